	.target	sm_80

	.elftype	@"ET_EXEC"


//--------------------- .note.nv.tkinfo           --------------------------
	.section	.note.nv.tkinfo,"",@"SHT_NOTE"
	.sectionflags	@"SHF_NOTE_NV_TKINFO"
	.tkinfo
        /*0018*/ 	.word	0x00000002
        /*0030*/ 	.string	""
        /*0030*/ 	.string	"ptxas"
        /*0030*/ 	.string	"Cuda compilation tools, release 13.0, V13.0.88"
        /*0030*/ 	.string	"Build cuda_13.0.r13.0/compiler.36424714_0"
        /*0030*/ 	.string	"-arch sm_80 -m 64 "



//--------------------- .note.nv.cuinfo           --------------------------
	.section	.note.nv.cuinfo,"",@"SHT_NOTE"
	.sectionflags	@"SHF_NOTE_NV_CUINFO"
        /*0018*/ 	.short	0x0002
        /*001a*/ 	.short	0x0050
        /*001c*/ 	.short	0x0082
	.zero		2


//--------------------- .nv.info                  --------------------------
	.section	.nv.info,"",@"SHT_CUDA_INFO"
	.align	4


	//----- nvinfo : EIATTR_REGCOUNT
	.align		4
        /*0000*/ 	.byte	0x04, 0x2f
        /*0002*/ 	.short	(.L_47 - .L_46)
	.align		4
.L_46:
        /*0004*/ 	.word	index@(_ZN2at6native29vectorized_elementwise_kernelILi8EZZZNS0_16tanh_kernel_cudaERNS_18TensorIteratorBaseEENKUlvE_clEvENKUlvE_clEvEUlN3c107complexIdEEE_St5arrayIPcLm2EEEEviT0_T1_)
        /*0008*/ 	.word	0x00000004


	//----- nvinfo : EIATTR_FRAME_SIZE
	.align		4
.L_47:
        /*000c*/ 	.byte	0x04, 0x11
        /*000e*/ 	.short	(.L_49 - .L_48)
	.align		4
.L_48:
        /*0010*/ 	.word	index@(_ZN2at6native29vectorized_elementwise_kernelILi8EZZZNS0_16tanh_kernel_cudaERNS_18TensorIteratorBaseEENKUlvE_clEvENKUlvE_clEvEUlN3c107complexIdEEE_St5arrayIPcLm2EEEEviT0_T1_)
        /*0014*/ 	.word	0x00000000


	//----- nvinfo : EIATTR_REGCOUNT
	.align		4
.L_49:
        /*0018*/ 	.byte	0x04, 0x2f
        /*001a*/ 	.short	(.L_51 - .L_50)
	.align		4
.L_50:
        /*001c*/ 	.word	index@(_ZN2at6native29vectorized_elementwise_kernelILi4EZZZNS0_16tanh_kernel_cudaERNS_18TensorIteratorBaseEENKUlvE_clEvENKUlvE_clEvEUlN3c107complexIdEEE_St5arrayIPcLm2EEEEviT0_T1_)
        /*0020*/ 	.word	0x00000048


	//----- nvinfo : EIATTR_FRAME_SIZE
	.align		4
.L_51:
        /*0024*/ 	.byte	0x04, 0x11
        /*0026*/ 	.short	(.L_53 - .L_52)
	.align		4
.L_52:
        /*0028*/ 	.word	index@($_ZN2at6native29vectorized_elementwise_kernelILi4EZZZNS0_16tanh_kernel_cudaERNS_18TensorIteratorBaseEENKUlvE_clEvENKUlvE_clEvEUlN3c107complexIdEEE_St5arrayIPcLm2EEEEviT0_T1_$__internal_trig_reduction_slowpathd)
        /*002c*/ 	.word	0x00000000


	//----- nvinfo : EIATTR_FRAME_SIZE
	.align		4
.L_53:
        /*0030*/ 	.byte	0x04, 0x11
        /*0032*/ 	.short	(.L_55 - .L_54)
	.align		4
.L_54:
        /*0034*/ 	.word	index@($__internal_11_$__cuda_sm20_dsqrt_rn_f64_mediumpath_v1)
        /*0038*/ 	.word	0x00000000


	//----- nvinfo : EIATTR_FRAME_SIZE
	.align		4
.L_55:
        /*003c*/ 	.byte	0x04, 0x11
        /*003e*/ 	.short	(.L_57 - .L_56)
	.align		4
.L_56:
        /*0040*/ 	.word	index@($__internal_10_$__cuda_sm20_div_rn_f64_full)
        /*0044*/ 	.word	0x00000000


	//----- nvinfo : EIATTR_FRAME_SIZE
	.align		4
.L_57:
        /*0048*/ 	.byte	0x04, 0x11
        /*004a*/ 	.short	(.L_59 - .L_58)
	.align		4
.L_58:
        /*004c*/ 	.word	index@(_ZN2at6native29vectorized_elementwise_kernelILi4EZZZNS0_16tanh_kernel_cudaERNS_18TensorIteratorBaseEENKUlvE_clEvENKUlvE_clEvEUlN3c107complexIdEEE_St5arrayIPcLm2EEEEviT0_T1_)
        /*0050*/ 	.word	0x00000028


	//----- nvinfo : EIATTR_REGCOUNT
	.align		4
.L_59:
        /*0054*/ 	.byte	0x04, 0x2f
        /*0056*/ 	.short	(.L_61 - .L_60)
	.align		4
.L_60:
        /*0058*/ 	.word	index@(_ZN2at6native29vectorized_elementwise_kernelILi2EZZZNS0_16tanh_kernel_cudaERNS_18TensorIteratorBaseEENKUlvE_clEvENKUlvE_clEvEUlN3c107complexIdEEE_St5arrayIPcLm2EEEEviT0_T1_)
        /*005c*/ 	.word	0x00000048


	//----- nvinfo : EIATTR_FRAME_SIZE
	.align		4
.L_61:
        /*0060*/ 	.byte	0x04, 0x11
        /*0062*/ 	.short	(.L_63 - .L_62)
	.align		4
.L_62:
        /*0064*/ 	.word	index@($_ZN2at6native29vectorized_elementwise_kernelILi2EZZZNS0_16tanh_kernel_cudaERNS_18TensorIteratorBaseEENKUlvE_clEvENKUlvE_clEvEUlN3c107complexIdEEE_St5arrayIPcLm2EEEEviT0_T1_$__internal_trig_reduction_slowpathd)
        /*0068*/ 	.word	0x00000000


	//----- nvinfo : EIATTR_FRAME_SIZE
	.align		4
.L_63:
        /*006c*/ 	.byte	0x04, 0x11
        /*006e*/ 	.short	(.L_65 - .L_64)
	.align		4
.L_64:
        /*0070*/ 	.word	index@($__internal_9_$__cuda_sm20_dsqrt_rn_f64_mediumpath_v1)
        /*0074*/ 	.word	0x00000000


	//----- nvinfo : EIATTR_FRAME_SIZE
	.align		4
.L_65:
        /*0078*/ 	.byte	0x04, 0x11
        /*007a*/ 	.short	(.L_67 - .L_66)
	.align		4
.L_66:
        /*007c*/ 	.word	index@($__internal_8_$__cuda_sm20_div_rn_f64_full)
        /*0080*/ 	.word	0x00000000


	//----- nvinfo : EIATTR_FRAME_SIZE
	.align		4
.L_67:
        /*0084*/ 	.byte	0x04, 0x11
        /*0086*/ 	.short	(.L_69 - .L_68)
	.align		4
.L_68:
        /*0088*/ 	.word	index@(_ZN2at6native29vectorized_elementwise_kernelILi2EZZZNS0_16tanh_kernel_cudaERNS_18TensorIteratorBaseEENKUlvE_clEvENKUlvE_clEvEUlN3c107complexIdEEE_St5arrayIPcLm2EEEEviT0_T1_)
        /*008c*/ 	.word	0x00000028


	//----- nvinfo : EIATTR_REGCOUNT
	.align		4
.L_69:
        /*0090*/ 	.byte	0x04, 0x2f
        /*0092*/ 	.short	(.L_71 - .L_70)
	.align		4
.L_70:
        /*0094*/ 	.word	index@(_ZN2at6native27unrolled_elementwise_kernelIZZZNS0_16tanh_kernel_cudaERNS_18TensorIteratorBaseEENKUlvE_clEvENKUlvE_clEvEUlN3c107complexIdEEE_St5arrayIPcLm2EELi4E23TrivialOffsetCalculatorILi1EjESE_NS0_6memory15LoadWithoutCastENSF_16StoreWithoutCastEEEviT_T0_T2_T3_T4_T5_)
        /*0098*/ 	.word	0x00000032


	//----- nvinfo : EIATTR_FRAME_SIZE
	.align		4
.L_71:
        /*009c*/ 	.byte	0x04, 0x11
        /*009e*/ 	.short	(.L_73 - .L_72)
	.align		4
.L_72:
        /*00a0*/ 	.word	index@($_ZN2at6native27unrolled_elementwise_kernelIZZZNS0_16tanh_kernel_cudaERNS_18TensorIteratorBaseEENKUlvE_clEvENKUlvE_clEvEUlN3c107complexIdEEE_St5arrayIPcLm2EELi4E23TrivialOffsetCalculatorILi1EjESE_NS0_6memory15LoadWithoutCastENSF_16StoreWithoutCastEEEviT_T0_T2_T3_T4_T5_$__internal_trig_reduction_slowpathd)
        /*00a4*/ 	.word	0x00000000


	//----- nvinfo : EIATTR_FRAME_SIZE
	.align		4
.L_73:
        /*00a8*/ 	.byte	0x04, 0x11
        /*00aa*/ 	.short	(.L_75 - .L_74)
	.align		4
.L_74:
        /*00ac*/ 	.word	index@($__internal_7_$__cuda_sm20_dsqrt_rn_f64_mediumpath_v1)
        /*00b0*/ 	.word	0x00000000


	//----- nvinfo : EIATTR_FRAME_SIZE
	.align		4
.L_75:
        /*00b4*/ 	.byte	0x04, 0x11
        /*00b6*/ 	.short	(.L_77 - .L_76)
	.align		4
.L_76:
        /*00b8*/ 	.word	index@($__internal_6_$__cuda_sm20_div_rn_f64_full)
        /*00bc*/ 	.word	0x00000000


	//----- nvinfo : EIATTR_FRAME_SIZE
	.align		4
.L_77:
        /*00c0*/ 	.byte	0x04, 0x11
        /*00c2*/ 	.short	(.L_79 - .L_78)
	.align		4
.L_78:
        /*00c4*/ 	.word	index@(_ZN2at6native27unrolled_elementwise_kernelIZZZNS0_16tanh_kernel_cudaERNS_18TensorIteratorBaseEENKUlvE_clEvENKUlvE_clEvEUlN3c107complexIdEEE_St5arrayIPcLm2EELi4E23TrivialOffsetCalculatorILi1EjESE_NS0_6memory15LoadWithoutCastENSF_16StoreWithoutCastEEEviT_T0_T2_T3_T4_T5_)
        /*00c8*/ 	.word	0x00000028


	//----- nvinfo : EIATTR_REGCOUNT
	.align		4
.L_79:
        /*00cc*/ 	.byte	0x04, 0x2f
        /*00ce*/ 	.short	(.L_81 - .L_80)
	.align		4
.L_80:
        /*00d0*/ 	.word	index@(_ZN2at6native18elementwise_kernelILi128ELi2EZNS0_22gpu_kernel_impl_nocastIZZZNS0_16tanh_kernel_cudaERNS_18TensorIteratorBaseEENKUlvE_clEvENKUlvE_clEvEUlN3c107complexIdEEE_EEvS4_RKT_EUliE_EEviT1_)
        /*00d4*/ 	.word	0x00000023


	//----- nvinfo : EIATTR_FRAME_SIZE
	.align		4
.L_81:
        /*00d8*/ 	.byte	0x04, 0x11
        /*00da*/ 	.short	(.L_83 - .L_82)
	.align		4
.L_82:
        /*00dc*/ 	.word	index@($_ZN2at6native18elementwise_kernelILi128ELi2EZNS0_22gpu_kernel_impl_nocastIZZZNS0_16tanh_kernel_cudaERNS_18TensorIteratorBaseEENKUlvE_clEvENKUlvE_clEvEUlN3c107complexIdEEE_EEvS4_RKT_EUliE_EEviT1_$__internal_trig_reduction_slowpathd)
        /*00e0*/ 	.word	0x00000000


	//----- nvinfo : EIATTR_FRAME_SIZE
	.align		4
.L_83:
        /*00e4*/ 	.byte	0x04, 0x11
        /*00e6*/ 	.short	(.L_85 - .L_84)
	.align		4
.L_84:
        /*00e8*/ 	.word	index@($__internal_5_$__cuda_sm20_dsqrt_rn_f64_mediumpath_v1)
        /*00ec*/ 	.word	0x00000000


	//----- nvinfo : EIATTR_FRAME_SIZE
	.align		4
.L_85:
        /*00f0*/ 	.byte	0x04, 0x11
        /*00f2*/ 	.short	(.L_87 - .L_86)
	.align		4
.L_86:
        /*00f4*/ 	.word	index@($__internal_4_$__cuda_sm20_div_rn_f64_full)
        /*00f8*/ 	.word	0x00000000


	//----- nvinfo : EIATTR_FRAME_SIZE
	.align		4
.L_87:
        /*00fc*/ 	.byte	0x04, 0x11
        /*00fe*/ 	.short	(.L_89 - .L_88)
	.align		4
.L_88:
        /*0100*/ 	.word	index@(_ZN2at6native18elementwise_kernelILi128ELi2EZNS0_22gpu_kernel_impl_nocastIZZZNS0_16tanh_kernel_cudaERNS_18TensorIteratorBaseEENKUlvE_clEvENKUlvE_clEvEUlN3c107complexIdEEE_EEvS4_RKT_EUliE_EEviT1_)
        /*0104*/ 	.word	0x00000028


	//----- nvinfo : EIATTR_REGCOUNT
	.align		4
.L_89:
        /*0108*/ 	.byte	0x04, 0x2f
        /*010a*/ 	.short	(.L_91 - .L_90)
	.align		4
.L_90:
        /*010c*/ 	.word	index@(_ZN2at6native27unrolled_elementwise_kernelIZZZNS0_16tanh_kernel_cudaERNS_18TensorIteratorBaseEENKUlvE_clEvENKUlvE_clEvEUlN3c107complexIdEEE_St5arrayIPcLm2EELi4E23TrivialOffsetCalculatorILi1EjESE_NS0_6memory12LoadWithCastILi1EEENSF_13StoreWithCastILi1EEEEEviT_T0_T2_T3_T4_T5_)
        /*0110*/ 	.word	0x00000030


	//----- nvinfo : EIATTR_FRAME_SIZE
	.align		4
.L_91:
        /*0114*/ 	.byte	0x04, 0x11
        /*0116*/ 	.short	(.L_93 - .L_92)
	.align		4
.L_92:
        /*0118*/ 	.word	index@($_ZN2at6native27unrolled_elementwise_kernelIZZZNS0_16tanh_kernel_cudaERNS_18TensorIteratorBaseEENKUlvE_clEvENKUlvE_clEvEUlN3c107complexIdEEE_St5arrayIPcLm2EELi4E23TrivialOffsetCalculatorILi1EjESE_NS0_6memory12LoadWithCastILi1EEENSF_13StoreWithCastILi1EEEEEviT_T0_T2_T3_T4_T5_$__internal_trig_reduction_slowpathd)
        /*011c*/ 	.word	0x00000000


	//----- nvinfo : EIATTR_FRAME_SIZE
	.align		4
.L_93:
        /*0120*/ 	.byte	0x04, 0x11
        /*0122*/ 	.short	(.L_95 - .L_94)
	.align		4
.L_94:
        /*0124*/ 	.word	index@($__internal_3_$__cuda_sm20_dsqrt_rn_f64_mediumpath_v1)
        /*0128*/ 	.word	0x00000000


	//----- nvinfo : EIATTR_FRAME_SIZE
	.align		4
.L_95:
        /*012c*/ 	.byte	0x04, 0x11
        /*012e*/ 	.short	(.L_97 - .L_96)
	.align		4
.L_96:
        /*0130*/ 	.word	index@($__internal_2_$__cuda_sm20_div_rn_f64_full)
        /*0134*/ 	.word	0x00000000


	//----- nvinfo : EIATTR_FRAME_SIZE
	.align		4
.L_97:
        /*0138*/ 	.byte	0x04, 0x11
        /*013a*/ 	.short	(.L_99 - .L_98)
	.align		4
.L_98:
        /*013c*/ 	.word	index@(_ZN2at6native27unrolled_elementwise_kernelIZZZNS0_16tanh_kernel_cudaERNS_18TensorIteratorBaseEENKUlvE_clEvENKUlvE_clEvEUlN3c107complexIdEEE_St5arrayIPcLm2EELi4E23TrivialOffsetCalculatorILi1EjESE_NS0_6memory12LoadWithCastILi1EEENSF_13StoreWithCastILi1EEEEEviT_T0_T2_T3_T4_T5_)
        /*0140*/ 	.word	0x00000028


	//----- nvinfo : EIATTR_REGCOUNT
	.align		4
.L_99:
        /*0144*/ 	.byte	0x04, 0x2f
        /*0146*/ 	.short	(.L_101 - .L_100)
	.align		4
.L_100:
        /*0148*/ 	.word	index@(_ZN2at6native18elementwise_kernelILi128ELi4EZNS0_15gpu_kernel_implIZZZNS0_16tanh_kernel_cudaERNS_18TensorIteratorBaseEENKUlvE_clEvENKUlvE_clEvEUlN3c107complexIdEEE_EEvS4_RKT_EUliE_EEviT1_)
        /*014c*/ 	.word	0x00000028


	//----- nvinfo : EIATTR_FRAME_SIZE
	.align		4
.L_101:
        /*0150*/ 	.byte	0x04, 0x11
        /*0152*/ 	.short	(.L_103 - .L_102)
	.align		4
.L_102:
        /*0154*/ 	.word	index@($_ZN2at6native18elementwise_kernelILi128ELi4EZNS0_15gpu_kernel_implIZZZNS0_16tanh_kernel_cudaERNS_18TensorIteratorBaseEENKUlvE_clEvENKUlvE_clEvEUlN3c107complexIdEEE_EEvS4_RKT_EUliE_EEviT1_$__internal_trig_reduction_slowpathd)
        /*0158*/ 	.word	0x00000000


	//----- nvinfo : EIATTR_FRAME_SIZE
	.align		4
.L_103:
        /*015c*/ 	.byte	0x04, 0x11
        /*015e*/ 	.short	(.L_105 - .L_104)
	.align		4
.L_104:
        /*0160*/ 	.word	index@($__internal_1_$__cuda_sm20_dsqrt_rn_f64_mediumpath_v1)
        /*0164*/ 	.word	0x00000000


	//----- nvinfo : EIATTR_FRAME_SIZE
	.align		4
.L_105:
        /*0168*/ 	.byte	0x04, 0x11
        /*016a*/ 	.short	(.L_107 - .L_106)
	.align		4
.L_106:
        /*016c*/ 	.word	index@($__internal_0_$__cuda_sm20_div_rn_f64_full)
        /*0170*/ 	.word	0x00000000


	//----- nvinfo : EIATTR_FRAME_SIZE
	.align		4
.L_107:
        /*0174*/ 	.byte	0x04, 0x11
        /*0176*/ 	.short	(.L_109 - .L_108)
	.align		4
.L_108:
        /*0178*/ 	.word	index@(_ZN2at6native18elementwise_kernelILi128ELi4EZNS0_15gpu_kernel_implIZZZNS0_16tanh_kernel_cudaERNS_18TensorIteratorBaseEENKUlvE_clEvENKUlvE_clEvEUlN3c107complexIdEEE_EEvS4_RKT_EUliE_EEviT1_)
        /*017c*/ 	.word	0x00000028


	//----- nvinfo : EIATTR_REGCOUNT
	.align		4
.L_109:
        /*0180*/ 	.byte	0x04, 0x2f
        /*0182*/ 	.short	(.L_111 - .L_110)
	.align		4
.L_110:
        /*0184*/ 	.word	index@(_ZN2at6native29vectorized_elementwise_kernelILi8EZZZNS0_16tanh_kernel_cudaERNS_18TensorIteratorBaseEENKUlvE_clEvENKUlvE0_clEvEUlN3c107complexIfEEE_St5arrayIPcLm2EEEEviT0_T1_)
        /*0188*/ 	.word	0x00000004


	//----- nvinfo : EIATTR_FRAME_SIZE
	.align		4
.L_111:
        /*018c*/ 	.byte	0x04, 0x11
        /*018e*/ 	.short	(.L_113 - .L_112)
	.align		4
.L_112:
        /*0190*/ 	.word	index@(_ZN2at6native29vectorized_elementwise_kernelILi8EZZZNS0_16tanh_kernel_cudaERNS_18TensorIteratorBaseEENKUlvE_clEvENKUlvE0_clEvEUlN3c107complexIfEEE_St5arrayIPcLm2EEEEviT0_T1_)
        /*0194*/ 	.word	0x00000000


	//----- nvinfo : EIATTR_REGCOUNT
	.align		4
.L_113:
        /*0198*/ 	.byte	0x04, 0x2f
        /*019a*/ 	.short	(.L_115 - .L_114)
	.align		4
.L_114:
        /*019c*/ 	.word	index@(_ZN2at6native29vectorized_elementwise_kernelILi4EZZZNS0_16tanh_kernel_cudaERNS_18TensorIteratorBaseEENKUlvE_clEvENKUlvE0_clEvEUlN3c107complexIfEEE_St5arrayIPcLm2EEEEviT0_T1_)
        /*01a0*/ 	.word	0x00000020


	//----- nvinfo : EIATTR_FRAME_SIZE
	.align		4
.L_115:
        /*01a4*/ 	.byte	0x04, 0x11
        /*01a6*/ 	.short	(.L_117 - .L_116)
	.align		4
.L_116:
        /*01a8*/ 	.word	index@(_ZN2at6native29vectorized_elementwise_kernelILi4EZZZNS0_16tanh_kernel_cudaERNS_18TensorIteratorBaseEENKUlvE_clEvENKUlvE0_clEvEUlN3c107complexIfEEE_St5arrayIPcLm2EEEEviT0_T1_)
        /*01ac*/ 	.word	0x00000000


	//----- nvinfo : EIATTR_REGCOUNT
	.align		4
.L_117:
        /*01b0*/ 	.byte	0x04, 0x2f
        /*01b2*/ 	.short	(.L_119 - .L_118)
	.align		4
.L_118:
        /*01b4*/ 	.word	index@(_ZN2at6native29vectorized_elementwise_kernelILi2EZZZNS0_16tanh_kernel_cudaERNS_18TensorIteratorBaseEENKUlvE_clEvENKUlvE0_clEvEUlN3c107complexIfEEE_St5arrayIPcLm2EEEEviT0_T1_)
        /*01b8*/ 	.word	0x00000020


	//----- nvinfo : EIATTR_FRAME_SIZE
	.align		4
.L_119:
        /*01bc*/ 	.byte	0x04, 0x11
        /*01be*/ 	.short	(.L_121 - .L_120)
	.align		4
.L_120:
        /*01c0*/ 	.word	index@(_ZN2at6native29vectorized_elementwise_kernelILi2EZZZNS0_16tanh_kernel_cudaERNS_18TensorIteratorBaseEENKUlvE_clEvENKUlvE0_clEvEUlN3c107complexIfEEE_St5arrayIPcLm2EEEEviT0_T1_)
        /*01c4*/ 	.word	0x00000000


	//----- nvinfo : EIATTR_REGCOUNT
	.align		4
.L_121:
        /*01c8*/ 	.byte	0x04, 0x2f
        /*01ca*/ 	.short	(.L_123 - .L_122)
	.align		4
.L_122:
        /*01cc*/ 	.word	index@(_ZN2at6native27unrolled_elementwise_kernelIZZZNS0_16tanh_kernel_cudaERNS_18TensorIteratorBaseEENKUlvE_clEvENKUlvE0_clEvEUlN3c107complexIfEEE_St5arrayIPcLm2EELi4E23TrivialOffsetCalculatorILi1EjESE_NS0_6memory15LoadWithoutCastENSF_16StoreWithoutCastEEEviT_T0_T2_T3_T4_T5_)
        /*01d0*/ 	.word	0x0000001a


	//----- nvinfo : EIATTR_FRAME_SIZE
	.align		4
.L_123:
        /*01d4*/ 	.byte	0x04, 0x11
        /*01d6*/ 	.short	(.L_125 - .L_124)
	.align		4
.L_124:
        /*01d8*/ 	.word	index@(_ZN2at6native27unrolled_elementwise_kernelIZZZNS0_16tanh_kernel_cudaERNS_18TensorIteratorBaseEENKUlvE_clEvENKUlvE0_clEvEUlN3c107complexIfEEE_St5arrayIPcLm2EELi4E23TrivialOffsetCalculatorILi1EjESE_NS0_6memory15LoadWithoutCastENSF_16StoreWithoutCastEEEviT_T0_T2_T3_T4_T5_)
        /*01dc*/ 	.word	0x00000000


	//----- nvinfo : EIATTR_REGCOUNT
	.align		4
.L_125:
        /*01e0*/ 	.byte	0x04, 0x2f
        /*01e2*/ 	.short	(.L_127 - .L_126)
	.align		4
.L_126:
        /*01e4*/ 	.word	index@(_ZN2at6native18elementwise_kernelILi128ELi2EZNS0_22gpu_kernel_impl_nocastIZZZNS0_16tanh_kernel_cudaERNS_18TensorIteratorBaseEENKUlvE_clEvENKUlvE0_clEvEUlN3c107complexIfEEE_EEvS4_RKT_EUliE_EEviT1_)
        /*01e8*/ 	.word	0x00000010


	//----- nvinfo : EIATTR_FRAME_SIZE
	.align		4
.L_127:
        /*01ec*/ 	.byte	0x04, 0x11
        /*01ee*/ 	.short	(.L_129 - .L_128)
	.align		4
.L_128:
        /*01f0*/ 	.word	index@(_ZN2at6native18elementwise_kernelILi128ELi2EZNS0_22gpu_kernel_impl_nocastIZZZNS0_16tanh_kernel_cudaERNS_18TensorIteratorBaseEENKUlvE_clEvENKUlvE0_clEvEUlN3c107complexIfEEE_EEvS4_RKT_EUliE_EEviT1_)
        /*01f4*/ 	.word	0x00000000


	//----- nvinfo : EIATTR_REGCOUNT
	.align		4
.L_129:
        /*01f8*/ 	.byte	0x04, 0x2f
        /*01fa*/ 	.short	(.L_131 - .L_130)
	.align		4
.L_130:
        /*01fc*/ 	.word	index@(_ZN2at6native27unrolled_elementwise_kernelIZZZNS0_16tanh_kernel_cudaERNS_18TensorIteratorBaseEENKUlvE_clEvENKUlvE0_clEvEUlN3c107complexIfEEE_St5arrayIPcLm2EELi4E23TrivialOffsetCalculatorILi1EjESE_NS0_6memory12LoadWithCastILi1EEENSF_13StoreWithCastILi1EEEEEviT_T0_T2_T3_T4_T5_)
        /*0200*/ 	.word	0x00000020


	//----- nvinfo : EIATTR_FRAME_SIZE
	.align		4
.L_131:
        /*0204*/ 	.byte	0x04, 0x11
        /*0206*/ 	.short	(.L_133 - .L_132)
	.align		4
.L_132:
        /*0208*/ 	.word	index@(_ZN2at6native27unrolled_elementwise_kernelIZZZNS0_16tanh_kernel_cudaERNS_18TensorIteratorBaseEENKUlvE_clEvENKUlvE0_clEvEUlN3c107complexIfEEE_St5arrayIPcLm2EELi4E23TrivialOffsetCalculatorILi1EjESE_NS0_6memory12LoadWithCastILi1EEENSF_13StoreWithCastILi1EEEEEviT_T0_T2_T3_T4_T5_)
        /*020c*/ 	.word	0x00000000


	//----- nvinfo : EIATTR_REGCOUNT
	.align		4
.L_133:
        /*0210*/ 	.byte	0x04, 0x2f
        /*0212*/ 	.short	(.L_135 - .L_134)
	.align		4
.L_134:
        /*0214*/ 	.word	index@(_ZN2at6native18elementwise_kernelILi128ELi4EZNS0_15gpu_kernel_implIZZZNS0_16tanh_kernel_cudaERNS_18TensorIteratorBaseEENKUlvE_clEvENKUlvE0_clEvEUlN3c107complexIfEEE_EEvS4_RKT_EUliE_EEviT1_)
        /*0218*/ 	.word	0x0000001a


	//----- nvinfo : EIATTR_FRAME_SIZE
	.align		4
.L_135:
        /*021c*/ 	.byte	0x04, 0x11
        /*021e*/ 	.short	(.L_137 - .L_136)
	.align		4
.L_136:
        /*0220*/ 	.word	index@(_ZN2at6native18elementwise_kernelILi128ELi4EZNS0_15gpu_kernel_implIZZZNS0_16tanh_kernel_cudaERNS_18TensorIteratorBaseEENKUlvE_clEvENKUlvE0_clEvEUlN3c107complexIfEEE_EEvS4_RKT_EUliE_EEviT1_)
        /*0224*/ 	.word	0x00000000


	//----- nvinfo : EIATTR_REGCOUNT
	.align		4
.L_137:
        /*0228*/ 	.byte	0x04, 0x2f
        /*022a*/ 	.short	(.L_139 - .L_138)
	.align		4
.L_138:
        /*022c*/ 	.word	index@(_ZN2at6native29vectorized_elementwise_kernelILi8EZZZNS0_16tanh_kernel_cudaERNS_18TensorIteratorBaseEENKUlvE_clEvENKUlvE1_clEvEUlN3c107complexINS6_4HalfEEEE_St5arrayIPcLm2EEEEviT0_T1_)
        /*0230*/ 	.word	0x00000004


	//----- nvinfo : EIATTR_FRAME_SIZE
	.align		4
.L_139:
        /*0234*/ 	.byte	0x04, 0x11
        /*0236*/ 	.short	(.L_141 - .L_140)
	.align		4
.L_140:
        /*0238*/ 	.word	index@(_ZN2at6native29vectorized_elementwise_kernelILi8EZZZNS0_16tanh_kernel_cudaERNS_18TensorIteratorBaseEENKUlvE_clEvENKUlvE1_clEvEUlN3c107complexINS6_4HalfEEEE_St5arrayIPcLm2EEEEviT0_T1_)
        /*023c*/ 	.word	0x00000000


	//----- nvinfo : EIATTR_REGCOUNT
	.align		4
.L_141:
        /*0240*/ 	.byte	0x04, 0x2f
        /*0242*/ 	.short	(.L_143 - .L_142)
	.align		4
.L_142:
        /*0244*/ 	.word	index@(_ZN2at6native29vectorized_elementwise_kernelILi4EZZZNS0_16tanh_kernel_cudaERNS_18TensorIteratorBaseEENKUlvE_clEvENKUlvE1_clEvEUlN3c107complexINS6_4HalfEEEE_St5arrayIPcLm2EEEEviT0_T1_)
        /*0248*/ 	.word	0x0000001d


	//----- nvinfo : EIATTR_FRAME_SIZE
	.align		4
.L_143:
        /*024c*/ 	.byte	0x04, 0x11
        /*024e*/ 	.short	(.L_145 - .L_144)
	.align		4
.L_144:
        /*0250*/ 	.word	index@(_ZN2at6native29vectorized_elementwise_kernelILi4EZZZNS0_16tanh_kernel_cudaERNS_18TensorIteratorBaseEENKUlvE_clEvENKUlvE1_clEvEUlN3c107complexINS6_4HalfEEEE_St5arrayIPcLm2EEEEviT0_T1_)
        /*0254*/ 	.word	0x00000000


	//----- nvinfo : EIATTR_REGCOUNT
	.align		4
.L_145:
        /*0258*/ 	.byte	0x04, 0x2f
        /*025a*/ 	.short	(.L_147 - .L_146)
	.align		4
.L_146:
        /*025c*/ 	.word	index@(_ZN2at6native29vectorized_elementwise_kernelILi2EZZZNS0_16tanh_kernel_cudaERNS_18TensorIteratorBaseEENKUlvE_clEvENKUlvE1_clEvEUlN3c107complexINS6_4HalfEEEE_St5arrayIPcLm2EEEEviT0_T1_)
        /*0260*/ 	.word	0x0000001e


	//----- nvinfo : EIATTR_FRAME_SIZE
	.align		4
.L_147:
        /*0264*/ 	.byte	0x04, 0x11
        /*0266*/ 	.short	(.L_149 - .L_148)
	.align		4
.L_148:
        /*0268*/ 	.word	index@(_ZN2at6native29vectorized_elementwise_kernelILi2EZZZNS0_16tanh_kernel_cudaERNS_18TensorIteratorBaseEENKUlvE_clEvENKUlvE1_clEvEUlN3c107complexINS6_4HalfEEEE_St5arrayIPcLm2EEEEviT0_T1_)
        /*026c*/ 	.word	0x00000000


	//----- nvinfo : EIATTR_REGCOUNT
	.align		4
.L_149:
        /*0270*/ 	.byte	0x04, 0x2f
        /*0272*/ 	.short	(.L_151 - .L_150)
	.align		4
.L_150:
        /*0274*/ 	.word	index@(_ZN2at6native27unrolled_elementwise_kernelIZZZNS0_16tanh_kernel_cudaERNS_18TensorIteratorBaseEENKUlvE_clEvENKUlvE1_clEvEUlN3c107complexINS6_4HalfEEEE_St5arrayIPcLm2EELi4E23TrivialOffsetCalculatorILi1EjESF_NS0_6memory15LoadWithoutCastENSG_16StoreWithoutCastEEEviT_T0_T2_T3_T4_T5_)
        /*0278*/ 	.word	0x00000017


	//----- nvinfo : EIATTR_FRAME_SIZE
	.align		4
.L_151:
        /*027c*/ 	.byte	0x04, 0x11
        /*027e*/ 	.short	(.L_153 - .L_152)
	.align		4
.L_152:
        /*0280*/ 	.word	index@(_ZN2at6native27unrolled_elementwise_kernelIZZZNS0_16tanh_kernel_cudaERNS_18TensorIteratorBaseEENKUlvE_clEvENKUlvE1_clEvEUlN3c107complexINS6_4HalfEEEE_St5arrayIPcLm2EELi4E23TrivialOffsetCalculatorILi1EjESF_NS0_6memory15LoadWithoutCastENSG_16StoreWithoutCastEEEviT_T0_T2_T3_T4_T5_)
        /*0284*/ 	.word	0x00000000


	//----- nvinfo : EIATTR_REGCOUNT
	.align		4
.L_153:
        /*0288*/ 	.byte	0x04, 0x2f
        /*028a*/ 	.short	(.L_155 - .L_154)
	.align		4
.L_154:
        /*028c*/ 	.word	index@(_ZN2at6native18elementwise_kernelILi128ELi2EZNS0_22gpu_kernel_impl_nocastIZZZNS0_16tanh_kernel_cudaERNS_18TensorIteratorBaseEENKUlvE_clEvENKUlvE1_clEvEUlN3c107complexINS7_4HalfEEEE_EEvS4_RKT_EUliE_EEviT1_)
        /*0290*/ 	.word	0x00000010


	//----- nvinfo : EIATTR_FRAME_SIZE
	.align		4
.L_155:
        /*0294*/ 	.byte	0x04, 0x11
        /*0296*/ 	.short	(.L_157 - .L_156)
	.align		4
.L_156:
        /*0298*/ 	.word	index@(_ZN2at6native18elementwise_kernelILi128ELi2EZNS0_22gpu_kernel_impl_nocastIZZZNS0_16tanh_kernel_cudaERNS_18TensorIteratorBaseEENKUlvE_clEvENKUlvE1_clEvEUlN3c107complexINS7_4HalfEEEE_EEvS4_RKT_EUliE_EEviT1_)
        /*029c*/ 	.word	0x00000000


	//----- nvinfo : EIATTR_REGCOUNT
	.align		4
.L_157:
        /*02a0*/ 	.byte	0x04, 0x2f
        /*02a2*/ 	.short	(.L_159 - .L_158)
	.align		4
.L_158:
        /*02a4*/ 	.word	index@(_ZN2at6native27unrolled_elementwise_kernelIZZZNS0_16tanh_kernel_cudaERNS_18TensorIteratorBaseEENKUlvE_clEvENKUlvE1_clEvEUlN3c107complexINS6_4HalfEEEE_St5arrayIPcLm2EELi4E23TrivialOffsetCalculatorILi1EjESF_NS0_6memory12LoadWithCastILi1EEENSG_13StoreWithCastILi1EEEEEviT_T0_T2_T3_T4_T5_)
        /*02a8*/ 	.word	0x00000020


	//----- nvinfo : EIATTR_FRAME_SIZE
	.align		4
.L_159:
        /*02ac*/ 	.byte	0x04, 0x11
        /*02ae*/ 	.short	(.L_161 - .L_160)
	.align		4
.L_160:
        /*02b0*/ 	.word	index@(_ZN2at6native27unrolled_elementwise_kernelIZZZNS0_16tanh_kernel_cudaERNS_18TensorIteratorBaseEENKUlvE_clEvENKUlvE1_clEvEUlN3c107complexINS6_4HalfEEEE_St5arrayIPcLm2EELi4E23TrivialOffsetCalculatorILi1EjESF_NS0_6memory12LoadWithCastILi1EEENSG_13StoreWithCastILi1EEEEEviT_T0_T2_T3_T4_T5_)
        /*02b4*/ 	.word	0x00000000


	//----- nvinfo : EIATTR_REGCOUNT
	.align		4
.L_161:
        /*02b8*/ 	.byte	0x04, 0x2f
        /*02ba*/ 	.short	(.L_163 - .L_162)
	.align		4
.L_162:
        /*02bc*/ 	.word	index@(_ZN2at6native18elementwise_kernelILi128ELi4EZNS0_15gpu_kernel_implIZZZNS0_16tanh_kernel_cudaERNS_18TensorIteratorBaseEENKUlvE_clEvENKUlvE1_clEvEUlN3c107complexINS7_4HalfEEEE_EEvS4_RKT_EUliE_EEviT1_)
        /*02c0*/ 	.word	0x0000001a


	//----- nvinfo : EIATTR_FRAME_SIZE
	.align		4
.L_163:
        /*02c4*/ 	.byte	0x04, 0x11
        /*02c6*/ 	.short	(.L_165 - .L_164)
	.align		4
.L_164:
        /*02c8*/ 	.word	index@(_ZN2at6native18elementwise_kernelILi128ELi4EZNS0_15gpu_kernel_implIZZZNS0_16tanh_kernel_cudaERNS_18TensorIteratorBaseEENKUlvE_clEvENKUlvE1_clEvEUlN3c107complexINS7_4HalfEEEE_EEvS4_RKT_EUliE_EEviT1_)
        /*02cc*/ 	.word	0x00000000


	//----- nvinfo : EIATTR_REGCOUNT
	.align		4
.L_165:
        /*02d0*/ 	.byte	0x04, 0x2f
        /*02d2*/ 	.short	(.L_167 - .L_166)
	.align		4
.L_166:
        /*02d4*/ 	.word	index@(_ZN2at6native29vectorized_elementwise_kernelILi8EZZZNS0_16tanh_kernel_cudaERNS_18TensorIteratorBaseEENKUlvE0_clEvENKUlvE_clEvEUldE_St5arrayIPcLm2EEEEviT0_T1_)
        /*02d8*/ 	.word	0x00000004


	//----- nvinfo : EIATTR_FRAME_SIZE
	.align		4
.L_167:
        /*02dc*/ 	.byte	0x04, 0x11
        /*02de*/ 	.short	(.L_169 - .L_168)
	.align		4
.L_168:
        /*02e0*/ 	.word	index@(_ZN2at6native29vectorized_elementwise_kernelILi8EZZZNS0_16tanh_kernel_cudaERNS_18TensorIteratorBaseEENKUlvE0_clEvENKUlvE_clEvEUldE_St5arrayIPcLm2EEEEviT0_T1_)
        /*02e4*/ 	.word	0x00000000


	//----- nvinfo : EIATTR_REGCOUNT
	.align		4
.L_169:
        /*02e8*/ 	.byte	0x04, 0x2f
        /*02ea*/ 	.short	(.L_171 - .L_170)
	.align		4
.L_170:
        /*02ec*/ 	.word	index@(_ZN2at6native29vectorized_elementwise_kernelILi4EZZZNS0_16tanh_kernel_cudaERNS_18TensorIteratorBaseEENKUlvE0_clEvENKUlvE_clEvEUldE_St5arrayIPcLm2EEEEviT0_T1_)
        /*02f0*/ 	.word	0x00000020


	//----- nvinfo : EIATTR_FRAME_SIZE
	.align		4
.L_171:
        /*02f4*/ 	.byte	0x04, 0x11
        /*02f6*/ 	.short	(.L_173 - .L_172)
	.align		4
.L_172:
        /*02f8*/ 	.word	index@(_ZN2at6native29vectorized_elementwise_kernelILi4EZZZNS0_16tanh_kernel_cudaERNS_18TensorIteratorBaseEENKUlvE0_clEvENKUlvE_clEvEUldE_St5arrayIPcLm2EEEEviT0_T1_)
        /*02fc*/ 	.word	0x00000000


	//----- nvinfo : EIATTR_REGCOUNT
	.align		4
.L_173:
        /*0300*/ 	.byte	0x04, 0x2f
        /*0302*/ 	.short	(.L_175 - .L_174)
	.align		4
.L_174:
        /*0304*/ 	.word	index@(_ZN2at6native29vectorized_elementwise_kernelILi2EZZZNS0_16tanh_kernel_cudaERNS_18TensorIteratorBaseEENKUlvE0_clEvENKUlvE_clEvEUldE_St5arrayIPcLm2EEEEviT0_T1_)
        /*0308*/ 	.word	0x00000020


	//----- nvinfo : EIATTR_FRAME_SIZE
	.align		4
.L_175:
        /*030c*/ 	.byte	0x04, 0x11
        /*030e*/ 	.short	(.L_177 - .L_176)
	.align		4
.L_176:
        /*0310*/ 	.word	index@(_ZN2at6native29vectorized_elementwise_kernelILi2EZZZNS0_16tanh_kernel_cudaERNS_18TensorIteratorBaseEENKUlvE0_clEvENKUlvE_clEvEUldE_St5arrayIPcLm2EEEEviT0_T1_)
        /*0314*/ 	.word	0x00000000


	//----- nvinfo : EIATTR_REGCOUNT
	.align		4
.L_177:
        /*0318*/ 	.byte	0x04, 0x2f
        /*031a*/ 	.short	(.L_179 - .L_178)
	.align		4
.L_178:
        /*031c*/ 	.word	index@(_ZN2at6native27unrolled_elementwise_kernelIZZZNS0_16tanh_kernel_cudaERNS_18TensorIteratorBaseEENKUlvE0_clEvENKUlvE_clEvEUldE_St5arrayIPcLm2EELi4E23TrivialOffsetCalculatorILi1EjESB_NS0_6memory15LoadWithoutCastENSC_16StoreWithoutCastEEEviT_T0_T2_T3_T4_T5_)
        /*0320*/ 	.word	0x0000001a


	//----- nvinfo : EIATTR_FRAME_SIZE
	.align		4
.L_179:
        /*0324*/ 	.byte	0x04, 0x11
        /*0326*/ 	.short	(.L_181 - .L_180)
	.align		4
.L_180:
        /*0328*/ 	.word	index@(_ZN2at6native27unrolled_elementwise_kernelIZZZNS0_16tanh_kernel_cudaERNS_18TensorIteratorBaseEENKUlvE0_clEvENKUlvE_clEvEUldE_St5arrayIPcLm2EELi4E23TrivialOffsetCalculatorILi1EjESB_NS0_6memory15LoadWithoutCastENSC_16StoreWithoutCastEEEviT_T0_T2_T3_T4_T5_)
        /*032c*/ 	.word	0x00000000


	//----- nvinfo : EIATTR_REGCOUNT
	.align		4
.L_181:
        /*0330*/ 	.byte	0x04, 0x2f
        /*0332*/ 	.short	(.L_183 - .L_182)
	.align		4
.L_182:
        /*0334*/ 	.word	index@(_ZN2at6native18elementwise_kernelILi128ELi2EZNS0_22gpu_kernel_impl_nocastIZZZNS0_16tanh_kernel_cudaERNS_18TensorIteratorBaseEENKUlvE0_clEvENKUlvE_clEvEUldE_EEvS4_RKT_EUliE_EEviT1_)
        /*0338*/ 	.word	0x00000014


	//----- nvinfo : EIATTR_FRAME_SIZE
	.align		4
.L_183:
        /*033c*/ 	.byte	0x04, 0x11
        /*033e*/ 	.short	(.L_185 - .L_184)
	.align		4
.L_184:
        /*0340*/ 	.word	index@(_ZN2at6native18elementwise_kernelILi128ELi2EZNS0_22gpu_kernel_impl_nocastIZZZNS0_16tanh_kernel_cudaERNS_18TensorIteratorBaseEENKUlvE0_clEvENKUlvE_clEvEUldE_EEvS4_RKT_EUliE_EEviT1_)
        /*0344*/ 	.word	0x00000000


	//----- nvinfo : EIATTR_REGCOUNT
	.align		4
.L_185:
        /*0348*/ 	.byte	0x04, 0x2f
        /*034a*/ 	.short	(.L_187 - .L_186)
	.align		4
.L_186:
        /*034c*/ 	.word	index@(_ZN2at6native27unrolled_elementwise_kernelIZZZNS0_16tanh_kernel_cudaERNS_18TensorIteratorBaseEENKUlvE0_clEvENKUlvE_clEvEUldE_St5arrayIPcLm2EELi4E23TrivialOffsetCalculatorILi1EjESB_NS0_6memory12LoadWithCastILi1EEENSC_13StoreWithCastILi1EEEEEviT_T0_T2_T3_T4_T5_)
        /*0350*/ 	.word	0x00000022


	//----- nvinfo : EIATTR_FRAME_SIZE
	.align		4
.L_187:
        /*0354*/ 	.byte	0x04, 0x11
        /*0356*/ 	.short	(.L_189 - .L_188)
	.align		4
.L_188:
        /*0358*/ 	.word	index@(_ZN2at6native27unrolled_elementwise_kernelIZZZNS0_16tanh_kernel_cudaERNS_18TensorIteratorBaseEENKUlvE0_clEvENKUlvE_clEvEUldE_St5arrayIPcLm2EELi4E23TrivialOffsetCalculatorILi1EjESB_NS0_6memory12LoadWithCastILi1EEENSC_13StoreWithCastILi1EEEEEviT_T0_T2_T3_T4_T5_)
        /*035c*/ 	.word	0x00000000


	//----- nvinfo : EIATTR_REGCOUNT
	.align		4
.L_189:
        /*0360*/ 	.byte	0x04, 0x2f
        /*0362*/ 	.short	(.L_191 - .L_190)
	.align		4
.L_190:
        /*0364*/ 	.word	index@(_ZN2at6native18elementwise_kernelILi128ELi4EZNS0_15gpu_kernel_implIZZZNS0_16tanh_kernel_cudaERNS_18TensorIteratorBaseEENKUlvE0_clEvENKUlvE_clEvEUldE_EEvS4_RKT_EUliE_EEviT1_)
        /*0368*/ 	.word	0x0000001a


	//----- nvinfo : EIATTR_FRAME_SIZE
	.align		4
.L_191:
        /*036c*/ 	.byte	0x04, 0x11
        /*036e*/ 	.short	(.L_193 - .L_192)
	.align		4
.L_192:
        /*0370*/ 	.word	index@(_ZN2at6native18elementwise_kernelILi128ELi4EZNS0_15gpu_kernel_implIZZZNS0_16tanh_kernel_cudaERNS_18TensorIteratorBaseEENKUlvE0_clEvENKUlvE_clEvEUldE_EEvS4_RKT_EUliE_EEviT1_)
        /*0374*/ 	.word	0x00000000


	//----- nvinfo : EIATTR_REGCOUNT
	.align		4
.L_193:
        /*0378*/ 	.byte	0x04, 0x2f
        /*037a*/ 	.short	(.L_195 - .L_194)
	.align		4
.L_194:
        /*037c*/ 	.word	index@(_ZN2at6native29vectorized_elementwise_kernelILi8EZZZNS0_16tanh_kernel_cudaERNS_18TensorIteratorBaseEENKUlvE0_clEvENKUlvE0_clEvEUlfE_St5arrayIPcLm2EEEEviT0_T1_)
        /*0380*/ 	.word	0x00000004


	//----- nvinfo : EIATTR_FRAME_SIZE
	.align		4
.L_195:
        /*0384*/ 	.byte	0x04, 0x11
        /*0386*/ 	.short	(.L_197 - .L_196)
	.align		4
.L_196:
        /*0388*/ 	.word	index@(_ZN2at6native29vectorized_elementwise_kernelILi8EZZZNS0_16tanh_kernel_cudaERNS_18TensorIteratorBaseEENKUlvE0_clEvENKUlvE0_clEvEUlfE_St5arrayIPcLm2EEEEviT0_T1_)
        /*038c*/ 	.word	0x00000000


	//----- nvinfo : EIATTR_REGCOUNT
	.align		4
.L_197:
        /*0390*/ 	.byte	0x04, 0x2f
        /*0392*/ 	.short	(.L_199 - .L_198)
	.align		4
.L_198:
        /*0394*/ 	.word	index@(_ZN2at6native29vectorized_elementwise_kernelILi4EZZZNS0_16tanh_kernel_cudaERNS_18TensorIteratorBaseEENKUlvE0_clEvENKUlvE0_clEvEUlfE_St5arrayIPcLm2EEEEviT0_T1_)
        /*0398*/ 	.word	0x0000001c


	//----- nvinfo : EIATTR_FRAME_SIZE
	.align		4
.L_199:
        /*039c*/ 	.byte	0x04, 0x11
        /*039e*/ 	.short	(.L_201 - .L_200)
	.align		4
.L_200:
        /*03a0*/ 	.word	index@(_ZN2at6native29vectorized_elementwise_kernelILi4EZZZNS0_16tanh_kernel_cudaERNS_18TensorIteratorBaseEENKUlvE0_clEvENKUlvE0_clEvEUlfE_St5arrayIPcLm2EEEEviT0_T1_)
        /*03a4*/ 	.word	0x00000000


	//----- nvinfo : EIATTR_REGCOUNT
	.align		4
.L_201:
        /*03a8*/ 	.byte	0x04, 0x2f
        /*03aa*/ 	.short	(.L_203 - .L_202)
	.align		4
.L_202:
        /*03ac*/ 	.word	index@(_ZN2at6native29vectorized_elementwise_kernelILi2EZZZNS0_16tanh_kernel_cudaERNS_18TensorIteratorBaseEENKUlvE0_clEvENKUlvE0_clEvEUlfE_St5arrayIPcLm2EEEEviT0_T1_)
        /*03b0*/ 	.word	0x0000001c


	//----- nvinfo : EIATTR_FRAME_SIZE
	.align		4
.L_203:
        /*03b4*/ 	.byte	0x04, 0x11
        /*03b6*/ 	.short	(.L_205 - .L_204)
	.align		4
.L_204:
        /*03b8*/ 	.word	index@(_ZN2at6native29vectorized_elementwise_kernelILi2EZZZNS0_16tanh_kernel_cudaERNS_18TensorIteratorBaseEENKUlvE0_clEvENKUlvE0_clEvEUlfE_St5arrayIPcLm2EEEEviT0_T1_)
        /*03bc*/ 	.word	0x00000000


	//----- nvinfo : EIATTR_REGCOUNT
	.align		4
.L_205:
        /*03c0*/ 	.byte	0x04, 0x2f
        /*03c2*/ 	.short	(.L_207 - .L_206)
	.align		4
.L_206:
        /*03c4*/ 	.word	index@(_ZN2at6native27unrolled_elementwise_kernelIZZZNS0_16tanh_kernel_cudaERNS_18TensorIteratorBaseEENKUlvE0_clEvENKUlvE0_clEvEUlfE_St5arrayIPcLm2EELi4E23TrivialOffsetCalculatorILi1EjESB_NS0_6memory15LoadWithoutCastENSC_16StoreWithoutCastEEEviT_T0_T2_T3_T4_T5_)
        /*03c8*/ 	.word	0x00000012


	//----- nvinfo : EIATTR_FRAME_SIZE
	.align		4
.L_207:
        /*03cc*/ 	.byte	0x04, 0x11
        /*03ce*/ 	.short	(.L_209 - .L_208)
	.align		4
.L_208:
        /*03d0*/ 	.word	index@(_ZN2at6native27unrolled_elementwise_kernelIZZZNS0_16tanh_kernel_cudaERNS_18TensorIteratorBaseEENKUlvE0_clEvENKUlvE0_clEvEUlfE_St5arrayIPcLm2EELi4E23TrivialOffsetCalculatorILi1EjESB_NS0_6memory15LoadWithoutCastENSC_16StoreWithoutCastEEEviT_T0_T2_T3_T4_T5_)
        /*03d4*/ 	.word	0x00000000


	//----- nvinfo : EIATTR_REGCOUNT
	.align		4
.L_209:
        /*03d8*/ 	.byte	0x04, 0x2f
        /*03da*/ 	.short	(.L_211 - .L_210)
	.align		4
.L_210:
        /*03dc*/ 	.word	index@(_ZN2at6native18elementwise_kernelILi128ELi2EZNS0_22gpu_kernel_impl_nocastIZZZNS0_16tanh_kernel_cudaERNS_18TensorIteratorBaseEENKUlvE0_clEvENKUlvE0_clEvEUlfE_EEvS4_RKT_EUliE_EEviT1_)
        /*03e0*/ 	.word	0x0000000c


	//----- nvinfo : EIATTR_FRAME_SIZE
	.align		4
.L_211:
        /*03e4*/ 	.byte	0x04, 0x11
        /*03e6*/ 	.short	(.L_213 - .L_212)
	.align		4
.L_212:
        /*03e8*/ 	.word	index@(_ZN2at6native18elementwise_kernelILi128ELi2EZNS0_22gpu_kernel_impl_nocastIZZZNS0_16tanh_kernel_cudaERNS_18TensorIteratorBaseEENKUlvE0_clEvENKUlvE0_clEvEUlfE_EEvS4_RKT_EUliE_EEviT1_)
        /*03ec*/ 	.word	0x00000000


	//----- nvinfo : EIATTR_REGCOUNT
	.align		4
.L_213:
        /*03f0*/ 	.byte	0x04, 0x2f
        /*03f2*/ 	.short	(.L_215 - .L_214)
	.align		4
.L_214:
        /*03f4*/ 	.word	index@(_ZN2at6native27unrolled_elementwise_kernelIZZZNS0_16tanh_kernel_cudaERNS_18TensorIteratorBaseEENKUlvE0_clEvENKUlvE0_clEvEUlfE_St5arrayIPcLm2EELi4E23TrivialOffsetCalculatorILi1EjESB_NS0_6memory12LoadWithCastILi1EEENSC_13StoreWithCastILi1EEEEEviT_T0_T2_T3_T4_T5_)
        /*03f8*/ 	.word	0x0000001c


	//----- nvinfo : EIATTR_FRAME_SIZE
	.align		4
.L_215:
        /*03fc*/ 	.byte	0x04, 0x11
        /*03fe*/ 	.short	(.L_217 - .L_216)
	.align		4
.L_216:
        /*0400*/ 	.word	index@(_ZN2at6native27unrolled_elementwise_kernelIZZZNS0_16tanh_kernel_cudaERNS_18TensorIteratorBaseEENKUlvE0_clEvENKUlvE0_clEvEUlfE_St5arrayIPcLm2EELi4E23TrivialOffsetCalculatorILi1EjESB_NS0_6memory12LoadWithCastILi1EEENSC_13StoreWithCastILi1EEEEEviT_T0_T2_T3_T4_T5_)
        /*0404*/ 	.word	0x00000000


	//----- nvinfo : EIATTR_REGCOUNT
	.align		4
.L_217:
        /*0408*/ 	.byte	0x04, 0x2f
        /*040a*/ 	.short	(.L_219 - .L_218)
	.align		4
.L_218:
        /*040c*/ 	.word	index@(_ZN2at6native18elementwise_kernelILi128ELi4EZNS0_15gpu_kernel_implIZZZNS0_16tanh_kernel_cudaERNS_18TensorIteratorBaseEENKUlvE0_clEvENKUlvE0_clEvEUlfE_EEvS4_RKT_EUliE_EEviT1_)
        /*0410*/ 	.word	0x0000001a


	//----- nvinfo : EIATTR_FRAME_SIZE
	.align		4
.L_219:
        /*0414*/ 	.byte	0x04, 0x11
        /*0416*/ 	.short	(.L_221 - .L_220)
	.align		4
.L_220:
        /*0418*/ 	.word	index@(_ZN2at6native18elementwise_kernelILi128ELi4EZNS0_15gpu_kernel_implIZZZNS0_16tanh_kernel_cudaERNS_18TensorIteratorBaseEENKUlvE0_clEvENKUlvE0_clEvEUlfE_EEvS4_RKT_EUliE_EEviT1_)
        /*041c*/ 	.word	0x00000000


	//----- nvinfo : EIATTR_REGCOUNT
	.align		4
.L_221:
        /*0420*/ 	.byte	0x04, 0x2f
        /*0422*/ 	.short	(.L_223 - .L_222)
	.align		4
.L_222:
        /*0424*/ 	.word	index@(_ZN2at6native29vectorized_elementwise_kernelILi8EZZZNS0_16tanh_kernel_cudaERNS_18TensorIteratorBaseEENKUlvE0_clEvENKUlvE1_clEvEUlN3c104HalfEE_St5arrayIPcLm2EEEEviT0_T1_)
        /*0428*/ 	.word	0x00000004


	//----- nvinfo : EIATTR_FRAME_SIZE
	.align		4
.L_223:
        /*042c*/ 	.byte	0x04, 0x11
        /*042e*/ 	.short	(.L_225 - .L_224)
	.align		4
.L_224:
        /*0430*/ 	.word	index@(_ZN2at6native29vectorized_elementwise_kernelILi8EZZZNS0_16tanh_kernel_cudaERNS_18TensorIteratorBaseEENKUlvE0_clEvENKUlvE1_clEvEUlN3c104HalfEE_St5arrayIPcLm2EEEEviT0_T1_)
        /*0434*/ 	.word	0x00000000


	//----- nvinfo : EIATTR_REGCOUNT
	.align		4
.L_225:
        /*0438*/ 	.byte	0x04, 0x2f
        /*043a*/ 	.short	(.L_227 - .L_226)
	.align		4
.L_226:
        /*043c*/ 	.word	index@(_ZN2at6native29vectorized_elementwise_kernelILi4EZZZNS0_16tanh_kernel_cudaERNS_18TensorIteratorBaseEENKUlvE0_clEvENKUlvE1_clEvEUlN3c104HalfEE_St5arrayIPcLm2EEEEviT0_T1_)
        /*0440*/ 	.word	0x00000017


	//----- nvinfo : EIATTR_FRAME_SIZE
	.align		4
.L_227:
        /*0444*/ 	.byte	0x04, 0x11
        /*0446*/ 	.short	(.L_229 - .L_228)
	.align		4
.L_228:
        /*0448*/ 	.word	index@(_ZN2at6native29vectorized_elementwise_kernelILi4EZZZNS0_16tanh_kernel_cudaERNS_18TensorIteratorBaseEENKUlvE0_clEvENKUlvE1_clEvEUlN3c104HalfEE_St5arrayIPcLm2EEEEviT0_T1_)
        /*044c*/ 	.word	0x00000000


	//----- nvinfo : EIATTR_REGCOUNT
	.align		4
.L_229:
        /*0450*/ 	.byte	0x04, 0x2f
        /*0452*/ 	.short	(.L_231 - .L_230)
	.align		4
.L_230:
        /*0454*/ 	.word	index@(_ZN2at6native29vectorized_elementwise_kernelILi2EZZZNS0_16tanh_kernel_cudaERNS_18TensorIteratorBaseEENKUlvE0_clEvENKUlvE1_clEvEUlN3c104HalfEE_St5arrayIPcLm2EEEEviT0_T1_)
        /*0458*/ 	.word	0x00000017


	//----- nvinfo : EIATTR_FRAME_SIZE
	.align		4
.L_231:
        /*045c*/ 	.byte	0x04, 0x11
        /*045e*/ 	.short	(.L_233 - .L_232)
	.align		4
.L_232:
        /*0460*/ 	.word	index@(_ZN2at6native29vectorized_elementwise_kernelILi2EZZZNS0_16tanh_kernel_cudaERNS_18TensorIteratorBaseEENKUlvE0_clEvENKUlvE1_clEvEUlN3c104HalfEE_St5arrayIPcLm2EEEEviT0_T1_)
        /*0464*/ 	.word	0x00000000


	//----- nvinfo : EIATTR_REGCOUNT
	.align		4
.L_233:
        /*0468*/ 	.byte	0x04, 0x2f
        /*046a*/ 	.short	(.L_235 - .L_234)
	.align		4
.L_234:
        /*046c*/ 	.word	index@(_ZN2at6native27unrolled_elementwise_kernelIZZZNS0_16tanh_kernel_cudaERNS_18TensorIteratorBaseEENKUlvE0_clEvENKUlvE1_clEvEUlN3c104HalfEE_St5arrayIPcLm2EELi4E23TrivialOffsetCalculatorILi1EjESD_NS0_6memory15LoadWithoutCastENSE_16StoreWithoutCastEEEviT_T0_T2_T3_T4_T5_)
        /*0470*/ 	.word	0x00000014


	//----- nvinfo : EIATTR_FRAME_SIZE
	.align		4
.L_235:
        /*0474*/ 	.byte	0x04, 0x11
        /*0476*/ 	.short	(.L_237 - .L_236)
	.align		4
.L_236:
        /*0478*/ 	.word	index@(_ZN2at6native27unrolled_elementwise_kernelIZZZNS0_16tanh_kernel_cudaERNS_18TensorIteratorBaseEENKUlvE0_clEvENKUlvE1_clEvEUlN3c104HalfEE_St5arrayIPcLm2EELi4E23TrivialOffsetCalculatorILi1EjESD_NS0_6memory15LoadWithoutCastENSE_16StoreWithoutCastEEEviT_T0_T2_T3_T4_T5_)
        /*047c*/ 	.word	0x00000000


	//----- nvinfo : EIATTR_REGCOUNT
	.align		4
.L_237:
        /*0480*/ 	.byte	0x04, 0x2f
        /*0482*/ 	.short	(.L_239 - .L_238)
	.align		4
.L_238:
        /*0484*/ 	.word	index@(_ZN2at6native18elementwise_kernelILi128ELi4EZNS0_22gpu_kernel_impl_nocastIZZZNS0_16tanh_kernel_cudaERNS_18TensorIteratorBaseEENKUlvE0_clEvENKUlvE1_clEvEUlN3c104HalfEE_EEvS4_RKT_EUliE_EEviT1_)
        /*0488*/ 	.word	0x0000000c


	//----- nvinfo : EIATTR_FRAME_SIZE
	.align		4
.L_239:
        /*048c*/ 	.byte	0x04, 0x11
        /*048e*/ 	.short	(.L_241 - .L_240)
	.align		4
.L_240:
        /*0490*/ 	.word	index@(_ZN2at6native18elementwise_kernelILi128ELi4EZNS0_22gpu_kernel_impl_nocastIZZZNS0_16tanh_kernel_cudaERNS_18TensorIteratorBaseEENKUlvE0_clEvENKUlvE1_clEvEUlN3c104HalfEE_EEvS4_RKT_EUliE_EEviT1_)
        /*0494*/ 	.word	0x00000000


	//----- nvinfo : EIATTR_REGCOUNT
	.align		4
.L_241:
        /*0498*/ 	.byte	0x04, 0x2f
        /*049a*/ 	.short	(.L_243 - .L_242)
	.align		4
.L_242:
        /*049c*/ 	.word	index@(_ZN2at6native27unrolled_elementwise_kernelIZZZNS0_16tanh_kernel_cudaERNS_18TensorIteratorBaseEENKUlvE0_clEvENKUlvE1_clEvEUlN3c104HalfEE_St5arrayIPcLm2EELi4E23TrivialOffsetCalculatorILi1EjESD_NS0_6memory12LoadWithCastILi1EEENSE_13StoreWithCastILi1EEEEEviT_T0_T2_T3_T4_T5_)
        /*04a0*/ 	.word	0x0000001c


	//----- nvinfo : EIATTR_FRAME_SIZE
	.align		4
.L_243:
        /*04a4*/ 	.byte	0x04, 0x11
        /*04a6*/ 	.short	(.L_245 - .L_244)
	.align		4
.L_244:
        /*04a8*/ 	.word	index@(_ZN2at6native27unrolled_elementwise_kernelIZZZNS0_16tanh_kernel_cudaERNS_18TensorIteratorBaseEENKUlvE0_clEvENKUlvE1_clEvEUlN3c104HalfEE_St5arrayIPcLm2EELi4E23TrivialOffsetCalculatorILi1EjESD_NS0_6memory12LoadWithCastILi1EEENSE_13StoreWithCastILi1EEEEEviT_T0_T2_T3_T4_T5_)
        /*04ac*/ 	.word	0x00000000


	//----- nvinfo : EIATTR_REGCOUNT
	.align		4
.L_245:
        /*04b0*/ 	.byte	0x04, 0x2f
        /*04b2*/ 	.short	(.L_247 - .L_246)
	.align		4
.L_246:
        /*04b4*/ 	.word	index@(_ZN2at6native18elementwise_kernelILi128ELi4EZNS0_15gpu_kernel_implIZZZNS0_16tanh_kernel_cudaERNS_18TensorIteratorBaseEENKUlvE0_clEvENKUlvE1_clEvEUlN3c104HalfEE_EEvS4_RKT_EUliE_EEviT1_)
        /*04b8*/ 	.word	0x0000001a


	//----- nvinfo : EIATTR_FRAME_SIZE
	.align		4
.L_247:
        /*04bc*/ 	.byte	0x04, 0x11
        /*04be*/ 	.short	(.L_249 - .L_248)
	.align		4
.L_248:
        /*04c0*/ 	.word	index@(_ZN2at6native18elementwise_kernelILi128ELi4EZNS0_15gpu_kernel_implIZZZNS0_16tanh_kernel_cudaERNS_18TensorIteratorBaseEENKUlvE0_clEvENKUlvE1_clEvEUlN3c104HalfEE_EEvS4_RKT_EUliE_EEviT1_)
        /*04c4*/ 	.word	0x00000000


	//----- nvinfo : EIATTR_REGCOUNT
	.align		4
.L_249:
        /*04c8*/ 	.byte	0x04, 0x2f
        /*04ca*/ 	.short	(.L_251 - .L_250)
	.align		4
.L_250:
        /*04cc*/ 	.word	index@(_ZN2at6native29vectorized_elementwise_kernelILi8EZZZNS0_16tanh_kernel_cudaERNS_18TensorIteratorBaseEENKUlvE0_clEvENKUlvE2_clEvEUlN3c108BFloat16EE_St5arrayIPcLm2EEEEviT0_T1_)
        /*04d0*/ 	.word	0x00000004


	//----- nvinfo : EIATTR_FRAME_SIZE
	.align		4
.L_251:
        /*04d4*/ 	.byte	0x04, 0x11
        /*04d6*/ 	.short	(.L_253 - .L_252)
	.align		4
.L_252:
        /*04d8*/ 	.word	index@(_ZN2at6native29vectorized_elementwise_kernelILi8EZZZNS0_16tanh_kernel_cudaERNS_18TensorIteratorBaseEENKUlvE0_clEvENKUlvE2_clEvEUlN3c108BFloat16EE_St5arrayIPcLm2EEEEviT0_T1_)
        /*04dc*/ 	.word	0x00000000


	//----- nvinfo : EIATTR_REGCOUNT
	.align		4
.L_253:
        /*04e0*/ 	.byte	0x04, 0x2f
        /*04e2*/ 	.short	(.L_255 - .L_254)
	.align		4
.L_254:
        /*04e4*/ 	.word	index@(_ZN2at6native29vectorized_elementwise_kernelILi4EZZZNS0_16tanh_kernel_cudaERNS_18TensorIteratorBaseEENKUlvE0_clEvENKUlvE2_clEvEUlN3c108BFloat16EE_St5arrayIPcLm2EEEEviT0_T1_)
        /*04e8*/ 	.word	0x00000017


	//----- nvinfo : EIATTR_FRAME_SIZE
	.align		4
.L_255:
        /*04ec*/ 	.byte	0x04, 0x11
        /*04ee*/ 	.short	(.L_257 - .L_256)
	.align		4
.L_256:
        /*04f0*/ 	.word	index@(_ZN2at6native29vectorized_elementwise_kernelILi4EZZZNS0_16tanh_kernel_cudaERNS_18TensorIteratorBaseEENKUlvE0_clEvENKUlvE2_clEvEUlN3c108BFloat16EE_St5arrayIPcLm2EEEEviT0_T1_)
        /*04f4*/ 	.word	0x00000000


	//----- nvinfo : EIATTR_REGCOUNT
	.align		4
.L_257:
        /*04f8*/ 	.byte	0x04, 0x2f
        /*04fa*/ 	.short	(.L_259 - .L_258)
	.align		4
.L_258:
        /*04fc*/ 	.word	index@(_ZN2at6native29vectorized_elementwise_kernelILi2EZZZNS0_16tanh_kernel_cudaERNS_18TensorIteratorBaseEENKUlvE0_clEvENKUlvE2_clEvEUlN3c108BFloat16EE_St5arrayIPcLm2EEEEviT0_T1_)
        /*0500*/ 	.word	0x00000017


	//----- nvinfo : EIATTR_FRAME_SIZE
	.align		4
.L_259:
        /*0504*/ 	.byte	0x04, 0x11
        /*0506*/ 	.short	(.L_261 - .L_260)
	.align		4
.L_260:
        /*0508*/ 	.word	index@(_ZN2at6native29vectorized_elementwise_kernelILi2EZZZNS0_16tanh_kernel_cudaERNS_18TensorIteratorBaseEENKUlvE0_clEvENKUlvE2_clEvEUlN3c108BFloat16EE_St5arrayIPcLm2EEEEviT0_T1_)
        /*050c*/ 	.word	0x00000000


	//----- nvinfo : EIATTR_REGCOUNT
	.align		4
.L_261:
        /*0510*/ 	.byte	0x04, 0x2f
        /*0512*/ 	.short	(.L_263 - .L_262)
	.align		4
.L_262:
        /*0514*/ 	.word	index@(_ZN2at6native27unrolled_elementwise_kernelIZZZNS0_16tanh_kernel_cudaERNS_18TensorIteratorBaseEENKUlvE0_clEvENKUlvE2_clEvEUlN3c108BFloat16EE_St5arrayIPcLm2EELi4E23TrivialOffsetCalculatorILi1EjESD_NS0_6memory15LoadWithoutCastENSE_16StoreWithoutCastEEEviT_T0_T2_T3_T4_T5_)
        /*0518*/ 	.word	0x00000014


	//----- nvinfo : EIATTR_FRAME_SIZE
	.align		4
.L_263:
        /*051c*/ 	.byte	0x04, 0x11
        /*051e*/ 	.short	(.L_265 - .L_264)
	.align		4
.L_264:
        /*0520*/ 	.word	index@(_ZN2at6native27unrolled_elementwise_kernelIZZZNS0_16tanh_kernel_cudaERNS_18TensorIteratorBaseEENKUlvE0_clEvENKUlvE2_clEvEUlN3c108BFloat16EE_St5arrayIPcLm2EELi4E23TrivialOffsetCalculatorILi1EjESD_NS0_6memory15LoadWithoutCastENSE_16StoreWithoutCastEEEviT_T0_T2_T3_T4_T5_)
        /*0524*/ 	.word	0x00000000


	//----- nvinfo : EIATTR_REGCOUNT
	.align		4
.L_265:
        /*0528*/ 	.byte	0x04, 0x2f
        /*052a*/ 	.short	(.L_267 - .L_266)
	.align		4
.L_266:
        /*052c*/ 	.word	index@(_ZN2at6native18elementwise_kernelILi128ELi4EZNS0_22gpu_kernel_impl_nocastIZZZNS0_16tanh_kernel_cudaERNS_18TensorIteratorBaseEENKUlvE0_clEvENKUlvE2_clEvEUlN3c108BFloat16EE_EEvS4_RKT_EUliE_EEviT1_)
        /*0530*/ 	.word	0x0000000c


	//----- nvinfo : EIATTR_FRAME_SIZE
	.align		4
.L_267:
        /*0534*/ 	.byte	0x04, 0x11
        /*0536*/ 	.short	(.L_269 - .L_268)
	.align		4
.L_268:
        /*0538*/ 	.word	index@(_ZN2at6native18elementwise_kernelILi128ELi4EZNS0_22gpu_kernel_impl_nocastIZZZNS0_16tanh_kernel_cudaERNS_18TensorIteratorBaseEENKUlvE0_clEvENKUlvE2_clEvEUlN3c108BFloat16EE_EEvS4_RKT_EUliE_EEviT1_)
        /*053c*/ 	.word	0x00000000


	//----- nvinfo : EIATTR_REGCOUNT
	.align		4
.L_269:
        /*0540*/ 	.byte	0x04, 0x2f
        /*0542*/ 	.short	(.L_271 - .L_270)
	.align		4
.L_270:
        /*0544*/ 	.word	index@(_ZN2at6native27unrolled_elementwise_kernelIZZZNS0_16tanh_kernel_cudaERNS_18TensorIteratorBaseEENKUlvE0_clEvENKUlvE2_clEvEUlN3c108BFloat16EE_St5arrayIPcLm2EELi4E23TrivialOffsetCalculatorILi1EjESD_NS0_6memory12LoadWithCastILi1EEENSE_13StoreWithCastILi1EEEEEviT_T0_T2_T3_T4_T5_)
        /*0548*/ 	.word	0x0000001c


	//----- nvinfo : EIATTR_FRAME_SIZE
	.align		4
.L_271:
        /*054c*/ 	.byte	0x04, 0x11
        /*054e*/ 	.short	(.L_273 - .L_272)
	.align		4
.L_272:
        /*0550*/ 	.word	index@(_ZN2at6native27unrolled_elementwise_kernelIZZZNS0_16tanh_kernel_cudaERNS_18TensorIteratorBaseEENKUlvE0_clEvENKUlvE2_clEvEUlN3c108BFloat16EE_St5arrayIPcLm2EELi4E23TrivialOffsetCalculatorILi1EjESD_NS0_6memory12LoadWithCastILi1EEENSE_13StoreWithCastILi1EEEEEviT_T0_T2_T3_T4_T5_)
        /*0554*/ 	.word	0x00000000


	//----- nvinfo : EIATTR_REGCOUNT
	.align		4
.L_273:
        /*0558*/ 	.byte	0x04, 0x2f
        /*055a*/ 	.short	(.L_275 - .L_274)
	.align		4
.L_274:
        /*055c*/ 	.word	index@(_ZN2at6native18elementwise_kernelILi128ELi4EZNS0_15gpu_kernel_implIZZZNS0_16tanh_kernel_cudaERNS_18TensorIteratorBaseEENKUlvE0_clEvENKUlvE2_clEvEUlN3c108BFloat16EE_EEvS4_RKT_EUliE_EEviT1_)
        /*0560*/ 	.word	0x0000001a


	//----- nvinfo : EIATTR_FRAME_SIZE
	.align		4
.L_275:
        /*0564*/ 	.byte	0x04, 0x11
        /*0566*/ 	.short	(.L_277 - .L_276)
	.align		4
.L_276:
        /*0568*/ 	.word	index@(_ZN2at6native18elementwise_kernelILi128ELi4EZNS0_15gpu_kernel_implIZZZNS0_16tanh_kernel_cudaERNS_18TensorIteratorBaseEENKUlvE0_clEvENKUlvE2_clEvEUlN3c108BFloat16EE_EEvS4_RKT_EUliE_EEviT1_)
        /*056c*/ 	.word	0x00000000


	//----- nvinfo : EIATTR_MIN_STACK_SIZE
	.align		4
.L_277:
        /*0570*/ 	.byte	0x04, 0x12
        /*0572*/ 	.short	(.L_279 - .L_278)
	.align		4
.L_278:
        /*0574*/ 	.word	index@(_ZN2at6native18elementwise_kernelILi128ELi4EZNS0_15gpu_kernel_implIZZZNS0_16tanh_kernel_cudaERNS_18TensorIteratorBaseEENKUlvE0_clEvENKUlvE2_clEvEUlN3c108BFloat16EE_EEvS4_RKT_EUliE_EEviT1_)
        /*0578*/ 	.word	0x00000000


	//----- nvinfo : EIATTR_MIN_STACK_SIZE
	.align		4
.L_279:
        /*057c*/ 	.byte	0x04, 0x12
        /*057e*/ 	.short	(.L_281 - .L_280)
	.align		4
.L_280:
        /*0580*/ 	.word	index@(_ZN2at6native27unrolled_elementwise_kernelIZZZNS0_16tanh_kernel_cudaERNS_18TensorIteratorBaseEENKUlvE0_clEvENKUlvE2_clEvEUlN3c108BFloat16EE_St5arrayIPcLm2EELi4E23TrivialOffsetCalculatorILi1EjESD_NS0_6memory12LoadWithCastILi1EEENSE_13StoreWithCastILi1EEEEEviT_T0_T2_T3_T4_T5_)
        /*0584*/ 	.word	0x00000000


	//----- nvinfo : EIATTR_MIN_STACK_SIZE
	.align		4
.L_281:
        /*0588*/ 	.byte	0x04, 0x12
        /*058a*/ 	.short	(.L_283 - .L_282)
	.align		4
.L_282:
        /*058c*/ 	.word	index@(_ZN2at6native18elementwise_kernelILi128ELi4EZNS0_22gpu_kernel_impl_nocastIZZZNS0_16tanh_kernel_cudaERNS_18TensorIteratorBaseEENKUlvE0_clEvENKUlvE2_clEvEUlN3c108BFloat16EE_EEvS4_RKT_EUliE_EEviT1_)
        /*0590*/ 	.word	0x00000000


	//----- nvinfo : EIATTR_MIN_STACK_SIZE
	.align		4
.L_283:
        /*0594*/ 	.byte	0x04, 0x12
        /*0596*/ 	.short	(.L_285 - .L_284)
	.align		4
.L_284:
        /*0598*/ 	.word	index@(_ZN2at6native27unrolled_elementwise_kernelIZZZNS0_16tanh_kernel_cudaERNS_18TensorIteratorBaseEENKUlvE0_clEvENKUlvE2_clEvEUlN3c108BFloat16EE_St5arrayIPcLm2EELi4E23TrivialOffsetCalculatorILi1EjESD_NS0_6memory15LoadWithoutCastENSE_16StoreWithoutCastEEEviT_T0_T2_T3_T4_T5_)
        /*059c*/ 	.word	0x00000000


	//----- nvinfo : EIATTR_MIN_STACK_SIZE
	.align		4
.L_285:
        /*05a0*/ 	.byte	0x04, 0x12
        /*05a2*/ 	.short	(.L_287 - .L_286)
	.align		4
.L_286:
        /*05a4*/ 	.word	index@(_ZN2at6native29vectorized_elementwise_kernelILi2EZZZNS0_16tanh_kernel_cudaERNS_18TensorIteratorBaseEENKUlvE0_clEvENKUlvE2_clEvEUlN3c108BFloat16EE_St5arrayIPcLm2EEEEviT0_T1_)
        /*05a8*/ 	.word	0x00000000


	//----- nvinfo : EIATTR_MIN_STACK_SIZE
	.align		4
.L_287:
        /*05ac*/ 	.byte	0x04, 0x12
        /*05ae*/ 	.short	(.L_289 - .L_288)
	.align		4
.L_288:
        /*05b0*/ 	.word	index@(_ZN2at6native29vectorized_elementwise_kernelILi4EZZZNS0_16tanh_kernel_cudaERNS_18TensorIteratorBaseEENKUlvE0_clEvENKUlvE2_clEvEUlN3c108BFloat16EE_St5arrayIPcLm2EEEEviT0_T1_)
        /*05b4*/ 	.word	0x00000000


	//----- nvinfo : EIATTR_MIN_STACK_SIZE
	.align		4
.L_289:
        /*05b8*/ 	.byte	0x04, 0x12
        /*05ba*/ 	.short	(.L_291 - .L_290)
	.align		4
.L_290:
        /*05bc*/ 	.word	index@(_ZN2at6native29vectorized_elementwise_kernelILi8EZZZNS0_16tanh_kernel_cudaERNS_18TensorIteratorBaseEENKUlvE0_clEvENKUlvE2_clEvEUlN3c108BFloat16EE_St5arrayIPcLm2EEEEviT0_T1_)
        /*05c0*/ 	.word	0x00000000


	//----- nvinfo : EIATTR_MIN_STACK_SIZE
	.align		4
.L_291:
        /*05c4*/ 	.byte	0x04, 0x12
        /*05c6*/ 	.short	(.L_293 - .L_292)
	.align		4
.L_292:
        /*05c8*/ 	.word	index@(_ZN2at6native18elementwise_kernelILi128ELi4EZNS0_15gpu_kernel_implIZZZNS0_16tanh_kernel_cudaERNS_18TensorIteratorBaseEENKUlvE0_clEvENKUlvE1_clEvEUlN3c104HalfEE_EEvS4_RKT_EUliE_EEviT1_)
        /*05cc*/ 	.word	0x00000000


	//----- nvinfo : EIATTR_MIN_STACK_SIZE
	.align		4
.L_293:
        /*05d0*/ 	.byte	0x04, 0x12
        /*05d2*/ 	.short	(.L_295 - .L_294)
	.align		4
.L_294:
        /*05d4*/ 	.word	index@(_ZN2at6native27unrolled_elementwise_kernelIZZZNS0_16tanh_kernel_cudaERNS_18TensorIteratorBaseEENKUlvE0_clEvENKUlvE1_clEvEUlN3c104HalfEE_St5arrayIPcLm2EELi4E23TrivialOffsetCalculatorILi1EjESD_NS0_6memory12LoadWithCastILi1EEENSE_13StoreWithCastILi1EEEEEviT_T0_T2_T3_T4_T5_)
        /*05d8*/ 	.word	0x00000000


	//----- nvinfo : EIATTR_MIN_STACK_SIZE
	.align		4
.L_295:
        /*05dc*/ 	.byte	0x04, 0x12
        /*05de*/ 	.short	(.L_297 - .L_296)
	.align		4
.L_296:
        /*05e0*/ 	.word	index@(_ZN2at6native18elementwise_kernelILi128ELi4EZNS0_22gpu_kernel_impl_nocastIZZZNS0_16tanh_kernel_cudaERNS_18TensorIteratorBaseEENKUlvE0_clEvENKUlvE1_clEvEUlN3c104HalfEE_EEvS4_RKT_EUliE_EEviT1_)
        /*05e4*/ 	.word	0x00000000


	//----- nvinfo : EIATTR_MIN_STACK_SIZE
	.align		4
.L_297:
        /*05e8*/ 	.byte	0x04, 0x12
        /*05ea*/ 	.short	(.L_299 - .L_298)
	.align		4
.L_298:
        /*05ec*/ 	.word	index@(_ZN2at6native27unrolled_elementwise_kernelIZZZNS0_16tanh_kernel_cudaERNS_18TensorIteratorBaseEENKUlvE0_clEvENKUlvE1_clEvEUlN3c104HalfEE_St5arrayIPcLm2EELi4E23TrivialOffsetCalculatorILi1EjESD_NS0_6memory15LoadWithoutCastENSE_16StoreWithoutCastEEEviT_T0_T2_T3_T4_T5_)
        /*05f0*/ 	.word	0x00000000


	//----- nvinfo : EIATTR_MIN_STACK_SIZE
	.align		4
.L_299:
        /*05f4*/ 	.byte	0x04, 0x12
        /*05f6*/ 	.short	(.L_301 - .L_300)
	.align		4
.L_300:
        /*05f8*/ 	.word	index@(_ZN2at6native29vectorized_elementwise_kernelILi2EZZZNS0_16tanh_kernel_cudaERNS_18TensorIteratorBaseEENKUlvE0_clEvENKUlvE1_clEvEUlN3c104HalfEE_St5arrayIPcLm2EEEEviT0_T1_)
        /*05fc*/ 	.word	0x00000000


	//----- nvinfo : EIATTR_MIN_STACK_SIZE
	.align		4
.L_301:
        /*0600*/ 	.byte	0x04, 0x12
        /*0602*/ 	.short	(.L_303 - .L_302)
	.align		4
.L_302:
        /*0604*/ 	.word	index@(_ZN2at6native29vectorized_elementwise_kernelILi4EZZZNS0_16tanh_kernel_cudaERNS_18TensorIteratorBaseEENKUlvE0_clEvENKUlvE1_clEvEUlN3c104HalfEE_St5arrayIPcLm2EEEEviT0_T1_)
        /*0608*/ 	.word	0x00000000


	//----- nvinfo : EIATTR_MIN_STACK_SIZE
	.align		4
.L_303:
        /*060c*/ 	.byte	0x04, 0x12
        /*060e*/ 	.short	(.L_305 - .L_304)
	.align		4
.L_304:
        /*0610*/ 	.word	index@(_ZN2at6native29vectorized_elementwise_kernelILi8EZZZNS0_16tanh_kernel_cudaERNS_18TensorIteratorBaseEENKUlvE0_clEvENKUlvE1_clEvEUlN3c104HalfEE_St5arrayIPcLm2EEEEviT0_T1_)
        /*0614*/ 	.word	0x00000000


	//----- nvinfo : EIATTR_MIN_STACK_SIZE
	.align		4
.L_305:
        /*0618*/ 	.byte	0x04, 0x12
        /*061a*/ 	.short	(.L_307 - .L_306)
	.align		4
.L_306:
        /*061c*/ 	.word	index@(_ZN2at6native18elementwise_kernelILi128ELi4EZNS0_15gpu_kernel_implIZZZNS0_16tanh_kernel_cudaERNS_18TensorIteratorBaseEENKUlvE0_clEvENKUlvE0_clEvEUlfE_EEvS4_RKT_EUliE_EEviT1_)
        /*0620*/ 	.word	0x00000000


	//----- nvinfo : EIATTR_MIN_STACK_SIZE
	.align		4
.L_307:
        /*0624*/ 	.byte	0x04, 0x12
        /*0626*/ 	.short	(.L_309 - .L_308)
	.align		4
.L_308:
        /*0628*/ 	.word	index@(_ZN2at6native27unrolled_elementwise_kernelIZZZNS0_16tanh_kernel_cudaERNS_18TensorIteratorBaseEENKUlvE0_clEvENKUlvE0_clEvEUlfE_St5arrayIPcLm2EELi4E23TrivialOffsetCalculatorILi1EjESB_NS0_6memory12LoadWithCastILi1EEENSC_13StoreWithCastILi1EEEEEviT_T0_T2_T3_T4_T5_)
        /*062c*/ 	.word	0x00000000


	//----- nvinfo : EIATTR_MIN_STACK_SIZE
	.align		4
.L_309:
        /*0630*/ 	.byte	0x04, 0x12
        /*0632*/ 	.short	(.L_311 - .L_310)
	.align		4
.L_310:
        /*0634*/ 	.word	index@(_ZN2at6native18elementwise_kernelILi128ELi2EZNS0_22gpu_kernel_impl_nocastIZZZNS0_16tanh_kernel_cudaERNS_18TensorIteratorBaseEENKUlvE0_clEvENKUlvE0_clEvEUlfE_EEvS4_RKT_EUliE_EEviT1_)
        /*0638*/ 	.word	0x00000000


	//----- nvinfo : EIATTR_MIN_STACK_SIZE
	.align		4
.L_311:
        /*063c*/ 	.byte	0x04, 0x12
        /*063e*/ 	.short	(.L_313 - .L_312)
	.align		4
.L_312:
        /*0640*/ 	.word	index@(_ZN2at6native27unrolled_elementwise_kernelIZZZNS0_16tanh_kernel_cudaERNS_18TensorIteratorBaseEENKUlvE0_clEvENKUlvE0_clEvEUlfE_St5arrayIPcLm2EELi4E23TrivialOffsetCalculatorILi1EjESB_NS0_6memory15LoadWithoutCastENSC_16StoreWithoutCastEEEviT_T0_T2_T3_T4_T5_)
        /*0644*/ 	.word	0x00000000


	//----- nvinfo : EIATTR_MIN_STACK_SIZE
	.align		4
.L_313:
        /*0648*/ 	.byte	0x04, 0x12
        /*064a*/ 	.short	(.L_315 - .L_314)
	.align		4
.L_314:
        /*064c*/ 	.word	index@(_ZN2at6native29vectorized_elementwise_kernelILi2EZZZNS0_16tanh_kernel_cudaERNS_18TensorIteratorBaseEENKUlvE0_clEvENKUlvE0_clEvEUlfE_St5arrayIPcLm2EEEEviT0_T1_)
        /*0650*/ 	.word	0x00000000


	//----- nvinfo : EIATTR_MIN_STACK_SIZE
	.align		4
.L_315:
        /*0654*/ 	.byte	0x04, 0x12
        /*0656*/ 	.short	(.L_317 - .L_316)
	.align		4
.L_316:
        /*0658*/ 	.word	index@(_ZN2at6native29vectorized_elementwise_kernelILi4EZZZNS0_16tanh_kernel_cudaERNS_18TensorIteratorBaseEENKUlvE0_clEvENKUlvE0_clEvEUlfE_St5arrayIPcLm2EEEEviT0_T1_)
        /*065c*/ 	.word	0x00000000


	//----- nvinfo : EIATTR_MIN_STACK_SIZE
	.align		4
.L_317:
        /*0660*/ 	.byte	0x04, 0x12
        /*0662*/ 	.short	(.L_319 - .L_318)
	.align		4
.L_318:
        /*0664*/ 	.word	index@(_ZN2at6native29vectorized_elementwise_kernelILi8EZZZNS0_16tanh_kernel_cudaERNS_18TensorIteratorBaseEENKUlvE0_clEvENKUlvE0_clEvEUlfE_St5arrayIPcLm2EEEEviT0_T1_)
        /*0668*/ 	.word	0x00000000


	//----- nvinfo : EIATTR_MIN_STACK_SIZE
	.align		4
.L_319:
        /*066c*/ 	.byte	0x04, 0x12
        /*066e*/ 	.short	(.L_321 - .L_320)
	.align		4
.L_320:
        /*0670*/ 	.word	index@(_ZN2at6native18elementwise_kernelILi128ELi4EZNS0_15gpu_kernel_implIZZZNS0_16tanh_kernel_cudaERNS_18TensorIteratorBaseEENKUlvE0_clEvENKUlvE_clEvEUldE_EEvS4_RKT_EUliE_EEviT1_)
        /*0674*/ 	.word	0x00000000


	//----- nvinfo : EIATTR_MIN_STACK_SIZE
	.align		4
.L_321:
        /*0678*/ 	.byte	0x04, 0x12
        /*067a*/ 	.short	(.L_323 - .L_322)
	.align		4
.L_322:
        /*067c*/ 	.word	index@(_ZN2at6native27unrolled_elementwise_kernelIZZZNS0_16tanh_kernel_cudaERNS_18TensorIteratorBaseEENKUlvE0_clEvENKUlvE_clEvEUldE_St5arrayIPcLm2EELi4E23TrivialOffsetCalculatorILi1EjESB_NS0_6memory12LoadWithCastILi1EEENSC_13StoreWithCastILi1EEEEEviT_T0_T2_T3_T4_T5_)
        /*0680*/ 	.word	0x00000000


	//----- nvinfo : EIATTR_MIN_STACK_SIZE
	.align		4
.L_323:
        /*0684*/ 	.byte	0x04, 0x12
        /*0686*/ 	.short	(.L_325 - .L_324)
	.align		4
.L_324:
        /*0688*/ 	.word	index@(_ZN2at6native18elementwise_kernelILi128ELi2EZNS0_22gpu_kernel_impl_nocastIZZZNS0_16tanh_kernel_cudaERNS_18TensorIteratorBaseEENKUlvE0_clEvENKUlvE_clEvEUldE_EEvS4_RKT_EUliE_EEviT1_)
        /*068c*/ 	.word	0x00000000


	//----- nvinfo : EIATTR_MIN_STACK_SIZE
	.align		4
.L_325:
        /*0690*/ 	.byte	0x04, 0x12
        /*0692*/ 	.short	(.L_327 - .L_326)
	.align		4
.L_326:
        /*0694*/ 	.word	index@(_ZN2at6native27unrolled_elementwise_kernelIZZZNS0_16tanh_kernel_cudaERNS_18TensorIteratorBaseEENKUlvE0_clEvENKUlvE_clEvEUldE_St5arrayIPcLm2EELi4E23TrivialOffsetCalculatorILi1EjESB_NS0_6memory15LoadWithoutCastENSC_16StoreWithoutCastEEEviT_T0_T2_T3_T4_T5_)
        /*0698*/ 	.word	0x00000000


	//----- nvinfo : EIATTR_MIN_STACK_SIZE
	.align		4
.L_327:
        /*069c*/ 	.byte	0x04, 0x12
        /*069e*/ 	.short	(.L_329 - .L_328)
	.align		4
.L_328:
        /*06a0*/ 	.word	index@(_ZN2at6native29vectorized_elementwise_kernelILi2EZZZNS0_16tanh_kernel_cudaERNS_18TensorIteratorBaseEENKUlvE0_clEvENKUlvE_clEvEUldE_St5arrayIPcLm2EEEEviT0_T1_)
        /*06a4*/ 	.word	0x00000000


	//----- nvinfo : EIATTR_MIN_STACK_SIZE
	.align		4
.L_329:
        /*06a8*/ 	.byte	0x04, 0x12
        /*06aa*/ 	.short	(.L_331 - .L_330)
	.align		4
.L_330:
        /*06ac*/ 	.word	index@(_ZN2at6native29vectorized_elementwise_kernelILi4EZZZNS0_16tanh_kernel_cudaERNS_18TensorIteratorBaseEENKUlvE0_clEvENKUlvE_clEvEUldE_St5arrayIPcLm2EEEEviT0_T1_)
        /*06b0*/ 	.word	0x00000000


	//----- nvinfo : EIATTR_MIN_STACK_SIZE
	.align		4
.L_331:
        /*06b4*/ 	.byte	0x04, 0x12
        /*06b6*/ 	.short	(.L_333 - .L_332)
	.align		4
.L_332:
        /*06b8*/ 	.word	index@(_ZN2at6native29vectorized_elementwise_kernelILi8EZZZNS0_16tanh_kernel_cudaERNS_18TensorIteratorBaseEENKUlvE0_clEvENKUlvE_clEvEUldE_St5arrayIPcLm2EEEEviT0_T1_)
        /*06bc*/ 	.word	0x00000000


	//----- nvinfo : EIATTR_MIN_STACK_SIZE
	.align		4
.L_333:
        /*06c0*/ 	.byte	0x04, 0x12
        /*06c2*/ 	.short	(.L_335 - .L_334)
	.align		4
.L_334:
        /*06c4*/ 	.word	index@(_ZN2at6native18elementwise_kernelILi128ELi4EZNS0_15gpu_kernel_implIZZZNS0_16tanh_kernel_cudaERNS_18TensorIteratorBaseEENKUlvE_clEvENKUlvE1_clEvEUlN3c107complexINS7_4HalfEEEE_EEvS4_RKT_EUliE_EEviT1_)
        /*06c8*/ 	.word	0x00000000


	//----- nvinfo : EIATTR_MIN_STACK_SIZE
	.align		4
.L_335:
        /*06cc*/ 	.byte	0x04, 0x12
        /*06ce*/ 	.short	(.L_337 - .L_336)
	.align		4
.L_336:
        /*06d0*/ 	.word	index@(_ZN2at6native27unrolled_elementwise_kernelIZZZNS0_16tanh_kernel_cudaERNS_18TensorIteratorBaseEENKUlvE_clEvENKUlvE1_clEvEUlN3c107complexINS6_4HalfEEEE_St5arrayIPcLm2EELi4E23TrivialOffsetCalculatorILi1EjESF_NS0_6memory12LoadWithCastILi1EEENSG_13StoreWithCastILi1EEEEEviT_T0_T2_T3_T4_T5_)
        /*06d4*/ 	.word	0x00000000


	//----- nvinfo : EIATTR_MIN_STACK_SIZE
	.align		4
.L_337:
        /*06d8*/ 	.byte	0x04, 0x12
        /*06da*/ 	.short	(.L_339 - .L_338)
	.align		4
.L_338:
        /*06dc*/ 	.word	index@(_ZN2at6native18elementwise_kernelILi128ELi2EZNS0_22gpu_kernel_impl_nocastIZZZNS0_16tanh_kernel_cudaERNS_18TensorIteratorBaseEENKUlvE_clEvENKUlvE1_clEvEUlN3c107complexINS7_4HalfEEEE_EEvS4_RKT_EUliE_EEviT1_)
        /*06e0*/ 	.word	0x00000000


	//----- nvinfo : EIATTR_MIN_STACK_SIZE
	.align		4
.L_339:
        /*06e4*/ 	.byte	0x04, 0x12
        /*06e6*/ 	.short	(.L_341 - .L_340)
	.align		4
.L_340:
        /*06e8*/ 	.word	index@(_ZN2at6native27unrolled_elementwise_kernelIZZZNS0_16tanh_kernel_cudaERNS_18TensorIteratorBaseEENKUlvE_clEvENKUlvE1_clEvEUlN3c107complexINS6_4HalfEEEE_St5arrayIPcLm2EELi4E23TrivialOffsetCalculatorILi1EjESF_NS0_6memory15LoadWithoutCastENSG_16StoreWithoutCastEEEviT_T0_T2_T3_T4_T5_)
        /*06ec*/ 	.word	0x00000000


	//----- nvinfo : EIATTR_MIN_STACK_SIZE
	.align		4
.L_341:
        /*06f0*/ 	.byte	0x04, 0x12
        /*06f2*/ 	.short	(.L_343 - .L_342)
	.align		4
.L_342:
        /*06f4*/ 	.word	index@(_ZN2at6native29vectorized_elementwise_kernelILi2EZZZNS0_16tanh_kernel_cudaERNS_18TensorIteratorBaseEENKUlvE_clEvENKUlvE1_clEvEUlN3c107complexINS6_4HalfEEEE_St5arrayIPcLm2EEEEviT0_T1_)
        /*06f8*/ 	.word	0x00000000


	//----- nvinfo : EIATTR_MIN_STACK_SIZE
	.align		4
.L_343:
        /*06fc*/ 	.byte	0x04, 0x12
        /*06fe*/ 	.short	(.L_345 - .L_344)
	.align		4
.L_344:
        /*0700*/ 	.word	index@(_ZN2at6native29vectorized_elementwise_kernelILi4EZZZNS0_16tanh_kernel_cudaERNS_18TensorIteratorBaseEENKUlvE_clEvENKUlvE1_clEvEUlN3c107complexINS6_4HalfEEEE_St5arrayIPcLm2EEEEviT0_T1_)
        /*0704*/ 	.word	0x00000000


	//----- nvinfo : EIATTR_MIN_STACK_SIZE
	.align		4
.L_345:
        /*0708*/ 	.byte	0x04, 0x12
        /*070a*/ 	.short	(.L_347 - .L_346)
	.align		4
.L_346:
        /*070c*/ 	.word	index@(_ZN2at6native29vectorized_elementwise_kernelILi8EZZZNS0_16tanh_kernel_cudaERNS_18TensorIteratorBaseEENKUlvE_clEvENKUlvE1_clEvEUlN3c107complexINS6_4HalfEEEE_St5arrayIPcLm2EEEEviT0_T1_)
        /*0710*/ 	.word	0x00000000


	//----- nvinfo : EIATTR_MIN_STACK_SIZE
	.align		4
.L_347:
        /*0714*/ 	.byte	0x04, 0x12
        /*0716*/ 	.short	(.L_349 - .L_348)
	.align		4
.L_348:
        /*0718*/ 	.word	index@(_ZN2at6native18elementwise_kernelILi128ELi4EZNS0_15gpu_kernel_implIZZZNS0_16tanh_kernel_cudaERNS_18TensorIteratorBaseEENKUlvE_clEvENKUlvE0_clEvEUlN3c107complexIfEEE_EEvS4_RKT_EUliE_EEviT1_)
        /*071c*/ 	.word	0x00000000


	//----- nvinfo : EIATTR_MIN_STACK_SIZE
	.align		4
.L_349:
        /*0720*/ 	.byte	0x04, 0x12
        /*0722*/ 	.short	(.L_351 - .L_350)
	.align		4
.L_350:
        /*0724*/ 	.word	index@(_ZN2at6native27unrolled_elementwise_kernelIZZZNS0_16tanh_kernel_cudaERNS_18TensorIteratorBaseEENKUlvE_clEvENKUlvE0_clEvEUlN3c107complexIfEEE_St5arrayIPcLm2EELi4E23TrivialOffsetCalculatorILi1EjESE_NS0_6memory12LoadWithCastILi1EEENSF_13StoreWithCastILi1EEEEEviT_T0_T2_T3_T4_T5_)
        /*0728*/ 	.word	0x00000000


	//----- nvinfo : EIATTR_MIN_STACK_SIZE
	.align		4
.L_351:
        /*072c*/ 	.byte	0x04, 0x12
        /*072e*/ 	.short	(.L_353 - .L_352)
	.align		4
.L_352:
        /*0730*/ 	.word	index@(_ZN2at6native18elementwise_kernelILi128ELi2EZNS0_22gpu_kernel_impl_nocastIZZZNS0_16tanh_kernel_cudaERNS_18TensorIteratorBaseEENKUlvE_clEvENKUlvE0_clEvEUlN3c107complexIfEEE_EEvS4_RKT_EUliE_EEviT1_)
        /*0734*/ 	.word	0x00000000


	//----- nvinfo : EIATTR_MIN_STACK_SIZE
	.align		4
.L_353:
        /*0738*/ 	.byte	0x04, 0x12
        /*073a*/ 	.short	(.L_355 - .L_354)
	.align		4
.L_354:
        /*073c*/ 	.word	index@(_ZN2at6native27unrolled_elementwise_kernelIZZZNS0_16tanh_kernel_cudaERNS_18TensorIteratorBaseEENKUlvE_clEvENKUlvE0_clEvEUlN3c107complexIfEEE_St5arrayIPcLm2EELi4E23TrivialOffsetCalculatorILi1EjESE_NS0_6memory15LoadWithoutCastENSF_16StoreWithoutCastEEEviT_T0_T2_T3_T4_T5_)
        /*0740*/ 	.word	0x00000000


	//----- nvinfo : EIATTR_MIN_STACK_SIZE
	.align		4
.L_355:
        /*0744*/ 	.byte	0x04, 0x12
        /*0746*/ 	.short	(.L_357 - .L_356)
	.align		4
.L_356:
        /*0748*/ 	.word	index@(_ZN2at6native29vectorized_elementwise_kernelILi2EZZZNS0_16tanh_kernel_cudaERNS_18TensorIteratorBaseEENKUlvE_clEvENKUlvE0_clEvEUlN3c107complexIfEEE_St5arrayIPcLm2EEEEviT0_T1_)
        /*074c*/ 	.word	0x00000000


	//----- nvinfo : EIATTR_MIN_STACK_SIZE
	.align		4
.L_357:
        /*0750*/ 	.byte	0x04, 0x12
        /*0752*/ 	.short	(.L_359 - .L_358)
	.align		4
.L_358:
        /*0754*/ 	.word	index@(_ZN2at6native29vectorized_elementwise_kernelILi4EZZZNS0_16tanh_kernel_cudaERNS_18TensorIteratorBaseEENKUlvE_clEvENKUlvE0_clEvEUlN3c107complexIfEEE_St5arrayIPcLm2EEEEviT0_T1_)
        /*0758*/ 	.word	0x00000000


	//----- nvinfo : EIATTR_MIN_STACK_SIZE
	.align		4
.L_359:
        /*075c*/ 	.byte	0x04, 0x12
        /*075e*/ 	.short	(.L_361 - .L_360)
	.align		4
.L_360:
        /*0760*/ 	.word	index@(_ZN2at6native29vectorized_elementwise_kernelILi8EZZZNS0_16tanh_kernel_cudaERNS_18TensorIteratorBaseEENKUlvE_clEvENKUlvE0_clEvEUlN3c107complexIfEEE_St5arrayIPcLm2EEEEviT0_T1_)
        /*0764*/ 	.word	0x00000000


	//----- nvinfo : EIATTR_MIN_STACK_SIZE
	.align		4
.L_361:
        /*0768*/ 	.byte	0x04, 0x12
        /*076a*/ 	.short	(.L_363 - .L_362)
	.align		4
.L_362:
        /*076c*/ 	.word	index@(_ZN2at6native18elementwise_kernelILi128ELi4EZNS0_15gpu_kernel_implIZZZNS0_16tanh_kernel_cudaERNS_18TensorIteratorBaseEENKUlvE_clEvENKUlvE_clEvEUlN3c107complexIdEEE_EEvS4_RKT_EUliE_EEviT1_)
        /*0770*/ 	.word	0x00000028


	//----- nvinfo : EIATTR_MIN_STACK_SIZE
	.align		4
.L_363:
        /*0774*/ 	.byte	0x04, 0x12
        /*0776*/ 	.short	(.L_365 - .L_364)
	.align		4
.L_364:
        /*0778*/ 	.word	index@(_ZN2at6native27unrolled_elementwise_kernelIZZZNS0_16tanh_kernel_cudaERNS_18TensorIteratorBaseEENKUlvE_clEvENKUlvE_clEvEUlN3c107complexIdEEE_St5arrayIPcLm2EELi4E23TrivialOffsetCalculatorILi1EjESE_NS0_6memory12LoadWithCastILi1EEENSF_13StoreWithCastILi1EEEEEviT_T0_T2_T3_T4_T5_)
        /*077c*/ 	.word	0x00000028


	//----- nvinfo : EIATTR_MIN_STACK_SIZE
	.align		4
.L_365:
        /*0780*/ 	.byte	0x04, 0x12
        /*0782*/ 	.short	(.L_367 - .L_366)
	.align		4
.L_366:
        /*0784*/ 	.word	index@(_ZN2at6native18elementwise_kernelILi128ELi2EZNS0_22gpu_kernel_impl_nocastIZZZNS0_16tanh_kernel_cudaERNS_18TensorIteratorBaseEENKUlvE_clEvENKUlvE_clEvEUlN3c107complexIdEEE_EEvS4_RKT_EUliE_EEviT1_)
        /*0788*/ 	.word	0x00000028


	//----- nvinfo : EIATTR_MIN_STACK_SIZE
	.align		4
.L_367:
        /*078c*/ 	.byte	0x04, 0x12
        /*078e*/ 	.short	(.L_369 - .L_368)
	.align		4
.L_368:
        /*0790*/ 	.word	index@(_ZN2at6native27unrolled_elementwise_kernelIZZZNS0_16tanh_kernel_cudaERNS_18TensorIteratorBaseEENKUlvE_clEvENKUlvE_clEvEUlN3c107complexIdEEE_St5arrayIPcLm2EELi4E23TrivialOffsetCalculatorILi1EjESE_NS0_6memory15LoadWithoutCastENSF_16StoreWithoutCastEEEviT_T0_T2_T3_T4_T5_)
        /*0794*/ 	.word	0x00000028


	//----- nvinfo : EIATTR_MIN_STACK_SIZE
	.align		4
.L_369:
        /*0798*/ 	.byte	0x04, 0x12
        /*079a*/ 	.short	(.L_371 - .L_370)
	.align		4
.L_370:
        /*079c*/ 	.word	index@(_ZN2at6native29vectorized_elementwise_kernelILi2EZZZNS0_16tanh_kernel_cudaERNS_18TensorIteratorBaseEENKUlvE_clEvENKUlvE_clEvEUlN3c107complexIdEEE_St5arrayIPcLm2EEEEviT0_T1_)
        /*07a0*/ 	.word	0x00000028


	//----- nvinfo : EIATTR_MIN_STACK_SIZE
	.align		4
.L_371:
        /*07a4*/ 	.byte	0x04, 0x12
        /*07a6*/ 	.short	(.L_373 - .L_372)
	.align		4
.L_372:
        /*07a8*/ 	.word	index@(_ZN2at6native29vectorized_elementwise_kernelILi4EZZZNS0_16tanh_kernel_cudaERNS_18TensorIteratorBaseEENKUlvE_clEvENKUlvE_clEvEUlN3c107complexIdEEE_St5arrayIPcLm2EEEEviT0_T1_)
        /*07ac*/ 	.word	0x00000028


	//----- nvinfo : EIATTR_MIN_STACK_SIZE
	.align		4
.L_373:
        /*07b0*/ 	.byte	0x04, 0x12
        /*07b2*/ 	.short	(.L_375 - .L_374)
	.align		4
.L_374:
        /*07b4*/ 	.word	index@(_ZN2at6native29vectorized_elementwise_kernelILi8EZZZNS0_16tanh_kernel_cudaERNS_18TensorIteratorBaseEENKUlvE_clEvENKUlvE_clEvEUlN3c107complexIdEEE_St5arrayIPcLm2EEEEviT0_T1_)
        /*07b8*/ 	.word	0x00000000
.L_375:


//--------------------- .nv.info._ZN2at6native18elementwise_kernelILi128ELi4EZNS0_15gpu_kernel_implIZZZNS0_16tanh_kernel_cudaERNS_18TensorIteratorBaseEENKUlvE0_clEvENKUlvE2_clEvEUlN3c108BFloat16EE_EEvS4_RKT_EUliE_EEviT1_ --------------------------
	.section	.nv.info._ZN2at6native18elementwise_kernelILi128ELi4EZNS0_15gpu_kernel_implIZZZNS0_16tanh_kernel_cudaERNS_18TensorIteratorBaseEENKUlvE0_clEvENKUlvE2_clEvEUlN3c108BFloat16EE_EEvS4_RKT_EUliE_EEviT1_,"",@"SHT_CUDA_INFO"
	.sectionflags	@""
	.align	4


	//----- nvinfo : EIATTR_CUDA_API_VERSION
	.align		4
        /*0000*/ 	.byte	0x04, 0x37
        /*0002*/ 	.short	(.L_377 - .L_376)
.L_376:
        /*0004*/ 	.word	0x00000082


	//----- nvinfo : EIATTR_SW2861232_WAR
	.align		4
.L_377:
        /*0008*/ 	.byte	0x01, 0x35
	.zero		2


	//----- nvinfo : EIATTR_PARAM_CBANK
	.align		4
        /*000c*/ 	.byte	0x04, 0x0a
        /*000e*/ 	.short	(.L_379 - .L_378)
	.align		4
.L_378:
        /*0010*/ 	.word	index@(.nv.constant0._ZN2at6native18elementwise_kernelILi128ELi4EZNS0_15gpu_kernel_implIZZZNS0_16tanh_kernel_cudaERNS_18TensorIteratorBaseEENKUlvE0_clEvENKUlvE2_clEvEUlN3c108BFloat16EE_EEvS4_RKT_EUliE_EEviT1_)
        /*0014*/ 	.short	0x0160
        /*0016*/ 	.short	0x0220


	//----- nvinfo : EIATTR_CBANK_PARAM_SIZE
	.align		4
.L_379:
        /*0018*/ 	.byte	0x03, 0x19
        /*001a*/ 	.short	0x0220


	//----- nvinfo : EIATTR_KPARAM_INFO
	.align		4
        /*001c*/ 	.byte	0x04, 0x17
        /*001e*/ 	.short	(.L_381 - .L_380)
.L_380:
        /*0020*/ 	.word	0x00000000
        /*0024*/ 	.short	0x0001
        /*0026*/ 	.short	0x0008
        /*0028*/ 	.byte	0x00, 0xf0, 0x61, 0x08


	//----- nvinfo : EIATTR_KPARAM_INFO
	.align		4
.L_381:
        /*002c*/ 	.byte	0x04, 0x17
        /*002e*/ 	.short	(.L_383 - .L_382)
.L_382:
        /*0030*/ 	.word	0x00000000
        /*0034*/ 	.short	0x0000
        /*0036*/ 	.short	0x0000
        /*0038*/ 	.byte	0x00, 0xf0, 0x11, 0x00


	//----- nvinfo : EIATTR_MAXREG_COUNT
	.align		4
.L_383:
        /*003c*/ 	.byte	0x03, 0x1b
        /*003e*/ 	.short	0x0080


	//----- nvinfo : EIATTR_EXTERNS
	.align		4
        /*0040*/ 	.byte	0x04, 0x0f
        /*0042*/ 	.short	(.L_385 - .L_384)


	//   ....[0]....
	.align		4
.L_384:
        /*0044*/ 	.word	index@(__assertfail)


	//----- nvinfo : EIATTR_MERCURY_ISA_VERSION
	.align		4
.L_385:
        /*0048*/ 	.byte	0x03, 0x5f
        /*004a*/ 	.short	0x0000


	//----- nvinfo : EIATTR_SYSCALL_OFFSETS
	.align		4
        /*004c*/ 	.byte	0x04, 0x46
        /*004e*/ 	.short	(.L_387 - .L_386)


	//   ....[0]....
.L_386:
        /*0050*/ 	.word	0x00001dd0


	//   ....[1]....
        /*0054*/ 	.word	0x00002d90


	//   ....[2]....
        /*0058*/ 	.word	0x00004bd0


	//   ....[3]....
        /*005c*/ 	.word	0x00005b90


	//   ....[4]....
        /*0060*/ 	.word	0x000079a0


	//   ....[5]....
        /*0064*/ 	.word	0x00008960


	//   ....[6]....
        /*0068*/ 	.word	0x0000a780


	//   ....[7]....
        /*006c*/ 	.word	0x0000b740


	//----- nvinfo : EIATTR_EXIT_INSTR_OFFSETS
	.align		4
.L_387:
        /*0070*/ 	.byte	0x04, 0x1c
        /*0072*/ 	.short	(.L_389 - .L_388)


	//   ....[0]....
.L_388:
        /*0074*/ 	.word	0x00008a20


	//   ....[1]....
        /*0078*/ 	.word	0x0000a940


	//   ....[2]....
        /*007c*/ 	.word	0x0000a980


	//   ....[3]....
        /*0080*/ 	.word	0x0000aa20


	//   ....[4]....
        /*0084*/ 	.word	0x0000aa60


	//   ....[5]....
        /*0088*/ 	.word	0x0000aaa0


	//   ....[6]....
        /*008c*/ 	.word	0x0000ab30


	//   ....[7]....
        /*0090*/ 	.word	0x0000ab70


	//   ....[8]....
        /*0094*/ 	.word	0x0000ac10


	//   ....[9]....
        /*0098*/ 	.word	0x0000ac60


	//   ....[10]....
        /*009c*/ 	.word	0x0000acb0


	//   ....[11]....
        /*00a0*/ 	.word	0x0000ad80


	//   ....[12]....
        /*00a4*/ 	.word	0x0000ade0


	//   ....[13]....
        /*00a8*/ 	.word	0x0000af70


	//   ....[14]....
        /*00ac*/ 	.word	0x0000b0d0


	//   ....[15]....
        /*00b0*/ 	.word	0x0000b0f0


	//   ....[16]....
        /*00b4*/ 	.word	0x0000b1b0


	//   ....[17]....
        /*00b8*/ 	.word	0x0000b330


	//   ....[18]....
        /*00bc*/ 	.word	0x0000b4b0


	//   ....[19]....
        /*00c0*/ 	.word	0x0000b610


	//   ....[20]....
        /*00c4*/ 	.word	0x0000b750


	//   ....[21]....
        /*00c8*/ 	.word	0x0000b790


	//   ....[22]....
        /*00cc*/ 	.word	0x0000b7d0


	//----- nvinfo : EIATTR_MAX_THREADS
	.align		4
.L_389:
        /*00d0*/ 	.byte	0x04, 0x05
        /*00d2*/ 	.short	(.L_391 - .L_390)
.L_390:
        /*00d4*/ 	.word	0x00000080
        /*00d8*/ 	.word	0x00000001
        /*00dc*/ 	.word	0x00000001


	//----- nvinfo : EIATTR_CRS_STACK_SIZE
	.align		4
.L_391:
        /*00e0*/ 	.byte	0x04, 0x1e
        /*00e2*/ 	.short	(.L_393 - .L_392)
.L_392:
        /*00e4*/ 	.word	0x00000000
.L_393:


//--------------------- .nv.info._ZN2at6native27unrolled_elementwise_kernelIZZZNS0_16tanh_kernel_cudaERNS_18TensorIteratorBaseEENKUlvE0_clEvENKUlvE2_clEvEUlN3c108BFloat16EE_St5arrayIPcLm2EELi4E23TrivialOffsetCalculatorILi1EjESD_NS0_6memory12LoadWithCastILi1EEENSE_13StoreWithCastILi1EEEEEviT_T0_T2_T3_T4_T5_ --------------------------
	.section	.nv.info._ZN2at6native27unrolled_elementwise_kernelIZZZNS0_16tanh_kernel_cudaERNS_18TensorIteratorBaseEENKUlvE0_clEvENKUlvE2_clEvEUlN3c108BFloat16EE_St5arrayIPcLm2EELi4E23TrivialOffsetCalculatorILi1EjESD_NS0_6memory12LoadWithCastILi1EEENSE_13StoreWithCastILi1EEEEEviT_T0_T2_T3_T4_T5_,"",@"SHT_CUDA_INFO"
	.sectionflags	@""
	.align	4


	//----- nvinfo : EIATTR_CUDA_API_VERSION
	.align		4
        /*0000*/ 	.byte	0x04, 0x37
        /*0002*/ 	.short	(.L_395 - .L_394)
.L_394:
        /*0004*/ 	.word	0x00000082


	//----- nvinfo : EIATTR_SW2861232_WAR
	.align		4
.L_395:
        /*0008*/ 	.byte	0x01, 0x35
	.zero		2


	//----- nvinfo : EIATTR_PARAM_CBANK
	.align		4
        /*000c*/ 	.byte	0x04, 0x0a
        /*000e*/ 	.short	(.L_397 - .L_396)
	.align		4
.L_396:
        /*0010*/ 	.word	index@(.nv.constant0._ZN2at6native27unrolled_elementwise_kernelIZZZNS0_16tanh_kernel_cudaERNS_18TensorIteratorBaseEENKUlvE0_clEvENKUlvE2_clEvEUlN3c108BFloat16EE_St5arrayIPcLm2EELi4E23TrivialOffsetCalculatorILi1EjESD_NS0_6memory12LoadWithCastILi1EEENSE_13StoreWithCastILi1EEEEEviT_T0_T2_T3_T4_T5_)
        /*0014*/ 	.short	0x0160
        /*0016*/ 	.short	0x002c


	//----- nvinfo : EIATTR_CBANK_PARAM_SIZE
	.align		4
.L_397:
        /*0018*/ 	.byte	0x03, 0x19
        /*001a*/ 	.short	0x002c


	//----- nvinfo : EIATTR_KPARAM_INFO
	.align		4
        /*001c*/ 	.byte	0x04, 0x17
        /*001e*/ 	.short	(.L_399 - .L_398)
.L_398:
        /*0020*/ 	.word	0x00000000
        /*0024*/ 	.short	0x0006
        /*0026*/ 	.short	0x0024
        /*0028*/ 	.byte	0x00, 0xf0, 0x21, 0x00


	//----- nvinfo : EIATTR_KPARAM_INFO
	.align		4
.L_399:
        /*002c*/ 	.byte	0x04, 0x17
        /*002e*/ 	.short	(.L_401 - .L_400)
.L_400:
        /*0030*/ 	.word	0x00000000
        /*0034*/ 	.short	0x0005
        /*0036*/ 	.short	0x001c
        /*0038*/ 	.byte	0x00, 0xf0, 0x21, 0x00


	//----- nvinfo : EIATTR_KPARAM_INFO
	.align		4
.L_401:
        /*003c*/ 	.byte	0x04, 0x17
        /*003e*/ 	.short	(.L_403 - .L_402)
.L_402:
        /*0040*/ 	.word	0x00000000
        /*0044*/ 	.short	0x0004
        /*0046*/ 	.short	0x0019
        /*0048*/ 	.byte	0x00, 0xf0, 0x05, 0x00


	//----- nvinfo : EIATTR_KPARAM_INFO
	.align		4
.L_403:
        /*004c*/ 	.byte	0x04, 0x17
        /*004e*/ 	.short	(.L_405 - .L_404)
.L_404:
        /*0050*/ 	.word	0x00000000
        /*0054*/ 	.short	0x0003
        /*0056*/ 	.short	0x0018
        /*0058*/ 	.byte	0x00, 0xf0, 0x05, 0x00


	//----- nvinfo : EIATTR_KPARAM_INFO
	.align		4
.L_405:
        /*005c*/ 	.byte	0x04, 0x17
        /*005e*/ 	.short	(.L_407 - .L_406)
.L_406:
        /*0060*/ 	.word	0x00000000
        /*0064*/ 	.short	0x0002
        /*0066*/ 	.short	0x0008
        /*0068*/ 	.byte	0x00, 0xf0, 0x41, 0x00


	//----- nvinfo : EIATTR_KPARAM_INFO
	.align		4
.L_407:
        /*006c*/ 	.byte	0x04, 0x17
        /*006e*/ 	.short	(.L_409 - .L_408)
.L_408:
        /*0070*/ 	.word	0x00000000
        /*0074*/ 	.short	0x0001
        /*0076*/ 	.short	0x0004
        /*0078*/ 	.byte	0x00, 0xf0, 0x05, 0x00


	//----- nvinfo : EIATTR_KPARAM_INFO
	.align		4
.L_409:
        /*007c*/ 	.byte	0x04, 0x17
        /*007e*/ 	.short	(.L_411 - .L_410)
.L_410:
        /*0080*/ 	.word	0x00000000
        /*0084*/ 	.short	0x0000
        /*0086*/ 	.short	0x0000
        /*0088*/ 	.byte	0x00, 0xf0, 0x11, 0x00


	//----- nvinfo : EIATTR_MAXREG_COUNT
	.align		4
.L_411:
        /*008c*/ 	.byte	0x03, 0x1b
        /*008e*/ 	.short	0x00ff


	//----- nvinfo : EIATTR_EXTERNS
	.align		4
        /*0090*/ 	.byte	0x04, 0x0f
        /*0092*/ 	.short	(.L_413 - .L_412)


	//   ....[0]....
	.align		4
.L_412:
        /*0094*/ 	.word	index@(__assertfail)


	//----- nvinfo : EIATTR_MERCURY_ISA_VERSION
	.align		4
.L_413:
        /*0098*/ 	.byte	0x03, 0x5f
        /*009a*/ 	.short	0x0000


	//----- nvinfo : EIATTR_SYSCALL_OFFSETS
	.align		4
        /*009c*/ 	.byte	0x04, 0x46
        /*009e*/ 	.short	(.L_415 - .L_414)


	//   ....[0]....
.L_414:
        /*00a0*/ 	.word	0x000010a0


	//   ....[1]....
        /*00a4*/ 	.word	0x000021a0


	//   ....[2]....
        /*00a8*/ 	.word	0x000032b0


	//   ....[3]....
        /*00ac*/ 	.word	0x00004390


	//   ....[4]....
        /*00b0*/ 	.word	0x00005630


	//   ....[5]....
        /*00b4*/ 	.word	0x00006660


	//   ....[6]....
        /*00b8*/ 	.word	0x00007650


	//   ....[7]....
        /*00bc*/ 	.word	0x00008640


	//----- nvinfo : EIATTR_EXIT_INSTR_OFFSETS
	.align		4
.L_415:
        /*00c0*/ 	.byte	0x04, 0x1c
        /*00c2*/ 	.short	(.L_417 - .L_416)


	//   ....[0]....
.L_416:
        /*00c4*/ 	.word	0x00007710


	//   ....[1]....
        /*00c8*/ 	.word	0x00007840


	//   ....[2]....
        /*00cc*/ 	.word	0x00007880


	//   ....[3]....
        /*00d0*/ 	.word	0x00007920


	//   ....[4]....
        /*00d4*/ 	.word	0x00007960


	//   ....[5]....
        /*00d8*/ 	.word	0x000079a0


	//   ....[6]....
        /*00dc*/ 	.word	0x00007a30


	//   ....[7]....
        /*00e0*/ 	.word	0x00007a70


	//   ....[8]....
        /*00e4*/ 	.word	0x00007b10


	//   ....[9]....
        /*00e8*/ 	.word	0x00007b60


	//   ....[10]....
        /*00ec*/ 	.word	0x00007bb0


	//   ....[11]....
        /*00f0*/ 	.word	0x00007c80


	//   ....[12]....
        /*00f4*/ 	.word	0x00007ce0


	//   ....[13]....
        /*00f8*/ 	.word	0x00007e70


	//   ....[14]....
        /*00fc*/ 	.word	0x00007fd0


	//   ....[15]....
        /*0100*/ 	.word	0x00007ff0


	//   ....[16]....
        /*0104*/ 	.word	0x000080b0


	//   ....[17]....
        /*0108*/ 	.word	0x00008230


	//   ....[18]....
        /*010c*/ 	.word	0x000083b0


	//   ....[19]....
        /*0110*/ 	.word	0x00008510


	//   ....[20]....
        /*0114*/ 	.word	0x00008650


	//   ....[21]....
        /*0118*/ 	.word	0x00008690


	//   ....[22]....
        /*011c*/ 	.word	0x000086d0


	//----- nvinfo : EIATTR_MAX_THREADS
	.align		4
.L_417:
        /*0120*/ 	.byte	0x04, 0x05
        /*0122*/ 	.short	(.L_419 - .L_418)
.L_418:
        /*0124*/ 	.word	0x00000080
        /*0128*/ 	.word	0x00000001
        /*012c*/ 	.word	0x00000001


	//----- nvinfo : EIATTR_CRS_STACK_SIZE
	.align		4
.L_419:
        /*0130*/ 	.byte	0x04, 0x1e
        /*0132*/ 	.short	(.L_421 - .L_420)
.L_420:
        /*0134*/ 	.word	0x00000000
.L_421:


//--------------------- .nv.info._ZN2at6native18elementwise_kernelILi128ELi4EZNS0_22gpu_kernel_impl_nocastIZZZNS0_16tanh_kernel_cudaERNS_18TensorIteratorBaseEENKUlvE0_clEvENKUlvE2_clEvEUlN3c108BFloat16EE_EEvS4_RKT_EUliE_EEviT1_ --------------------------
	.section	.nv.info._ZN2at6native18elementwise_kernelILi128ELi4EZNS0_22gpu_kernel_impl_nocastIZZZNS0_16tanh_kernel_cudaERNS_18TensorIteratorBaseEENKUlvE0_clEvENKUlvE2_clEvEUlN3c108BFloat16EE_EEvS4_RKT_EUliE_EEviT1_,"",@"SHT_CUDA_INFO"
	.sectionflags	@""
	.align	4


	//----- nvinfo : EIATTR_CUDA_API_VERSION
	.align		4
        /*0000*/ 	.byte	0x04, 0x37
        /*0002*/ 	.short	(.L_423 - .L_422)
.L_422:
        /*0004*/ 	.word	0x00000082


	//----- nvinfo : EIATTR_SW2861232_WAR
	.align		4
.L_423:
        /*0008*/ 	.byte	0x01, 0x35
	.zero		2


	//----- nvinfo : EIATTR_PARAM_CBANK
	.align		4
        /*000c*/ 	.byte	0x04, 0x0a
        /*000e*/ 	.short	(.L_425 - .L_424)
	.align		4
.L_424:
        /*0010*/ 	.word	index@(.nv.constant0._ZN2at6native18elementwise_kernelILi128ELi4EZNS0_22gpu_kernel_impl_nocastIZZZNS0_16tanh_kernel_cudaERNS_18TensorIteratorBaseEENKUlvE0_clEvENKUlvE2_clEvEUlN3c108BFloat16EE_EEvS4_RKT_EUliE_EEviT1_)
        /*0014*/ 	.short	0x0160
        /*0016*/ 	.short	0x0220


	//----- nvinfo : EIATTR_CBANK_PARAM_SIZE
	.align		4
.L_425:
        /*0018*/ 	.byte	0x03, 0x19
        /*001a*/ 	.short	0x0220


	//----- nvinfo : EIATTR_KPARAM_INFO
	.align		4
        /*001c*/ 	.byte	0x04, 0x17
        /*001e*/ 	.short	(.L_427 - .L_426)
.L_426:
        /*0020*/ 	.word	0x00000000
        /*0024*/ 	.short	0x0001
        /*0026*/ 	.short	0x0008
        /*0028*/ 	.byte	0x00, 0xf0, 0x61, 0x08


	//----- nvinfo : EIATTR_KPARAM_INFO
	.align		4
.L_427:
        /*002c*/ 	.byte	0x04, 0x17
        /*002e*/ 	.short	(.L_429 - .L_428)
.L_428:
        /*0030*/ 	.word	0x00000000
        /*0034*/ 	.short	0x0000
        /*0036*/ 	.short	0x0000
        /*0038*/ 	.byte	0x00, 0xf0, 0x11, 0x00


	//----- nvinfo : EIATTR_MAXREG_COUNT
	.align		4
.L_429:
        /*003c*/ 	.byte	0x03, 0x1b
        /*003e*/ 	.short	0x0080


	//----- nvinfo : EIATTR_MERCURY_ISA_VERSION
	.align		4
        /*0040*/ 	.byte	0x03, 0x5f
        /*0042*/ 	.short	0x0000


	//----- nvinfo : EIATTR_EXIT_INSTR_OFFSETS
	.align		4
        /*0044*/ 	.byte	0x04, 0x1c
        /*0046*/ 	.short	(.L_431 - .L_430)


	//   ....[0]....
.L_430:
        /*0048*/ 	.word	0x00002d70


	//   ....[1]....
        /*004c*/ 	.word	0x00003c40


	//----- nvinfo : EIATTR_MAX_THREADS
	.align		4
.L_431:
        /*0050*/ 	.byte	0x04, 0x05
        /*0052*/ 	.short	(.L_433 - .L_432)
.L_432:
        /*0054*/ 	.word	0x00000080
        /*0058*/ 	.word	0x00000001
        /*005c*/ 	.word	0x00000001


	//----- nvinfo : EIATTR_CRS_STACK_SIZE
	.align		4
.L_433:
        /*0060*/ 	.byte	0x04, 0x1e
        /*0062*/ 	.short	(.L_435 - .L_434)
.L_434:
        /*0064*/ 	.word	0x00000000
.L_435:


//--------------------- .nv.info._ZN2at6native27unrolled_elementwise_kernelIZZZNS0_16tanh_kernel_cudaERNS_18TensorIteratorBaseEENKUlvE0_clEvENKUlvE2_clEvEUlN3c108BFloat16EE_St5arrayIPcLm2EELi4E23TrivialOffsetCalculatorILi1EjESD_NS0_6memory15LoadWithoutCastENSE_16StoreWithoutCastEEEviT_T0_T2_T3_T4_T5_ --------------------------
	.section	.nv.info._ZN2at6native27unrolled_elementwise_kernelIZZZNS0_16tanh_kernel_cudaERNS_18TensorIteratorBaseEENKUlvE0_clEvENKUlvE2_clEvEUlN3c108BFloat16EE_St5arrayIPcLm2EELi4E23TrivialOffsetCalculatorILi1EjESD_NS0_6memory15LoadWithoutCastENSE_16StoreWithoutCastEEEviT_T0_T2_T3_T4_T5_,"",@"SHT_CUDA_INFO"
	.sectionflags	@""
	.align	4


	//----- nvinfo : EIATTR_CUDA_API_VERSION
	.align		4
        /*0000*/ 	.byte	0x04, 0x37
        /*0002*/ 	.short	(.L_437 - .L_436)
.L_436:
        /*0004*/ 	.word	0x00000082


	//----- nvinfo : EIATTR_SW2861232_WAR
	.align		4
.L_437:
        /*0008*/ 	.byte	0x01, 0x35
	.zero		2


	//----- nvinfo : EIATTR_PARAM_CBANK
	.align		4
        /*000c*/ 	.byte	0x04, 0x0a
        /*000e*/ 	.short	(.L_439 - .L_438)
	.align		4
.L_438:
        /*0010*/ 	.word	index@(.nv.constant0._ZN2at6native27unrolled_elementwise_kernelIZZZNS0_16tanh_kernel_cudaERNS_18TensorIteratorBaseEENKUlvE0_clEvENKUlvE2_clEvEUlN3c108BFloat16EE_St5arrayIPcLm2EELi4E23TrivialOffsetCalculatorILi1EjESD_NS0_6memory15LoadWithoutCastENSE_16StoreWithoutCastEEEviT_T0_T2_T3_T4_T5_)
        /*0014*/ 	.short	0x0160
        /*0016*/ 	.short	0x001c


	//----- nvinfo : EIATTR_CBANK_PARAM_SIZE
	.align		4
.L_439:
        /*0018*/ 	.byte	0x03, 0x19
        /*001a*/ 	.short	0x001c


	//----- nvinfo : EIATTR_KPARAM_INFO
	.align		4
        /*001c*/ 	.byte	0x04, 0x17
        /*001e*/ 	.short	(.L_441 - .L_440)
.L_440:
        /*0020*/ 	.word	0x00000000
        /*0024*/ 	.short	0x0006
        /*0026*/ 	.short	0x001b
        /*0028*/ 	.byte	0x00, 0xf0, 0x05, 0x00


	//----- nvinfo : EIATTR_KPARAM_INFO
	.align		4
.L_441:
        /*002c*/ 	.byte	0x04, 0x17
        /*002e*/ 	.short	(.L_443 - .L_442)
.L_442:
        /*0030*/ 	.word	0x00000000
        /*0034*/ 	.short	0x0005
        /*0036*/ 	.short	0x001a
        /*0038*/ 	.byte	0x00, 0xf0, 0x05, 0x00


	//----- nvinfo : EIATTR_KPARAM_INFO
	.align		4
.L_443:
        /*003c*/ 	.byte	0x04, 0x17
        /*003e*/ 	.short	(.L_445 - .L_444)
.L_444:
        /*0040*/ 	.word	0x00000000
        /*0044*/ 	.short	0x0004
        /*0046*/ 	.short	0x0019
        /*0048*/ 	.byte	0x00, 0xf0, 0x05, 0x00


	//----- nvinfo : EIATTR_KPARAM_INFO
	.align		4
.L_445:
        /*004c*/ 	.byte	0x04, 0x17
        /*004e*/ 	.short	(.L_447 - .L_446)
.L_446:
        /*0050*/ 	.word	0x00000000
        /*0054*/ 	.short	0x0003
        /*0056*/ 	.short	0x0018
        /*0058*/ 	.byte	0x00, 0xf0, 0x05, 0x00


	//----- nvinfo : EIATTR_KPARAM_INFO
	.align		4
.L_447:
        /*005c*/ 	.byte	0x04, 0x17
        /*005e*/ 	.short	(.L_449 - .L_448)
.L_448:
        /*0060*/ 	.word	0x00000000
        /*0064*/ 	.short	0x0002
        /*0066*/ 	.short	0x0008
        /*0068*/ 	.byte	0x00, 0xf0, 0x41, 0x00


	//----- nvinfo : EIATTR_KPARAM_INFO
	.align		4
.L_449:
        /*006c*/ 	.byte	0x04, 0x17
        /*006e*/ 	.short	(.L_451 - .L_450)
.L_450:
        /*0070*/ 	.word	0x00000000
        /*0074*/ 	.short	0x0001
        /*0076*/ 	.short	0x0004
        /*0078*/ 	.byte	0x00, 0xf0, 0x05, 0x00


	//----- nvinfo : EIATTR_KPARAM_INFO
	.align		4
.L_451:
        /*007c*/ 	.byte	0x04, 0x17
        /*007e*/ 	.short	(.L_453 - .L_452)
.L_452:
        /*0080*/ 	.word	0x00000000
        /*0084*/ 	.short	0x0000
        /*0086*/ 	.short	0x0000
        /*0088*/ 	.byte	0x00, 0xf0, 0x11, 0x00


	//----- nvinfo : EIATTR_MAXREG_COUNT
	.align		4
.L_453:
        /*008c*/ 	.byte	0x03, 0x1b
        /*008e*/ 	.short	0x00ff


	//----- nvinfo : EIATTR_MERCURY_ISA_VERSION
	.align		4
        /*0090*/ 	.byte	0x03, 0x5f
        /*0092*/ 	.short	0x0000


	//----- nvinfo : EIATTR_EXIT_INSTR_OFFSETS
	.align		4
        /*0094*/ 	.byte	0x04, 0x1c
        /*0096*/ 	.short	(.L_455 - .L_454)


	//   ....[0]....
.L_454:
        /*0098*/ 	.word	0x00000480


	//   ....[1]....
        /*009c*/ 	.word	0x000004d0


	//----- nvinfo : EIATTR_MAX_THREADS
	.align		4
.L_455:
        /*00a0*/ 	.byte	0x04, 0x05
        /*00a2*/ 	.short	(.L_457 - .L_456)
.L_456:
        /*00a4*/ 	.word	0x00000080
        /*00a8*/ 	.word	0x00000001
        /*00ac*/ 	.word	0x00000001


	//----- nvinfo : EIATTR_CRS_STACK_SIZE
	.align		4
.L_457:
        /*00b0*/ 	.byte	0x04, 0x1e
        /*00b2*/ 	.short	(.L_459 - .L_458)
.L_458:
        /*00b4*/ 	.word	0x00000000
.L_459:


//--------------------- .nv.info._ZN2at6native29vectorized_elementwise_kernelILi2EZZZNS0_16tanh_kernel_cudaERNS_18TensorIteratorBaseEENKUlvE0_clEvENKUlvE2_clEvEUlN3c108BFloat16EE_St5arrayIPcLm2EEEEviT0_T1_ --------------------------
	.section	.nv.info._ZN2at6native29vectorized_elementwise_kernelILi2EZZZNS0_16tanh_kernel_cudaERNS_18TensorIteratorBaseEENKUlvE0_clEvENKUlvE2_clEvEUlN3c108BFloat16EE_St5arrayIPcLm2EEEEviT0_T1_,"",@"SHT_CUDA_INFO"
	.sectionflags	@""
	.align	4


	//----- nvinfo : EIATTR_CUDA_API_VERSION
	.align		4
        /*0000*/ 	.byte	0x04, 0x37
        /*0002*/ 	.short	(.L_461 - .L_460)
.L_460:
        /*0004*/ 	.word	0x00000082


	//----- nvinfo : EIATTR_SW2861232_WAR
	.align		4
.L_461:
        /*0008*/ 	.byte	0x01, 0x35
	.zero		2


	//----- nvinfo : EIATTR_PARAM_CBANK
	.align		4
        /*000c*/ 	.byte	0x04, 0x0a
        /*000e*/ 	.short	(.L_463 - .L_462)
	.align		4
.L_462:
        /*0010*/ 	.word	index@(.nv.constant0._ZN2at6native29vectorized_elementwise_kernelILi2EZZZNS0_16tanh_kernel_cudaERNS_18TensorIteratorBaseEENKUlvE0_clEvENKUlvE2_clEvEUlN3c108BFloat16EE_St5arrayIPcLm2EEEEviT0_T1_)
        /*0014*/ 	.short	0x0160
        /*0016*/ 	.short	0x0018


	//----- nvinfo : EIATTR_CBANK_PARAM_SIZE
	.align		4
.L_463:
        /*0018*/ 	.byte	0x03, 0x19
        /*001a*/ 	.short	0x0018


	//----- nvinfo : EIATTR_KPARAM_INFO
	.align		4
        /*001c*/ 	.byte	0x04, 0x17
        /*001e*/ 	.short	(.L_465 - .L_464)
.L_464:
        /*0020*/ 	.word	0x00000000
        /*0024*/ 	.short	0x0002
        /*0026*/ 	.short	0x0008
        /*0028*/ 	.byte	0x00, 0xf0, 0x41, 0x00


	//----- nvinfo : EIATTR_KPARAM_INFO
	.align		4
.L_465:
        /*002c*/ 	.byte	0x04, 0x17
        /*002e*/ 	.short	(.L_467 - .L_466)
.L_466:
        /*0030*/ 	.word	0x00000000
        /*0034*/ 	.short	0x0001
        /*0036*/ 	.short	0x0004
        /*0038*/ 	.byte	0x00, 0xf0, 0x05, 0x00


	//----- nvinfo : EIATTR_KPARAM_INFO
	.align		4
.L_467:
        /*003c*/ 	.byte	0x04, 0x17
        /*003e*/ 	.short	(.L_469 - .L_468)
.L_468:
        /*0040*/ 	.word	0x00000000
        /*0044*/ 	.short	0x0000
        /*0046*/ 	.short	0x0000
        /*0048*/ 	.byte	0x00, 0xf0, 0x11, 0x00


	//----- nvinfo : EIATTR_MAXREG_COUNT
	.align		4
.L_469:
        /*004c*/ 	.byte	0x03, 0x1b
        /*004e*/ 	.short	0x00ff


	//----- nvinfo : EIATTR_MERCURY_ISA_VERSION
	.align		4
        /*0050*/ 	.byte	0x03, 0x5f
        /*0052*/ 	.short	0x0000


	//----- nvinfo : EIATTR_EXIT_INSTR_OFFSETS
	.align		4
        /*0054*/ 	.byte	0x04, 0x1c
        /*0056*/ 	.short	(.L_471 - .L_470)


	//   ....[0]....
.L_470:
        /*0058*/ 	.word	0x00000290


	//   ....[1]....
        /*005c*/ 	.word	0x00000c10


	//   ....[2]....
        /*0060*/ 	.word	0x00000c60


	//----- nvinfo : EIATTR_MAX_THREADS
	.align		4
.L_471:
        /*0064*/ 	.byte	0x04, 0x05
        /*0066*/ 	.short	(.L_473 - .L_472)
.L_472:
        /*0068*/ 	.word	0x00000080
        /*006c*/ 	.word	0x00000001
        /*0070*/ 	.word	0x00000001


	//----- nvinfo : EIATTR_CRS_STACK_SIZE
	.align		4
.L_473:
        /*0074*/ 	.byte	0x04, 0x1e
        /*0076*/ 	.short	(.L_475 - .L_474)
.L_474:
        /*0078*/ 	.word	0x00000000
.L_475:


//--------------------- .nv.info._ZN2at6native29vectorized_elementwise_kernelILi4EZZZNS0_16tanh_kernel_cudaERNS_18TensorIteratorBaseEENKUlvE0_clEvENKUlvE2_clEvEUlN3c108BFloat16EE_St5arrayIPcLm2EEEEviT0_T1_ --------------------------
	.section	.nv.info._ZN2at6native29vectorized_elementwise_kernelILi4EZZZNS0_16tanh_kernel_cudaERNS_18TensorIteratorBaseEENKUlvE0_clEvENKUlvE2_clEvEUlN3c108BFloat16EE_St5arrayIPcLm2EEEEviT0_T1_,"",@"SHT_CUDA_INFO"
	.sectionflags	@""
	.align	4


	//----- nvinfo : EIATTR_CUDA_API_VERSION
	.align		4
        /*0000*/ 	.byte	0x04, 0x37
        /*0002*/ 	.short	(.L_477 - .L_476)
.L_476:
        /*0004*/ 	.word	0x00000082


	//----- nvinfo : EIATTR_SW2861232_WAR
	.align		4
.L_477:
        /*0008*/ 	.byte	0x01, 0x35
	.zero		2


	//----- nvinfo : EIATTR_PARAM_CBANK
	.align		4
        /*000c*/ 	.byte	0x04, 0x0a
        /*000e*/ 	.short	(.L_479 - .L_478)
	.align		4
.L_478:
        /*0010*/ 	.word	index@(.nv.constant0._ZN2at6native29vectorized_elementwise_kernelILi4EZZZNS0_16tanh_kernel_cudaERNS_18TensorIteratorBaseEENKUlvE0_clEvENKUlvE2_clEvEUlN3c108BFloat16EE_St5arrayIPcLm2EEEEviT0_T1_)
        /*0014*/ 	.short	0x0160
        /*0016*/ 	.short	0x0018


	//----- nvinfo : EIATTR_CBANK_PARAM_SIZE
	.align		4
.L_479:
        /*0018*/ 	.byte	0x03, 0x19
        /*001a*/ 	.short	0x0018


	//----- nvinfo : EIATTR_KPARAM_INFO
	.align		4
        /*001c*/ 	.byte	0x04, 0x17
        /*001e*/ 	.short	(.L_481 - .L_480)
.L_480:
        /*0020*/ 	.word	0x00000000
        /*0024*/ 	.short	0x0002
        /*0026*/ 	.short	0x0008
        /*0028*/ 	.byte	0x00, 0xf0, 0x41, 0x00


	//----- nvinfo : EIATTR_KPARAM_INFO
	.align		4
.L_481:
        /*002c*/ 	.byte	0x04, 0x17
        /*002e*/ 	.short	(.L_483 - .L_482)
.L_482:
        /*0030*/ 	.word	0x00000000
        /*0034*/ 	.short	0x0001
        /*0036*/ 	.short	0x0004
        /*0038*/ 	.byte	0x00, 0xf0, 0x05, 0x00


	//----- nvinfo : EIATTR_KPARAM_INFO
	.align		4
.L_483:
        /*003c*/ 	.byte	0x04, 0x17
        /*003e*/ 	.short	(.L_485 - .L_484)
.L_484:
        /*0040*/ 	.word	0x00000000
        /*0044*/ 	.short	0x0000
        /*0046*/ 	.short	0x0000
        /*0048*/ 	.byte	0x00, 0xf0, 0x11, 0x00


	//----- nvinfo : EIATTR_MAXREG_COUNT
	.align		4
.L_485:
        /*004c*/ 	.byte	0x03, 0x1b
        /*004e*/ 	.short	0x00ff


	//----- nvinfo : EIATTR_MERCURY_ISA_VERSION
	.align		4
        /*0050*/ 	.byte	0x03, 0x5f
        /*0052*/ 	.short	0x0000


	//----- nvinfo : EIATTR_EXIT_INSTR_OFFSETS
	.align		4
        /*0054*/ 	.byte	0x04, 0x1c
        /*0056*/ 	.short	(.L_487 - .L_486)


	//   ....[0]....
.L_486:
        /*0058*/ 	.word	0x00000250


	//   ....[1]....
        /*005c*/ 	.word	0x00000bd0


	//   ....[2]....
        /*0060*/ 	.word	0x00000c20


	//----- nvinfo : EIATTR_MAX_THREADS
	.align		4
.L_487:
        /*0064*/ 	.byte	0x04, 0x05
        /*0066*/ 	.short	(.L_489 - .L_488)
.L_488:
        /*0068*/ 	.word	0x00000080
        /*006c*/ 	.word	0x00000001
        /*0070*/ 	.word	0x00000001


	//----- nvinfo : EIATTR_CRS_STACK_SIZE
	.align		4
.L_489:
        /*0074*/ 	.byte	0x04, 0x1e
        /*0076*/ 	.short	(.L_491 - .L_490)
.L_490:
        /*0078*/ 	.word	0x00000000
.L_491:


//--------------------- .nv.info._ZN2at6native29vectorized_elementwise_kernelILi8EZZZNS0_16tanh_kernel_cudaERNS_18TensorIteratorBaseEENKUlvE0_clEvENKUlvE2_clEvEUlN3c108BFloat16EE_St5arrayIPcLm2EEEEviT0_T1_ --------------------------
	.section	.nv.info._ZN2at6native29vectorized_elementwise_kernelILi8EZZZNS0_16tanh_kernel_cudaERNS_18TensorIteratorBaseEENKUlvE0_clEvENKUlvE2_clEvEUlN3c108BFloat16EE_St5arrayIPcLm2EEEEviT0_T1_,"",@"SHT_CUDA_INFO"
	.sectionflags	@""
	.align	4


	//----- nvinfo : EIATTR_CUDA_API_VERSION
	.align		4
        /*0000*/ 	.byte	0x04, 0x37
        /*0002*/ 	.short	(.L_493 - .L_492)
.L_492:
        /*0004*/ 	.word	0x00000082


	//----- nvinfo : EIATTR_SW2861232_WAR
	.align		4
.L_493:
        /*0008*/ 	.byte	0x01, 0x35
	.zero		2


	//----- nvinfo : EIATTR_PARAM_CBANK
	.align		4
        /*000c*/ 	.byte	0x04, 0x0a
        /*000e*/ 	.short	(.L_495 - .L_494)
	.align		4
.L_494:
        /*0010*/ 	.word	index@(.nv.constant0._ZN2at6native29vectorized_elementwise_kernelILi8EZZZNS0_16tanh_kernel_cudaERNS_18TensorIteratorBaseEENKUlvE0_clEvENKUlvE2_clEvEUlN3c108BFloat16EE_St5arrayIPcLm2EEEEviT0_T1_)
        /*0014*/ 	.short	0x0160
        /*0016*/ 	.short	0x0018


	//----- nvinfo : EIATTR_CBANK_PARAM_SIZE
	.align		4
.L_495:
        /*0018*/ 	.byte	0x03, 0x19
        /*001a*/ 	.short	0x0018


	//----- nvinfo : EIATTR_KPARAM_INFO
	.align		4
        /*001c*/ 	.byte	0x04, 0x17
        /*001e*/ 	.short	(.L_497 - .L_496)
.L_496:
        /*0020*/ 	.word	0x00000000
        /*0024*/ 	.short	0x0002
        /*0026*/ 	.short	0x0008
        /*0028*/ 	.byte	0x00, 0xf0, 0x41, 0x00


	//----- nvinfo : EIATTR_KPARAM_INFO
	.align		4
.L_497:
        /*002c*/ 	.byte	0x04, 0x17
        /*002e*/ 	.short	(.L_499 - .L_498)
.L_498:
        /*0030*/ 	.word	0x00000000
        /*0034*/ 	.short	0x0001
        /*0036*/ 	.short	0x0004
        /*0038*/ 	.byte	0x00, 0xf0, 0x05, 0x00


	//----- nvinfo : EIATTR_KPARAM_INFO
	.align		4
.L_499:
        /*003c*/ 	.byte	0x04, 0x17
        /*003e*/ 	.short	(.L_501 - .L_500)
.L_500:
        /*0040*/ 	.word	0x00000000
        /*0044*/ 	.short	0x0000
        /*0046*/ 	.short	0x0000
        /*0048*/ 	.byte	0x00, 0xf0, 0x11, 0x00


	//----- nvinfo : EIATTR_MAXREG_COUNT
	.align		4
.L_501:
        /*004c*/ 	.byte	0x03, 0x1b
        /*004e*/ 	.short	0x00ff


	//----- nvinfo : EIATTR_MERCURY_ISA_VERSION
	.align		4
        /*0050*/ 	.byte	0x03, 0x5f
        /*0052*/ 	.short	0x0000


	//----- nvinfo : EIATTR_EXIT_INSTR_OFFSETS
	.align		4
        /*0054*/ 	.byte	0x04, 0x1c
        /*0056*/ 	.short	(.L_503 - .L_502)


	//   ....[0]....
.L_502:
        /*0058*/ 	.word	0x00000010


	//----- nvinfo : EIATTR_MAX_THREADS
	.align		4
.L_503:
        /*005c*/ 	.byte	0x04, 0x05
        /*005e*/ 	.short	(.L_505 - .L_504)
.L_504:
        /*0060*/ 	.word	0x00000080
        /*0064*/ 	.word	0x00000001
        /*0068*/ 	.word	0x00000001
.L_505:


//--------------------- .nv.info._ZN2at6native18elementwise_kernelILi128ELi4EZNS0_15gpu_kernel_implIZZZNS0_16tanh_kernel_cudaERNS_18TensorIteratorBaseEENKUlvE0_clEvENKUlvE1_clEvEUlN3c104HalfEE_EEvS4_RKT_EUliE_EEviT1_ --------------------------
	.section	.nv.info._ZN2at6native18elementwise_kernelILi128ELi4EZNS0_15gpu_kernel_implIZZZNS0_16tanh_kernel_cudaERNS_18TensorIteratorBaseEENKUlvE0_clEvENKUlvE1_clEvEUlN3c104HalfEE_EEvS4_RKT_EUliE_EEviT1_,"",@"SHT_CUDA_INFO"
	.sectionflags	@""
	.align	4


	//----- nvinfo : EIATTR_CUDA_API_VERSION
	.align		4
        /*0000*/ 	.byte	0x04, 0x37
        /*0002*/ 	.short	(.L_507 - .L_506)
.L_506:
        /*0004*/ 	.word	0x00000082


	//----- nvinfo : EIATTR_SW2861232_WAR
	.align		4
.L_507:
        /*0008*/ 	.byte	0x01, 0x35
	.zero		2


	//----- nvinfo : EIATTR_PARAM_CBANK
	.align		4
        /*000c*/ 	.byte	0x04, 0x0a
        /*000e*/ 	.short	(.L_509 - .L_508)
	.align		4
.L_508:
        /*0010*/ 	.word	index@(.nv.constant0._ZN2at6native18elementwise_kernelILi128ELi4EZNS0_15gpu_kernel_implIZZZNS0_16tanh_kernel_cudaERNS_18TensorIteratorBaseEENKUlvE0_clEvENKUlvE1_clEvEUlN3c104HalfEE_EEvS4_RKT_EUliE_EEviT1_)
        /*0014*/ 	.short	0x0160
        /*0016*/ 	.short	0x0220


	//----- nvinfo : EIATTR_CBANK_PARAM_SIZE
	.align		4
.L_509:
        /*0018*/ 	.byte	0x03, 0x19
        /*001a*/ 	.short	0x0220


	//----- nvinfo : EIATTR_KPARAM_INFO
	.align		4
        /*001c*/ 	.byte	0x04, 0x17
        /*001e*/ 	.short	(.L_511 - .L_510)
.L_510:
        /*0020*/ 	.word	0x00000000
        /*0024*/ 	.short	0x0001
        /*0026*/ 	.short	0x0008
        /*0028*/ 	.byte	0x00, 0xf0, 0x61, 0x08


	//----- nvinfo : EIATTR_KPARAM_INFO
	.align		4
.L_511:
        /*002c*/ 	.byte	0x04, 0x17
        /*002e*/ 	.short	(.L_513 - .L_512)
.L_512:
        /*0030*/ 	.word	0x00000000
        /*0034*/ 	.short	0x0000
        /*0036*/ 	.short	0x0000
        /*0038*/ 	.byte	0x00, 0xf0, 0x11, 0x00


	//----- nvinfo : EIATTR_MAXREG_COUNT
	.align		4
.L_513:
        /*003c*/ 	.byte	0x03, 0x1b
        /*003e*/ 	.short	0x0080


	//----- nvinfo : EIATTR_EXTERNS
	.align		4
        /*0040*/ 	.byte	0x04, 0x0f
        /*0042*/ 	.short	(.L_515 - .L_514)


	//   ....[0]....
	.align		4
.L_514:
        /*0044*/ 	.word	index@(__assertfail)


	//----- nvinfo : EIATTR_MERCURY_ISA_VERSION
	.align		4
.L_515:
        /*0048*/ 	.byte	0x03, 0x5f
        /*004a*/ 	.short	0x0000


	//----- nvinfo : EIATTR_SYSCALL_OFFSETS
	.align		4
        /*004c*/ 	.byte	0x04, 0x46
        /*004e*/ 	.short	(.L_517 - .L_516)


	//   ....[0]....
.L_516:
        /*0050*/ 	.word	0x00001db0


	//   ....[1]....
        /*0054*/ 	.word	0x00002d70


	//   ....[2]....
        /*0058*/ 	.word	0x00004b90


	//   ....[3]....
        /*005c*/ 	.word	0x00005b50


	//   ....[4]....
        /*0060*/ 	.word	0x00007940


	//   ....[5]....
        /*0064*/ 	.word	0x00008900


	//   ....[6]....
        /*0068*/ 	.word	0x0000a700


	//   ....[7]....
        /*006c*/ 	.word	0x0000b6c0


	//----- nvinfo : EIATTR_EXIT_INSTR_OFFSETS
	.align		4
.L_517:
        /*0070*/ 	.byte	0x04, 0x1c
        /*0072*/ 	.short	(.L_519 - .L_518)


	//   ....[0]....
.L_518:
        /*0074*/ 	.word	0x000089c0


	//   ....[1]....
        /*0078*/ 	.word	0x0000a8c0


	//   ....[2]....
        /*007c*/ 	.word	0x0000a900


	//   ....[3]....
        /*0080*/ 	.word	0x0000a9a0


	//   ....[4]....
        /*0084*/ 	.word	0x0000a9e0


	//   ....[5]....
        /*0088*/ 	.word	0x0000aa20


	//   ....[6]....
        /*008c*/ 	.word	0x0000aab0


	//   ....[7]....
        /*0090*/ 	.word	0x0000aad0


	//   ....[8]....
        /*0094*/ 	.word	0x0000ab70


	//   ....[9]....
        /*0098*/ 	.word	0x0000abc0


	//   ....[10]....
        /*009c*/ 	.word	0x0000ac10


	//   ....[11]....
        /*00a0*/ 	.word	0x0000ace0


	//   ....[12]....
        /*00a4*/ 	.word	0x0000ad40


	//   ....[13]....
        /*00a8*/ 	.word	0x0000aed0


	//   ....[14]....
        /*00ac*/ 	.word	0x0000b030


	//   ....[15]....
        /*00b0*/ 	.word	0x0000b070


	//   ....[16]....
        /*00b4*/ 	.word	0x0000b130


	//   ....[17]....
        /*00b8*/ 	.word	0x0000b2b0


	//   ....[18]....
        /*00bc*/ 	.word	0x0000b430


	//   ....[19]....
        /*00c0*/ 	.word	0x0000b590


	//   ....[20]....
        /*00c4*/ 	.word	0x0000b6d0


	//   ....[21]....
        /*00c8*/ 	.word	0x0000b710


	//   ....[22]....
        /*00cc*/ 	.word	0x0000b750


	//----- nvinfo : EIATTR_MAX_THREADS
	.align		4
.L_519:
        /*00d0*/ 	.byte	0x04, 0x05
        /*00d2*/ 	.short	(.L_521 - .L_520)
.L_520:
        /*00d4*/ 	.word	0x00000080
        /*00d8*/ 	.word	0x00000001
        /*00dc*/ 	.word	0x00000001


	//----- nvinfo : EIATTR_CRS_STACK_SIZE
	.align		4
.L_521:
        /*00e0*/ 	.byte	0x04, 0x1e
        /*00e2*/ 	.short	(.L_523 - .L_522)
.L_522:
        /*00e4*/ 	.word	0x00000000
.L_523:


//--------------------- .nv.info._ZN2at6native27unrolled_elementwise_kernelIZZZNS0_16tanh_kernel_cudaERNS_18TensorIteratorBaseEENKUlvE0_clEvENKUlvE1_clEvEUlN3c104HalfEE_St5arrayIPcLm2EELi4E23TrivialOffsetCalculatorILi1EjESD_NS0_6memory12LoadWithCastILi1EEENSE_13StoreWithCastILi1EEEEEviT_T0_T2_T3_T4_T5_ --------------------------
	.section	.nv.info._ZN2at6native27unrolled_elementwise_kernelIZZZNS0_16tanh_kernel_cudaERNS_18TensorIteratorBaseEENKUlvE0_clEvENKUlvE1_clEvEUlN3c104HalfEE_St5arrayIPcLm2EELi4E23TrivialOffsetCalculatorILi1EjESD_NS0_6memory12LoadWithCastILi1EEENSE_13StoreWithCastILi1EEEEEviT_T0_T2_T3_T4_T5_,"",@"SHT_CUDA_INFO"
	.sectionflags	@""
	.align	4


	//----- nvinfo : EIATTR_CUDA_API_VERSION
	.align		4
        /*0000*/ 	.byte	0x04, 0x37
        /*0002*/ 	.short	(.L_525 - .L_524)
.L_524:
        /*0004*/ 	.word	0x00000082


	//----- nvinfo : EIATTR_SW2861232_WAR
	.align		4
.L_525:
        /*0008*/ 	.byte	0x01, 0x35
	.zero		2


	//----- nvinfo : EIATTR_PARAM_CBANK
	.align		4
        /*000c*/ 	.byte	0x04, 0x0a
        /*000e*/ 	.short	(.L_527 - .L_526)
	.align		4
.L_526:
        /*0010*/ 	.word	index@(.nv.constant0._ZN2at6native27unrolled_elementwise_kernelIZZZNS0_16tanh_kernel_cudaERNS_18TensorIteratorBaseEENKUlvE0_clEvENKUlvE1_clEvEUlN3c104HalfEE_St5arrayIPcLm2EELi4E23TrivialOffsetCalculatorILi1EjESD_NS0_6memory12LoadWithCastILi1EEENSE_13StoreWithCastILi1EEEEEviT_T0_T2_T3_T4_T5_)
        /*0014*/ 	.short	0x0160
        /*0016*/ 	.short	0x002c


	//----- nvinfo : EIATTR_CBANK_PARAM_SIZE
	.align		4
.L_527:
        /*0018*/ 	.byte	0x03, 0x19
        /*001a*/ 	.short	0x002c


	//----- nvinfo : EIATTR_KPARAM_INFO
	.align		4
        /*001c*/ 	.byte	0x04, 0x17
        /*001e*/ 	.short	(.L_529 - .L_528)
.L_528:
        /*0020*/ 	.word	0x00000000
        /*0024*/ 	.short	0x0006
        /*0026*/ 	.short	0x0024
        /*0028*/ 	.byte	0x00, 0xf0, 0x21, 0x00


	//----- nvinfo : EIATTR_KPARAM_INFO
	.align		4
.L_529:
        /*002c*/ 	.byte	0x04, 0x17
        /*002e*/ 	.short	(.L_531 - .L_530)
.L_530:
        /*0030*/ 	.word	0x00000000
        /*0034*/ 	.short	0x0005
        /*0036*/ 	.short	0x001c
        /*0038*/ 	.byte	0x00, 0xf0, 0x21, 0x00


	//----- nvinfo : EIATTR_KPARAM_INFO
	.align		4
.L_531:
        /*003c*/ 	.byte	0x04, 0x17
        /*003e*/ 	.short	(.L_533 - .L_532)
.L_532:
        /*0040*/ 	.word	0x00000000
        /*0044*/ 	.short	0x0004
        /*0046*/ 	.short	0x0019
        /*0048*/ 	.byte	0x00, 0xf0, 0x05, 0x00


	//----- nvinfo : EIATTR_KPARAM_INFO
	.align		4
.L_533:
        /*004c*/ 	.byte	0x04, 0x17
        /*004e*/ 	.short	(.L_535 - .L_534)
.L_534:
        /*0050*/ 	.word	0x00000000
        /*0054*/ 	.short	0x0003
        /*0056*/ 	.short	0x0018
        /*0058*/ 	.byte	0x00, 0xf0, 0x05, 0x00


	//----- nvinfo : EIATTR_KPARAM_INFO
	.align		4
.L_535:
        /*005c*/ 	.byte	0x04, 0x17
        /*005e*/ 	.short	(.L_537 - .L_536)
.L_536:
        /*0060*/ 	.word	0x00000000
        /*0064*/ 	.short	0x0002
        /*0066*/ 	.short	0x0008
        /*0068*/ 	.byte	0x00, 0xf0, 0x41, 0x00


	//----- nvinfo : EIATTR_KPARAM_INFO
	.align		4
.L_537:
        /*006c*/ 	.byte	0x04, 0x17
        /*006e*/ 	.short	(.L_539 - .L_538)
.L_538:
        /*0070*/ 	.word	0x00000000
        /*0074*/ 	.short	0x0001
        /*0076*/ 	.short	0x0004
        /*0078*/ 	.byte	0x00, 0xf0, 0x05, 0x00


	//----- nvinfo : EIATTR_KPARAM_INFO
	.align		4
.L_539:
        /*007c*/ 	.byte	0x04, 0x17
        /*007e*/ 	.short	(.L_541 - .L_540)
.L_540:
        /*0080*/ 	.word	0x00000000
        /*0084*/ 	.short	0x0000
        /*0086*/ 	.short	0x0000
        /*0088*/ 	.byte	0x00, 0xf0, 0x11, 0x00


	//----- nvinfo : EIATTR_MAXREG_COUNT
	.align		4
.L_541:
        /*008c*/ 	.byte	0x03, 0x1b
        /*008e*/ 	.short	0x00ff


	//----- nvinfo : EIATTR_EXTERNS
	.align		4
        /*0090*/ 	.byte	0x04, 0x0f
        /*0092*/ 	.short	(.L_543 - .L_542)


	//   ....[0]....
	.align		4
.L_542:
        /*0094*/ 	.word	index@(__assertfail)


	//----- nvinfo : EIATTR_MERCURY_ISA_VERSION
	.align		4
.L_543:
        /*0098*/ 	.byte	0x03, 0x5f
        /*009a*/ 	.short	0x0000


	//----- nvinfo : EIATTR_SYSCALL_OFFSETS
	.align		4
        /*009c*/ 	.byte	0x04, 0x46
        /*009e*/ 	.short	(.L_545 - .L_544)


	//   ....[0]....
.L_544:
        /*00a0*/ 	.word	0x00001070


	//   ....[1]....
        /*00a4*/ 	.word	0x00002140


	//   ....[2]....
        /*00a8*/ 	.word	0x00003220


	//   ....[3]....
        /*00ac*/ 	.word	0x000042d0


	//   ....[4]....
        /*00b0*/ 	.word	0x00005570


	//   ....[5]....
        /*00b4*/ 	.word	0x000065a0


	//   ....[6]....
        /*00b8*/ 	.word	0x00007590


	//   ....[7]....
        /*00bc*/ 	.word	0x00008580


	//----- nvinfo : EIATTR_EXIT_INSTR_OFFSETS
	.align		4
.L_545:
        /*00c0*/ 	.byte	0x04, 0x1c
        /*00c2*/ 	.short	(.L_547 - .L_546)


	//   ....[0]....
.L_546:
        /*00c4*/ 	.word	0x00007650


	//   ....[1]....
        /*00c8*/ 	.word	0x00007780


	//   ....[2]....
        /*00cc*/ 	.word	0x000077c0


	//   ....[3]....
        /*00d0*/ 	.word	0x00007860


	//   ....[4]....
        /*00d4*/ 	.word	0x000078a0


	//   ....[5]....
        /*00d8*/ 	.word	0x000078e0


	//   ....[6]....
        /*00dc*/ 	.word	0x00007970


	//   ....[7]....
        /*00e0*/ 	.word	0x00007990


	//   ....[8]....
        /*00e4*/ 	.word	0x00007a30


	//   ....[9]....
        /*00e8*/ 	.word	0x00007a80


	//   ....[10]....
        /*00ec*/ 	.word	0x00007ad0


	//   ....[11]....
        /*00f0*/ 	.word	0x00007ba0


	//   ....[12]....
        /*00f4*/ 	.word	0x00007c00


	//   ....[13]....
        /*00f8*/ 	.word	0x00007d90


	//   ....[14]....
        /*00fc*/ 	.word	0x00007ef0


	//   ....[15]....
        /*0100*/ 	.word	0x00007f30


	//   ....[16]....
        /*0104*/ 	.word	0x00007ff0


	//   ....[17]....
        /*0108*/ 	.word	0x00008170


	//   ....[18]....
        /*010c*/ 	.word	0x000082f0


	//   ....[19]....
        /*0110*/ 	.word	0x00008450


	//   ....[20]....
        /*0114*/ 	.word	0x00008590


	//   ....[21]....
        /*0118*/ 	.word	0x000085d0


	//   ....[22]....
        /*011c*/ 	.word	0x00008610


	//----- nvinfo : EIATTR_MAX_THREADS
	.align		4
.L_547:
        /*0120*/ 	.byte	0x04, 0x05
        /*0122*/ 	.short	(.L_549 - .L_548)
.L_548:
        /*0124*/ 	.word	0x00000080
        /*0128*/ 	.word	0x00000001
        /*012c*/ 	.word	0x00000001


	//----- nvinfo : EIATTR_CRS_STACK_SIZE
	.align		4
.L_549:
        /*0130*/ 	.byte	0x04, 0x1e
        /*0132*/ 	.short	(.L_551 - .L_550)
.L_550:
        /*0134*/ 	.word	0x00000000
.L_551:


//--------------------- .nv.info._ZN2at6native18elementwise_kernelILi128ELi4EZNS0_22gpu_kernel_impl_nocastIZZZNS0_16tanh_kernel_cudaERNS_18TensorIteratorBaseEENKUlvE0_clEvENKUlvE1_clEvEUlN3c104HalfEE_EEvS4_RKT_EUliE_EEviT1_ --------------------------
	.section	.nv.info._ZN2at6native18elementwise_kernelILi128ELi4EZNS0_22gpu_kernel_impl_nocastIZZZNS0_16tanh_kernel_cudaERNS_18TensorIteratorBaseEENKUlvE0_clEvENKUlvE1_clEvEUlN3c104HalfEE_EEvS4_RKT_EUliE_EEviT1_,"",@"SHT_CUDA_INFO"
	.sectionflags	@""
	.align	4


	//----- nvinfo : EIATTR_CUDA_API_VERSION
	.align		4
        /*0000*/ 	.byte	0x04, 0x37
        /*0002*/ 	.short	(.L_553 - .L_552)
.L_552:
        /*0004*/ 	.word	0x00000082


	//----- nvinfo : EIATTR_SW2861232_WAR
	.align		4
.L_553:
        /*0008*/ 	.byte	0x01, 0x35
	.zero		2


	//----- nvinfo : EIATTR_PARAM_CBANK
	.align		4
        /*000c*/ 	.byte	0x04, 0x0a
        /*000e*/ 	.short	(.L_555 - .L_554)
	.align		4
.L_554:
        /*0010*/ 	.word	index@(.nv.constant0._ZN2at6native18elementwise_kernelILi128ELi4EZNS0_22gpu_kernel_impl_nocastIZZZNS0_16tanh_kernel_cudaERNS_18TensorIteratorBaseEENKUlvE0_clEvENKUlvE1_clEvEUlN3c104HalfEE_EEvS4_RKT_EUliE_EEviT1_)
        /*0014*/ 	.short	0x0160
        /*0016*/ 	.short	0x0220


	//----- nvinfo : EIATTR_CBANK_PARAM_SIZE
	.align		4
.L_555:
        /*0018*/ 	.byte	0x03, 0x19
        /*001a*/ 	.short	0x0220


	//----- nvinfo : EIATTR_KPARAM_INFO
	.align		4
        /*001c*/ 	.byte	0x04, 0x17
        /*001e*/ 	.short	(.L_557 - .L_556)
.L_556:
        /*0020*/ 	.word	0x00000000
        /*0024*/ 	.short	0x0001
        /*0026*/ 	.short	0x0008
        /*0028*/ 	.byte	0x00, 0xf0, 0x61, 0x08


	//----- nvinfo : EIATTR_KPARAM_INFO
	.align		4
.L_557:
        /*002c*/ 	.byte	0x04, 0x17
        /*002e*/ 	.short	(.L_559 - .L_558)
.L_558:
        /*0030*/ 	.word	0x00000000
        /*0034*/ 	.short	0x0000
        /*0036*/ 	.short	0x0000
        /*0038*/ 	.byte	0x00, 0xf0, 0x11, 0x00


	//----- nvinfo : EIATTR_MAXREG_COUNT
	.align		4
.L_559:
        /*003c*/ 	.byte	0x03, 0x1b
        /*003e*/ 	.short	0x0080


	//----- nvinfo : EIATTR_MERCURY_ISA_VERSION
	.align		4
        /*0040*/ 	.byte	0x03, 0x5f
        /*0042*/ 	.short	0x0000


	//----- nvinfo : EIATTR_EXIT_INSTR_OFFSETS
	.align		4
        /*0044*/ 	.byte	0x04, 0x1c
        /*0046*/ 	.short	(.L_561 - .L_560)


	//   ....[0]....
.L_560:
        /*0048*/ 	.word	0x00002d70


	//   ....[1]....
        /*004c*/ 	.word	0x00003c40


	//----- nvinfo : EIATTR_MAX_THREADS
	.align		4
.L_561:
        /*0050*/ 	.byte	0x04, 0x05
        /*0052*/ 	.short	(.L_563 - .L_562)
.L_562:
        /*0054*/ 	.word	0x00000080
        /*0058*/ 	.word	0x00000001
        /*005c*/ 	.word	0x00000001


	//----- nvinfo : EIATTR_CRS_STACK_SIZE
	.align		4
.L_563:
        /*0060*/ 	.byte	0x04, 0x1e
        /*0062*/ 	.short	(.L_565 - .L_564)
.L_564:
        /*0064*/ 	.word	0x00000000
.L_565:


//--------------------- .nv.info._ZN2at6native27unrolled_elementwise_kernelIZZZNS0_16tanh_kernel_cudaERNS_18TensorIteratorBaseEENKUlvE0_clEvENKUlvE1_clEvEUlN3c104HalfEE_St5arrayIPcLm2EELi4E23TrivialOffsetCalculatorILi1EjESD_NS0_6memory15LoadWithoutCastENSE_16StoreWithoutCastEEEviT_T0_T2_T3_T4_T5_ --------------------------
	.section	.nv.info._ZN2at6native27unrolled_elementwise_kernelIZZZNS0_16tanh_kernel_cudaERNS_18TensorIteratorBaseEENKUlvE0_clEvENKUlvE1_clEvEUlN3c104HalfEE_St5arrayIPcLm2EELi4E23TrivialOffsetCalculatorILi1EjESD_NS0_6memory15LoadWithoutCastENSE_16StoreWithoutCastEEEviT_T0_T2_T3_T4_T5_,"",@"SHT_CUDA_INFO"
	.sectionflags	@""
	.align	4


	//----- nvinfo : EIATTR_CUDA_API_VERSION
	.align		4
        /*0000*/ 	.byte	0x04, 0x37
        /*0002*/ 	.short	(.L_567 - .L_566)
.L_566:
        /*0004*/ 	.word	0x00000082


	//----- nvinfo : EIATTR_SW2861232_WAR
	.align		4
.L_567:
        /*0008*/ 	.byte	0x01, 0x35
	.zero		2


	//----- nvinfo : EIATTR_PARAM_CBANK
	.align		4
        /*000c*/ 	.byte	0x04, 0x0a
        /*000e*/ 	.short	(.L_569 - .L_568)
	.align		4
.L_568:
        /*0010*/ 	.word	index@(.nv.constant0._ZN2at6native27unrolled_elementwise_kernelIZZZNS0_16tanh_kernel_cudaERNS_18TensorIteratorBaseEENKUlvE0_clEvENKUlvE1_clEvEUlN3c104HalfEE_St5arrayIPcLm2EELi4E23TrivialOffsetCalculatorILi1EjESD_NS0_6memory15LoadWithoutCastENSE_16StoreWithoutCastEEEviT_T0_T2_T3_T4_T5_)
        /*0014*/ 	.short	0x0160
        /*0016*/ 	.short	0x001c


	//----- nvinfo : EIATTR_CBANK_PARAM_SIZE
	.align		4
.L_569:
        /*0018*/ 	.byte	0x03, 0x19
        /*001a*/ 	.short	0x001c


	//----- nvinfo : EIATTR_KPARAM_INFO
	.align		4
        /*001c*/ 	.byte	0x04, 0x17
        /*001e*/ 	.short	(.L_571 - .L_570)
.L_570:
        /*0020*/ 	.word	0x00000000
        /*0024*/ 	.short	0x0006
        /*0026*/ 	.short	0x001b
        /*0028*/ 	.byte	0x00, 0xf0, 0x05, 0x00


	//----- nvinfo : EIATTR_KPARAM_INFO
	.align		4
.L_571:
        /*002c*/ 	.byte	0x04, 0x17
        /*002e*/ 	.short	(.L_573 - .L_572)
.L_572:
        /*0030*/ 	.word	0x00000000
        /*0034*/ 	.short	0x0005
        /*0036*/ 	.short	0x001a
        /*0038*/ 	.byte	0x00, 0xf0, 0x05, 0x00


	//----- nvinfo : EIATTR_KPARAM_INFO
	.align		4
.L_573:
        /*003c*/ 	.byte	0x04, 0x17
        /*003e*/ 	.short	(.L_575 - .L_574)
.L_574:
        /*0040*/ 	.word	0x00000000
        /*0044*/ 	.short	0x0004
        /*0046*/ 	.short	0x0019
        /*0048*/ 	.byte	0x00, 0xf0, 0x05, 0x00


	//----- nvinfo : EIATTR_KPARAM_INFO
	.align		4
.L_575:
        /*004c*/ 	.byte	0x04, 0x17
        /*004e*/ 	.short	(.L_577 - .L_576)
.L_576:
        /*0050*/ 	.word	0x00000000
        /*0054*/ 	.short	0x0003
        /*0056*/ 	.short	0x0018
        /*0058*/ 	.byte	0x00, 0xf0, 0x05, 0x00


	//----- nvinfo : EIATTR_KPARAM_INFO
	.align		4
.L_577:
        /*005c*/ 	.byte	0x04, 0x17
        /*005e*/ 	.short	(.L_579 - .L_578)
.L_578:
        /*0060*/ 	.word	0x00000000
        /*0064*/ 	.short	0x0002
        /*0066*/ 	.short	0x0008
        /*0068*/ 	.byte	0x00, 0xf0, 0x41, 0x00


	//----- nvinfo : EIATTR_KPARAM_INFO
	.align		4
.L_579:
        /*006c*/ 	.byte	0x04, 0x17
        /*006e*/ 	.short	(.L_581 - .L_580)
.L_580:
        /*0070*/ 	.word	0x00000000
        /*0074*/ 	.short	0x0001
        /*0076*/ 	.short	0x0004
        /*0078*/ 	.byte	0x00, 0xf0, 0x05, 0x00


	//----- nvinfo : EIATTR_KPARAM_INFO
	.align		4
.L_581:
        /*007c*/ 	.byte	0x04, 0x17
        /*007e*/ 	.short	(.L_583 - .L_582)
.L_582:
        /*0080*/ 	.word	0x00000000
        /*0084*/ 	.short	0x0000
        /*0086*/ 	.short	0x0000
        /*0088*/ 	.byte	0x00, 0xf0, 0x11, 0x00


	//----- nvinfo : EIATTR_MAXREG_COUNT
	.align		4
.L_583:
        /*008c*/ 	.byte	0x03, 0x1b
        /*008e*/ 	.short	0x00ff


	//----- nvinfo : EIATTR_MERCURY_ISA_VERSION
	.align		4
        /*0090*/ 	.byte	0x03, 0x5f
        /*0092*/ 	.short	0x0000


	//----- nvinfo : EIATTR_EXIT_INSTR_OFFSETS
	.align		4
        /*0094*/ 	.byte	0x04, 0x1c
        /*0096*/ 	.short	(.L_585 - .L_584)


	//   ....[0]....
.L_584:
        /*0098*/ 	.word	0x00000480


	//   ....[1]....
        /*009c*/ 	.word	0x000004d0


	//----- nvinfo : EIATTR_MAX_THREADS
	.align		4
.L_585:
        /*00a0*/ 	.byte	0x04, 0x05
        /*00a2*/ 	.short	(.L_587 - .L_586)
.L_586:
        /*00a4*/ 	.word	0x00000080
        /*00a8*/ 	.word	0x00000001
        /*00ac*/ 	.word	0x00000001


	//----- nvinfo : EIATTR_CRS_STACK_SIZE
	.align		4
.L_587:
        /*00b0*/ 	.byte	0x04, 0x1e
        /*00b2*/ 	.short	(.L_589 - .L_588)
.L_588:
        /*00b4*/ 	.word	0x00000000
.L_589:


//--------------------- .nv.info._ZN2at6native29vectorized_elementwise_kernelILi2EZZZNS0_16tanh_kernel_cudaERNS_18TensorIteratorBaseEENKUlvE0_clEvENKUlvE1_clEvEUlN3c104HalfEE_St5arrayIPcLm2EEEEviT0_T1_ --------------------------
	.section	.nv.info._ZN2at6native29vectorized_elementwise_kernelILi2EZZZNS0_16tanh_kernel_cudaERNS_18TensorIteratorBaseEENKUlvE0_clEvENKUlvE1_clEvEUlN3c104HalfEE_St5arrayIPcLm2EEEEviT0_T1_,"",@"SHT_CUDA_INFO"
	.sectionflags	@""
	.align	4


	//----- nvinfo : EIATTR_CUDA_API_VERSION
	.align		4
        /*0000*/ 	.byte	0x04, 0x37
        /*0002*/ 	.short	(.L_591 - .L_590)
.L_590:
        /*0004*/ 	.word	0x00000082


	//----- nvinfo : EIATTR_SW2861232_WAR
	.align		4
.L_591:
        /*0008*/ 	.byte	0x01, 0x35
	.zero		2


	//----- nvinfo : EIATTR_PARAM_CBANK
	.align		4
        /*000c*/ 	.byte	0x04, 0x0a
        /*000e*/ 	.short	(.L_593 - .L_592)
	.align		4
.L_592:
        /*0010*/ 	.word	index@(.nv.constant0._ZN2at6native29vectorized_elementwise_kernelILi2EZZZNS0_16tanh_kernel_cudaERNS_18TensorIteratorBaseEENKUlvE0_clEvENKUlvE1_clEvEUlN3c104HalfEE_St5arrayIPcLm2EEEEviT0_T1_)
        /*0014*/ 	.short	0x0160
        /*0016*/ 	.short	0x0018


	//----- nvinfo : EIATTR_CBANK_PARAM_SIZE
	.align		4
.L_593:
        /*0018*/ 	.byte	0x03, 0x19
        /*001a*/ 	.short	0x0018


	//----- nvinfo : EIATTR_KPARAM_INFO
	.align		4
        /*001c*/ 	.byte	0x04, 0x17
        /*001e*/ 	.short	(.L_595 - .L_594)
.L_594:
        /*0020*/ 	.word	0x00000000
        /*0024*/ 	.short	0x0002
        /*0026*/ 	.short	0x0008
        /*0028*/ 	.byte	0x00, 0xf0, 0x41, 0x00


	//----- nvinfo : EIATTR_KPARAM_INFO
	.align		4
.L_595:
        /*002c*/ 	.byte	0x04, 0x17
        /*002e*/ 	.short	(.L_597 - .L_596)
.L_596:
        /*0030*/ 	.word	0x00000000
        /*0034*/ 	.short	0x0001
        /*0036*/ 	.short	0x0004
        /*0038*/ 	.byte	0x00, 0xf0, 0x05, 0x00


	//----- nvinfo : EIATTR_KPARAM_INFO
	.align		4
.L_597:
        /*003c*/ 	.byte	0x04, 0x17
        /*003e*/ 	.short	(.L_599 - .L_598)
.L_598:
        /*0040*/ 	.word	0x00000000
        /*0044*/ 	.short	0x0000
        /*0046*/ 	.short	0x0000
        /*0048*/ 	.byte	0x00, 0xf0, 0x11, 0x00


	//----- nvinfo : EIATTR_MAXREG_COUNT
	.align		4
.L_599:
        /*004c*/ 	.byte	0x03, 0x1b
        /*004e*/ 	.short	0x00ff


	//----- nvinfo : EIATTR_MERCURY_ISA_VERSION
	.align		4
        /*0050*/ 	.byte	0x03, 0x5f
        /*0052*/ 	.short	0x0000


	//----- nvinfo : EIATTR_EXIT_INSTR_OFFSETS
	.align		4
        /*0054*/ 	.byte	0x04, 0x1c
        /*0056*/ 	.short	(.L_601 - .L_600)


	//   ....[0]....
.L_600:
        /*0058*/ 	.word	0x00000290


	//   ....[1]....
        /*005c*/ 	.word	0x00000c10


	//   ....[2]....
        /*0060*/ 	.word	0x00000c60


	//----- nvinfo : EIATTR_MAX_THREADS
	.align		4
.L_601:
        /*0064*/ 	.byte	0x04, 0x05
        /*0066*/ 	.short	(.L_603 - .L_602)
.L_602:
        /*0068*/ 	.word	0x00000080
        /*006c*/ 	.word	0x00000001
        /*0070*/ 	.word	0x00000001


	//----- nvinfo : EIATTR_CRS_STACK_SIZE
	.align		4
.L_603:
        /*0074*/ 	.byte	0x04, 0x1e
        /*0076*/ 	.short	(.L_605 - .L_604)
.L_604:
        /*0078*/ 	.word	0x00000000
.L_605:


//--------------------- .nv.info._ZN2at6native29vectorized_elementwise_kernelILi4EZZZNS0_16tanh_kernel_cudaERNS_18TensorIteratorBaseEENKUlvE0_clEvENKUlvE1_clEvEUlN3c104HalfEE_St5arrayIPcLm2EEEEviT0_T1_ --------------------------
	.section	.nv.info._ZN2at6native29vectorized_elementwise_kernelILi4EZZZNS0_16tanh_kernel_cudaERNS_18TensorIteratorBaseEENKUlvE0_clEvENKUlvE1_clEvEUlN3c104HalfEE_St5arrayIPcLm2EEEEviT0_T1_,"",@"SHT_CUDA_INFO"
	.sectionflags	@""
	.align	4


	//----- nvinfo : EIATTR_CUDA_API_VERSION
	.align		4
        /*0000*/ 	.byte	0x04, 0x37
        /*0002*/ 	.short	(.L_607 - .L_606)
.L_606:
        /*0004*/ 	.word	0x00000082


	//----- nvinfo : EIATTR_SW2861232_WAR
	.align		4
.L_607:
        /*0008*/ 	.byte	0x01, 0x35
	.zero		2


	//----- nvinfo : EIATTR_PARAM_CBANK
	.align		4
        /*000c*/ 	.byte	0x04, 0x0a
        /*000e*/ 	.short	(.L_609 - .L_608)
	.align		4
.L_608:
        /*0010*/ 	.word	index@(.nv.constant0._ZN2at6native29vectorized_elementwise_kernelILi4EZZZNS0_16tanh_kernel_cudaERNS_18TensorIteratorBaseEENKUlvE0_clEvENKUlvE1_clEvEUlN3c104HalfEE_St5arrayIPcLm2EEEEviT0_T1_)
        /*0014*/ 	.short	0x0160
        /*0016*/ 	.short	0x0018


	//----- nvinfo : EIATTR_CBANK_PARAM_SIZE
	.align		4
.L_609:
        /*0018*/ 	.byte	0x03, 0x19
        /*001a*/ 	.short	0x0018


	//----- nvinfo : EIATTR_KPARAM_INFO
	.align		4
        /*001c*/ 	.byte	0x04, 0x17
        /*001e*/ 	.short	(.L_611 - .L_610)
.L_610:
        /*0020*/ 	.word	0x00000000
        /*0024*/ 	.short	0x0002
        /*0026*/ 	.short	0x0008
        /*0028*/ 	.byte	0x00, 0xf0, 0x41, 0x00


	//----- nvinfo : EIATTR_KPARAM_INFO
	.align		4
.L_611:
        /*002c*/ 	.byte	0x04, 0x17
        /*002e*/ 	.short	(.L_613 - .L_612)
.L_612:
        /*0030*/ 	.word	0x00000000
        /*0034*/ 	.short	0x0001
        /*0036*/ 	.short	0x0004
        /*0038*/ 	.byte	0x00, 0xf0, 0x05, 0x00


	//----- nvinfo : EIATTR_KPARAM_INFO
	.align		4
.L_613:
        /*003c*/ 	.byte	0x04, 0x17
        /*003e*/ 	.short	(.L_615 - .L_614)
.L_614:
        /*0040*/ 	.word	0x00000000
        /*0044*/ 	.short	0x0000
        /*0046*/ 	.short	0x0000
        /*0048*/ 	.byte	0x00, 0xf0, 0x11, 0x00


	//----- nvinfo : EIATTR_MAXREG_COUNT
	.align		4
.L_615:
        /*004c*/ 	.byte	0x03, 0x1b
        /*004e*/ 	.short	0x00ff


	//----- nvinfo : EIATTR_MERCURY_ISA_VERSION
	.align		4
        /*0050*/ 	.byte	0x03, 0x5f
        /*0052*/ 	.short	0x0000


	//----- nvinfo : EIATTR_EXIT_INSTR_OFFSETS
	.align		4
        /*0054*/ 	.byte	0x04, 0x1c
        /*0056*/ 	.short	(.L_617 - .L_616)


	//   ....[0]....
.L_616:
        /*0058*/ 	.word	0x00000250


	//   ....[1]....
        /*005c*/ 	.word	0x00000bd0


	//   ....[2]....
        /*0060*/ 	.word	0x00000c20


	//----- nvinfo : EIATTR_MAX_THREADS
	.align		4
.L_617:
        /*0064*/ 	.byte	0x04, 0x05
        /*0066*/ 	.short	(.L_619 - .L_618)
.L_618:
        /*0068*/ 	.word	0x00000080
        /*006c*/ 	.word	0x00000001
        /*0070*/ 	.word	0x00000001


	//----- nvinfo : EIATTR_CRS_STACK_SIZE
	.align		4
.L_619:
        /*0074*/ 	.byte	0x04, 0x1e
        /*0076*/ 	.short	(.L_621 - .L_620)
.L_620:
        /*0078*/ 	.word	0x00000000
.L_621:


//--------------------- .nv.info._ZN2at6native29vectorized_elementwise_kernelILi8EZZZNS0_16tanh_kernel_cudaERNS_18TensorIteratorBaseEENKUlvE0_clEvENKUlvE1_clEvEUlN3c104HalfEE_St5arrayIPcLm2EEEEviT0_T1_ --------------------------
	.section	.nv.info._ZN2at6native29vectorized_elementwise_kernelILi8EZZZNS0_16tanh_kernel_cudaERNS_18TensorIteratorBaseEENKUlvE0_clEvENKUlvE1_clEvEUlN3c104HalfEE_St5arrayIPcLm2EEEEviT0_T1_,"",@"SHT_CUDA_INFO"
	.sectionflags	@""
	.align	4


	//----- nvinfo : EIATTR_CUDA_API_VERSION
	.align		4
        /*0000*/ 	.byte	0x04, 0x37
        /*0002*/ 	.short	(.L_623 - .L_622)
.L_622:
        /*0004*/ 	.word	0x00000082


	//----- nvinfo : EIATTR_SW2861232_WAR
	.align		4
.L_623:
        /*0008*/ 	.byte	0x01, 0x35
	.zero		2


	//----- nvinfo : EIATTR_PARAM_CBANK
	.align		4
        /*000c*/ 	.byte	0x04, 0x0a
        /*000e*/ 	.short	(.L_625 - .L_624)
	.align		4
.L_624:
        /*0010*/ 	.word	index@(.nv.constant0._ZN2at6native29vectorized_elementwise_kernelILi8EZZZNS0_16tanh_kernel_cudaERNS_18TensorIteratorBaseEENKUlvE0_clEvENKUlvE1_clEvEUlN3c104HalfEE_St5arrayIPcLm2EEEEviT0_T1_)
        /*0014*/ 	.short	0x0160
        /*0016*/ 	.short	0x0018


	//----- nvinfo : EIATTR_CBANK_PARAM_SIZE
	.align		4
.L_625:
        /*0018*/ 	.byte	0x03, 0x19
        /*001a*/ 	.short	0x0018


	//----- nvinfo : EIATTR_KPARAM_INFO
	.align		4
        /*001c*/ 	.byte	0x04, 0x17
        /*001e*/ 	.short	(.L_627 - .L_626)
.L_626:
        /*0020*/ 	.word	0x00000000
        /*0024*/ 	.short	0x0002
        /*0026*/ 	.short	0x0008
        /*0028*/ 	.byte	0x00, 0xf0, 0x41, 0x00


	//----- nvinfo : EIATTR_KPARAM_INFO
	.align		4
.L_627:
        /*002c*/ 	.byte	0x04, 0x17
        /*002e*/ 	.short	(.L_629 - .L_628)
.L_628:
        /*0030*/ 	.word	0x00000000
        /*0034*/ 	.short	0x0001
        /*0036*/ 	.short	0x0004
        /*0038*/ 	.byte	0x00, 0xf0, 0x05, 0x00


	//----- nvinfo : EIATTR_KPARAM_INFO
	.align		4
.L_629:
        /*003c*/ 	.byte	0x04, 0x17
        /*003e*/ 	.short	(.L_631 - .L_630)
.L_630:
        /*0040*/ 	.word	0x00000000
        /*0044*/ 	.short	0x0000
        /*0046*/ 	.short	0x0000
        /*0048*/ 	.byte	0x00, 0xf0, 0x11, 0x00


	//----- nvinfo : EIATTR_MAXREG_COUNT
	.align		4
.L_631:
        /*004c*/ 	.byte	0x03, 0x1b
        /*004e*/ 	.short	0x00ff


	//----- nvinfo : EIATTR_MERCURY_ISA_VERSION
	.align		4
        /*0050*/ 	.byte	0x03, 0x5f
        /*0052*/ 	.short	0x0000


	//----- nvinfo : EIATTR_EXIT_INSTR_OFFSETS
	.align		4
        /*0054*/ 	.byte	0x04, 0x1c
        /*0056*/ 	.short	(.L_633 - .L_632)


	//   ....[0]....
.L_632:
        /*0058*/ 	.word	0x00000010


	//----- nvinfo : EIATTR_MAX_THREADS
	.align		4
.L_633:
        /*005c*/ 	.byte	0x04, 0x05
        /*005e*/ 	.short	(.L_635 - .L_634)
.L_634:
        /*0060*/ 	.word	0x00000080
        /*0064*/ 	.word	0x00000001
        /*0068*/ 	.word	0x00000001
.L_635:


//--------------------- .nv.info._ZN2at6native18elementwise_kernelILi128ELi4EZNS0_15gpu_kernel_implIZZZNS0_16tanh_kernel_cudaERNS_18TensorIteratorBaseEENKUlvE0_clEvENKUlvE0_clEvEUlfE_EEvS4_RKT_EUliE_EEviT1_ --------------------------
	.section	.nv.info._ZN2at6native18elementwise_kernelILi128ELi4EZNS0_15gpu_kernel_implIZZZNS0_16tanh_kernel_cudaERNS_18TensorIteratorBaseEENKUlvE0_clEvENKUlvE0_clEvEUlfE_EEvS4_RKT_EUliE_EEviT1_,"",@"SHT_CUDA_INFO"
	.sectionflags	@""
	.align	4


	//----- nvinfo : EIATTR_CUDA_API_VERSION
	.align		4
        /*0000*/ 	.byte	0x04, 0x37
        /*0002*/ 	.short	(.L_637 - .L_636)
.L_636:
        /*0004*/ 	.word	0x00000082


	//----- nvinfo : EIATTR_SW2861232_WAR
	.align		4
.L_637:
        /*0008*/ 	.byte	0x01, 0x35
	.zero		2


	//----- nvinfo : EIATTR_PARAM_CBANK
	.align		4
        /*000c*/ 	.byte	0x04, 0x0a
        /*000e*/ 	.short	(.L_639 - .L_638)
	.align		4
.L_638:
        /*0010*/ 	.word	index@(.nv.constant0._ZN2at6native18elementwise_kernelILi128ELi4EZNS0_15gpu_kernel_implIZZZNS0_16tanh_kernel_cudaERNS_18TensorIteratorBaseEENKUlvE0_clEvENKUlvE0_clEvEUlfE_EEvS4_RKT_EUliE_EEviT1_)
        /*0014*/ 	.short	0x0160
        /*0016*/ 	.short	0x0220


	//----- nvinfo : EIATTR_CBANK_PARAM_SIZE
	.align		4
.L_639:
        /*0018*/ 	.byte	0x03, 0x19
        /*001a*/ 	.short	0x0220


	//----- nvinfo : EIATTR_KPARAM_INFO
	.align		4
        /*001c*/ 	.byte	0x04, 0x17
        /*001e*/ 	.short	(.L_641 - .L_640)
.L_640:
        /*0020*/ 	.word	0x00000000
        /*0024*/ 	.short	0x0001
        /*0026*/ 	.short	0x0008
        /*0028*/ 	.byte	0x00, 0xf0, 0x61, 0x08


	//----- nvinfo : EIATTR_KPARAM_INFO
	.align		4
.L_641:
        /*002c*/ 	.byte	0x04, 0x17
        /*002e*/ 	.short	(.L_643 - .L_642)
.L_642:
        /*0030*/ 	.word	0x00000000
        /*0034*/ 	.short	0x0000
        /*0036*/ 	.short	0x0000
        /*0038*/ 	.byte	0x00, 0xf0, 0x11, 0x00


	//----- nvinfo : EIATTR_MAXREG_COUNT
	.align		4
.L_643:
        /*003c*/ 	.byte	0x03, 0x1b
        /*003e*/ 	.short	0x0080


	//----- nvinfo : EIATTR_EXTERNS
	.align		4
        /*0040*/ 	.byte	0x04, 0x0f
        /*0042*/ 	.short	(.L_645 - .L_644)


	//   ....[0]....
	.align		4
.L_644:
        /*0044*/ 	.word	index@(__assertfail)


	//----- nvinfo : EIATTR_MERCURY_ISA_VERSION
	.align		4
.L_645:
        /*0048*/ 	.byte	0x03, 0x5f
        /*004a*/ 	.short	0x0000


	//----- nvinfo : EIATTR_SYSCALL_OFFSETS
	.align		4
        /*004c*/ 	.byte	0x04, 0x46
        /*004e*/ 	.short	(.L_647 - .L_646)


	//   ....[0]....
.L_646:
        /*0050*/ 	.word	0x00001c50


	//   ....[1]....
        /*0054*/ 	.word	0x00002ae0


	//   ....[2]....
        /*0058*/ 	.word	0x00004780


	//   ....[3]....
        /*005c*/ 	.word	0x00005610


	//   ....[4]....
        /*0060*/ 	.word	0x00007280


	//   ....[5]....
        /*0064*/ 	.word	0x00008110


	//   ....[6]....
        /*0068*/ 	.word	0x00009d90


	//   ....[7]....
        /*006c*/ 	.word	0x0000ac20


	//----- nvinfo : EIATTR_EXIT_INSTR_OFFSETS
	.align		4
.L_647:
        /*0070*/ 	.byte	0x04, 0x1c
        /*0072*/ 	.short	(.L_649 - .L_648)


	//   ....[0]....
.L_648:
        /*0074*/ 	.word	0x000081b0


	//   ....[1]....
        /*0078*/ 	.word	0x00009f10


	//   ....[2]....
        /*007c*/ 	.word	0x00009f50


	//   ....[3]....
        /*0080*/ 	.word	0x00009fe0


	//   ....[4]....
        /*0084*/ 	.word	0x0000a010


	//   ....[5]....
        /*0088*/ 	.word	0x0000a040


	//   ....[6]....
        /*008c*/ 	.word	0x0000a0c0


	//   ....[7]....
        /*0090*/ 	.word	0x0000a0f0


	//   ....[8]....
        /*0094*/ 	.word	0x0000a180


	//   ....[9]....
        /*0098*/ 	.word	0x0000a1c0


	//   ....[10]....
        /*009c*/ 	.word	0x0000a200


	//   ....[11]....
        /*00a0*/ 	.word	0x0000a2c0


	//   ....[12]....
        /*00a4*/ 	.word	0x0000a310


	//   ....[13]....
        /*00a8*/ 	.word	0x0000a490


	//   ....[14]....
        /*00ac*/ 	.word	0x0000a5e0


	//   ....[15]....
        /*00b0*/ 	.word	0x0000a610


	//   ....[16]....
        /*00b4*/ 	.word	0x0000a6c0


	//   ....[17]....
        /*00b8*/ 	.word	0x0000a830


	//   ....[18]....
        /*00bc*/ 	.word	0x0000a9a0


	//   ....[19]....
        /*00c0*/ 	.word	0x0000aaf0


	//   ....[20]....
        /*00c4*/ 	.word	0x0000ac30


	//   ....[21]....
        /*00c8*/ 	.word	0x0000ac60


	//   ....[22]....
        /*00cc*/ 	.word	0x0000ac90


	//----- nvinfo : EIATTR_MAX_THREADS
	.align		4
.L_649:
        /*00d0*/ 	.byte	0x04, 0x05
        /*00d2*/ 	.short	(.L_651 - .L_650)
.L_650:
        /*00d4*/ 	.word	0x00000080
        /*00d8*/ 	.word	0x00000001
        /*00dc*/ 	.word	0x00000001


	//----- nvinfo : EIATTR_CRS_STACK_SIZE
	.align		4
.L_651:
        /*00e0*/ 	.byte	0x04, 0x1e
        /*00e2*/ 	.short	(.L_653 - .L_652)
.L_652:
        /*00e4*/ 	.word	0x00000000
.L_653:


//--------------------- .nv.info._ZN2at6native27unrolled_elementwise_kernelIZZZNS0_16tanh_kernel_cudaERNS_18TensorIteratorBaseEENKUlvE0_clEvENKUlvE0_clEvEUlfE_St5arrayIPcLm2EELi4E23TrivialOffsetCalculatorILi1EjESB_NS0_6memory12LoadWithCastILi1EEENSC_13StoreWithCastILi1EEEEEviT_T0_T2_T3_T4_T5_ --------------------------
	.section	.nv.info._ZN2at6native27unrolled_elementwise_kernelIZZZNS0_16tanh_kernel_cudaERNS_18TensorIteratorBaseEENKUlvE0_clEvENKUlvE0_clEvEUlfE_St5arrayIPcLm2EELi4E23TrivialOffsetCalculatorILi1EjESB_NS0_6memory12LoadWithCastILi1EEENSC_13StoreWithCastILi1EEEEEviT_T0_T2_T3_T4_T5_,"",@"SHT_CUDA_INFO"
	.sectionflags	@""
	.align	4


	//----- nvinfo : EIATTR_CUDA_API_VERSION
	.align		4
        /*0000*/ 	.byte	0x04, 0x37
        /*0002*/ 	.short	(.L_655 - .L_654)
.L_654:
        /*0004*/ 	.word	0x00000082


	//----- nvinfo : EIATTR_SW2861232_WAR
	.align		4
.L_655:
        /*0008*/ 	.byte	0x01, 0x35
	.zero		2


	//----- nvinfo : EIATTR_PARAM_CBANK
	.align		4
        /*000c*/ 	.byte	0x04, 0x0a
        /*000e*/ 	.short	(.L_657 - .L_656)
	.align		4
.L_656:
        /*0010*/ 	.word	index@(.nv.constant0._ZN2at6native27unrolled_elementwise_kernelIZZZNS0_16tanh_kernel_cudaERNS_18TensorIteratorBaseEENKUlvE0_clEvENKUlvE0_clEvEUlfE_St5arrayIPcLm2EELi4E23TrivialOffsetCalculatorILi1EjESB_NS0_6memory12LoadWithCastILi1EEENSC_13StoreWithCastILi1EEEEEviT_T0_T2_T3_T4_T5_)
        /*0014*/ 	.short	0x0160
        /*0016*/ 	.short	0x002c


	//----- nvinfo : EIATTR_CBANK_PARAM_SIZE
	.align		4
.L_657:
        /*0018*/ 	.byte	0x03, 0x19
        /*001a*/ 	.short	0x002c


	//----- nvinfo : EIATTR_KPARAM_INFO
	.align		4
        /*001c*/ 	.byte	0x04, 0x17
        /*001e*/ 	.short	(.L_659 - .L_658)
.L_658:
        /*0020*/ 	.word	0x00000000
        /*0024*/ 	.short	0x0006
        /*0026*/ 	.short	0x0024
        /*0028*/ 	.byte	0x00, 0xf0, 0x21, 0x00


	//----- nvinfo : EIATTR_KPARAM_INFO
	.align		4
.L_659:
        /*002c*/ 	.byte	0x04, 0x17
        /*002e*/ 	.short	(.L_661 - .L_660)
.L_660:
        /*0030*/ 	.word	0x00000000
        /*0034*/ 	.short	0x0005
        /*0036*/ 	.short	0x001c
        /*0038*/ 	.byte	0x00, 0xf0, 0x21, 0x00


	//----- nvinfo : EIATTR_KPARAM_INFO
	.align		4
.L_661:
        /*003c*/ 	.byte	0x04, 0x17
        /*003e*/ 	.short	(.L_663 - .L_662)
.L_662:
        /*0040*/ 	.word	0x00000000
        /*0044*/ 	.short	0x0004
        /*0046*/ 	.short	0x0019
        /*0048*/ 	.byte	0x00, 0xf0, 0x05, 0x00


	//----- nvinfo : EIATTR_KPARAM_INFO
	.align		4
.L_663:
        /*004c*/ 	.byte	0x04, 0x17
        /*004e*/ 	.short	(.L_665 - .L_664)
.L_664:
        /*0050*/ 	.word	0x00000000
        /*0054*/ 	.short	0x0003
        /*0056*/ 	.short	0x0018
        /*0058*/ 	.byte	0x00, 0xf0, 0x05, 0x00


	//----- nvinfo : EIATTR_KPARAM_INFO
	.align		4
.L_665:
        /*005c*/ 	.byte	0x04, 0x17
        /*005e*/ 	.short	(.L_667 - .L_666)
.L_666:
        /*0060*/ 	.word	0x00000000
        /*0064*/ 	.short	0x0002
        /*0066*/ 	.short	0x0008
        /*0068*/ 	.byte	0x00, 0xf0, 0x41, 0x00


	//----- nvinfo : EIATTR_KPARAM_INFO
	.align		4
.L_667:
        /*006c*/ 	.byte	0x04, 0x17
        /*006e*/ 	.short	(.L_669 - .L_668)
.L_668:
        /*0070*/ 	.word	0x00000000
        /*0074*/ 	.short	0x0001
        /*0076*/ 	.short	0x0004
        /*0078*/ 	.byte	0x00, 0xf0, 0x05, 0x00


	//----- nvinfo : EIATTR_KPARAM_INFO
	.align		4
.L_669:
        /*007c*/ 	.byte	0x04, 0x17
        /*007e*/ 	.short	(.L_671 - .L_670)
.L_670:
        /*0080*/ 	.word	0x00000000
        /*0084*/ 	.short	0x0000
        /*0086*/ 	.short	0x0000
        /*0088*/ 	.byte	0x00, 0xf0, 0x11, 0x00


	//----- nvinfo : EIATTR_MAXREG_COUNT
	.align		4
.L_671:
        /*008c*/ 	.byte	0x03, 0x1b
        /*008e*/ 	.short	0x00ff


	//----- nvinfo : EIATTR_EXTERNS
	.align		4
        /*0090*/ 	.byte	0x04, 0x0f
        /*0092*/ 	.short	(.L_673 - .L_672)


	//   ....[0]....
	.align		4
.L_672:
        /*0094*/ 	.word	index@(__assertfail)


	//----- nvinfo : EIATTR_MERCURY_ISA_VERSION
	.align		4
.L_673:
        /*0098*/ 	.byte	0x03, 0x5f
        /*009a*/ 	.short	0x0000


	//----- nvinfo : EIATTR_SYSCALL_OFFSETS
	.align		4
        /*009c*/ 	.byte	0x04, 0x46
        /*009e*/ 	.short	(.L_675 - .L_674)


	//   ....[0]....
.L_674:
        /*00a0*/ 	.word	0x00000e40


	//   ....[1]....
        /*00a4*/ 	.word	0x00001cc0


	//   ....[2]....
        /*00a8*/ 	.word	0x00002b50


	//   ....[3]....
        /*00ac*/ 	.word	0x00003980


	//   ....[4]....
        /*00b0*/ 	.word	0x000048d0


	//   ....[5]....
        /*00b4*/ 	.word	0x000057b0


	//   ....[6]....
        /*00b8*/ 	.word	0x00006680


	//   ....[7]....
        /*00bc*/ 	.word	0x00007550


	//----- nvinfo : EIATTR_EXIT_INSTR_OFFSETS
	.align		4
.L_675:
        /*00c0*/ 	.byte	0x04, 0x1c
        /*00c2*/ 	.short	(.L_677 - .L_676)


	//   ....[0]....
.L_676:
        /*00c4*/ 	.word	0x00006720


	//   ....[1]....
        /*00c8*/ 	.word	0x00006840


	//   ....[2]....
        /*00cc*/ 	.word	0x00006880


	//   ....[3]....
        /*00d0*/ 	.word	0x00006910


	//   ....[4]....
        /*00d4*/ 	.word	0x00006940


	//   ....[5]....
        /*00d8*/ 	.word	0x00006970


	//   ....[6]....
        /*00dc*/ 	.word	0x000069f0


	//   ....[7]....
        /*00e0*/ 	.word	0x00006a20


	//   ....[8]....
        /*00e4*/ 	.word	0x00006ab0


	//   ....[9]....
        /*00e8*/ 	.word	0x00006af0


	//   ....[10]....
        /*00ec*/ 	.word	0x00006b30


	//   ....[11]....
        /*00f0*/ 	.word	0x00006bf0


	//   ....[12]....
        /*00f4*/ 	.word	0x00006c40


	//   ....[13]....
        /*00f8*/ 	.word	0x00006dc0


	//   ....[14]....
        /*00fc*/ 	.word	0x00006f10


	//   ....[15]....
        /*0100*/ 	.word	0x00006f40


	//   ....[16]....
        /*0104*/ 	.word	0x00006ff0


	//   ....[17]....
        /*0108*/ 	.word	0x00007160


	//   ....[18]....
        /*010c*/ 	.word	0x000072d0


	//   ....[19]....
        /*0110*/ 	.word	0x00007420


	//   ....[20]....
        /*0114*/ 	.word	0x00007560


	//   ....[21]....
        /*0118*/ 	.word	0x00007590


	//   ....[22]....
        /*011c*/ 	.word	0x000075c0


	//----- nvinfo : EIATTR_MAX_THREADS
	.align		4
.L_677:
        /*0120*/ 	.byte	0x04, 0x05
        /*0122*/ 	.short	(.L_679 - .L_678)
.L_678:
        /*0124*/ 	.word	0x00000080
        /*0128*/ 	.word	0x00000001
        /*012c*/ 	.word	0x00000001


	//----- nvinfo : EIATTR_CRS_STACK_SIZE
	.align		4
.L_679:
        /*0130*/ 	.byte	0x04, 0x1e
        /*0132*/ 	.short	(.L_681 - .L_680)
.L_680:
        /*0134*/ 	.word	0x00000000
.L_681:


//--------------------- .nv.info._ZN2at6native18elementwise_kernelILi128ELi2EZNS0_22gpu_kernel_impl_nocastIZZZNS0_16tanh_kernel_cudaERNS_18TensorIteratorBaseEENKUlvE0_clEvENKUlvE0_clEvEUlfE_EEvS4_RKT_EUliE_EEviT1_ --------------------------
	.section	.nv.info._ZN2at6native18elementwise_kernelILi128ELi2EZNS0_22gpu_kernel_impl_nocastIZZZNS0_16tanh_kernel_cudaERNS_18TensorIteratorBaseEENKUlvE0_clEvENKUlvE0_clEvEUlfE_EEvS4_RKT_EUliE_EEviT1_,"",@"SHT_CUDA_INFO"
	.sectionflags	@""
	.align	4


	//----- nvinfo : EIATTR_CUDA_API_VERSION
	.align		4
        /*0000*/ 	.byte	0x04, 0x37
        /*0002*/ 	.short	(.L_683 - .L_682)
.L_682:
        /*0004*/ 	.word	0x00000082


	//----- nvinfo : EIATTR_SW2861232_WAR
	.align		4
.L_683:
        /*0008*/ 	.byte	0x01, 0x35
	.zero		2


	//----- nvinfo : EIATTR_PARAM_CBANK
	.align		4
        /*000c*/ 	.byte	0x04, 0x0a
        /*000e*/ 	.short	(.L_685 - .L_684)
	.align		4
.L_684:
        /*0010*/ 	.word	index@(.nv.constant0._ZN2at6native18elementwise_kernelILi128ELi2EZNS0_22gpu_kernel_impl_nocastIZZZNS0_16tanh_kernel_cudaERNS_18TensorIteratorBaseEENKUlvE0_clEvENKUlvE0_clEvEUlfE_EEvS4_RKT_EUliE_EEviT1_)
        /*0014*/ 	.short	0x0160
        /*0016*/ 	.short	0x0220


	//----- nvinfo : EIATTR_CBANK_PARAM_SIZE
	.align		4
.L_685:
        /*0018*/ 	.byte	0x03, 0x19
        /*001a*/ 	.short	0x0220


	//----- nvinfo : EIATTR_KPARAM_INFO
	.align		4
        /*001c*/ 	.byte	0x04, 0x17
        /*001e*/ 	.short	(.L_687 - .L_686)
.L_686:
        /*0020*/ 	.word	0x00000000
        /*0024*/ 	.short	0x0001
        /*0026*/ 	.short	0x0008
        /*0028*/ 	.byte	0x00, 0xf0, 0x61, 0x08


	//----- nvinfo : EIATTR_KPARAM_INFO
	.align		4
.L_687:
        /*002c*/ 	.byte	0x04, 0x17
        /*002e*/ 	.short	(.L_689 - .L_688)
.L_688:
        /*0030*/ 	.word	0x00000000
        /*0034*/ 	.short	0x0000
        /*0036*/ 	.short	0x0000
        /*0038*/ 	.byte	0x00, 0xf0, 0x11, 0x00


	//----- nvinfo : EIATTR_MAXREG_COUNT
	.align		4
.L_689:
        /*003c*/ 	.byte	0x03, 0x1b
        /*003e*/ 	.short	0x0080


	//----- nvinfo : EIATTR_MERCURY_ISA_VERSION
	.align		4
        /*0040*/ 	.byte	0x03, 0x5f
        /*0042*/ 	.short	0x0000


	//----- nvinfo : EIATTR_EXIT_INSTR_OFFSETS
	.align		4
        /*0044*/ 	.byte	0x04, 0x1c
        /*0046*/ 	.short	(.L_691 - .L_690)


	//   ....[0]....
.L_690:
        /*0048*/ 	.word	0x00000f60


	//   ....[1]....
        /*004c*/ 	.word	0x00001e20


	//----- nvinfo : EIATTR_MAX_THREADS
	.align		4
.L_691:
        /*0050*/ 	.byte	0x04, 0x05
        /*0052*/ 	.short	(.L_693 - .L_692)
.L_692:
        /*0054*/ 	.word	0x00000080
        /*0058*/ 	.word	0x00000001
        /*005c*/ 	.word	0x00000001


	//----- nvinfo : EIATTR_CRS_STACK_SIZE
	.align		4
.L_693:
        /*0060*/ 	.byte	0x04, 0x1e
        /*0062*/ 	.short	(.L_695 - .L_694)
.L_694:
        /*0064*/ 	.word	0x00000000
.L_695:


//--------------------- .nv.info._ZN2at6native27unrolled_elementwise_kernelIZZZNS0_16tanh_kernel_cudaERNS_18TensorIteratorBaseEENKUlvE0_clEvENKUlvE0_clEvEUlfE_St5arrayIPcLm2EELi4E23TrivialOffsetCalculatorILi1EjESB_NS0_6memory15LoadWithoutCastENSC_16StoreWithoutCastEEEviT_T0_T2_T3_T4_T5_ --------------------------
	.section	.nv.info._ZN2at6native27unrolled_elementwise_kernelIZZZNS0_16tanh_kernel_cudaERNS_18TensorIteratorBaseEENKUlvE0_clEvENKUlvE0_clEvEUlfE_St5arrayIPcLm2EELi4E23TrivialOffsetCalculatorILi1EjESB_NS0_6memory15LoadWithoutCastENSC_16StoreWithoutCastEEEviT_T0_T2_T3_T4_T5_,"",@"SHT_CUDA_INFO"
	.sectionflags	@""
	.align	4


	//----- nvinfo : EIATTR_CUDA_API_VERSION
	.align		4
        /*0000*/ 	.byte	0x04, 0x37
        /*0002*/ 	.short	(.L_697 - .L_696)
.L_696:
        /*0004*/ 	.word	0x00000082


	//----- nvinfo : EIATTR_SW2861232_WAR
	.align		4
.L_697:
        /*0008*/ 	.byte	0x01, 0x35
	.zero		2


	//----- nvinfo : EIATTR_PARAM_CBANK
	.align		4
        /*000c*/ 	.byte	0x04, 0x0a
        /*000e*/ 	.short	(.L_699 - .L_698)
	.align		4
.L_698:
        /*0010*/ 	.word	index@(.nv.constant0._ZN2at6native27unrolled_elementwise_kernelIZZZNS0_16tanh_kernel_cudaERNS_18TensorIteratorBaseEENKUlvE0_clEvENKUlvE0_clEvEUlfE_St5arrayIPcLm2EELi4E23TrivialOffsetCalculatorILi1EjESB_NS0_6memory15LoadWithoutCastENSC_16StoreWithoutCastEEEviT_T0_T2_T3_T4_T5_)
        /*0014*/ 	.short	0x0160
        /*0016*/ 	.short	0x001c


	//----- nvinfo : EIATTR_CBANK_PARAM_SIZE
	.align		4
.L_699:
        /*0018*/ 	.byte	0x03, 0x19
        /*001a*/ 	.short	0x001c


	//----- nvinfo : EIATTR_KPARAM_INFO
	.align		4
        /*001c*/ 	.byte	0x04, 0x17
        /*001e*/ 	.short	(.L_701 - .L_700)
.L_700:
        /*0020*/ 	.word	0x00000000
        /*0024*/ 	.short	0x0006
        /*0026*/ 	.short	0x001b
        /*0028*/ 	.byte	0x00, 0xf0, 0x05, 0x00


	//----- nvinfo : EIATTR_KPARAM_INFO
	.align		4
.L_701:
        /*002c*/ 	.byte	0x04, 0x17
        /*002e*/ 	.short	(.L_703 - .L_702)
.L_702:
        /*0030*/ 	.word	0x00000000
        /*0034*/ 	.short	0x0005
        /*0036*/ 	.short	0x001a
        /*0038*/ 	.byte	0x00, 0xf0, 0x05, 0x00


	//----- nvinfo : EIATTR_KPARAM_INFO
	.align		4
.L_703:
        /*003c*/ 	.byte	0x04, 0x17
        /*003e*/ 	.short	(.L_705 - .L_704)
.L_704:
        /*0040*/ 	.word	0x00000000
        /*0044*/ 	.short	0x0004
        /*0046*/ 	.short	0x0019
        /*0048*/ 	.byte	0x00, 0xf0, 0x05, 0x00


	//----- nvinfo : EIATTR_KPARAM_INFO
	.align		4
.L_705:
        /*004c*/ 	.byte	0x04, 0x17
        /*004e*/ 	.short	(.L_707 - .L_706)
.L_706:
        /*0050*/ 	.word	0x00000000
        /*0054*/ 	.short	0x0003
        /*0056*/ 	.short	0x0018
        /*0058*/ 	.byte	0x00, 0xf0, 0x05, 0x00


	//----- nvinfo : EIATTR_KPARAM_INFO
	.align		4
.L_707:
        /*005c*/ 	.byte	0x04, 0x17
        /*005e*/ 	.short	(.L_709 - .L_708)
.L_708:
        /*0060*/ 	.word	0x00000000
        /*0064*/ 	.short	0x0002
        /*0066*/ 	.short	0x0008
        /*0068*/ 	.byte	0x00, 0xf0, 0x41, 0x00


	//----- nvinfo : EIATTR_KPARAM_INFO
	.align		4
.L_709:
        /*006c*/ 	.byte	0x04, 0x17
        /*006e*/ 	.short	(.L_711 - .L_710)
.L_710:
        /*0070*/ 	.word	0x00000000
        /*0074*/ 	.short	0x0001
        /*0076*/ 	.short	0x0004
        /*0078*/ 	.byte	0x00, 0xf0, 0x05, 0x00


	//----- nvinfo : EIATTR_KPARAM_INFO
	.align		4
.L_711:
        /*007c*/ 	.byte	0x04, 0x17
        /*007e*/ 	.short	(.L_713 - .L_712)
.L_712:
        /*0080*/ 	.word	0x00000000
        /*0084*/ 	.short	0x0000
        /*0086*/ 	.short	0x0000
        /*0088*/ 	.byte	0x00, 0xf0, 0x11, 0x00


	//----- nvinfo : EIATTR_MAXREG_COUNT
	.align		4
.L_713:
        /*008c*/ 	.byte	0x03, 0x1b
        /*008e*/ 	.short	0x00ff


	//----- nvinfo : EIATTR_MERCURY_ISA_VERSION
	.align		4
        /*0090*/ 	.byte	0x03, 0x5f
        /*0092*/ 	.short	0x0000


	//----- nvinfo : EIATTR_EXIT_INSTR_OFFSETS
	.align		4
        /*0094*/ 	.byte	0x04, 0x1c
        /*0096*/ 	.short	(.L_715 - .L_714)


	//   ....[0]....
.L_714:
        /*0098*/ 	.word	0x00000370


	//   ....[1]....
        /*009c*/ 	.word	0x000003d0


	//----- nvinfo : EIATTR_MAX_THREADS
	.align		4
.L_715:
        /*00a0*/ 	.byte	0x04, 0x05
        /*00a2*/ 	.short	(.L_717 - .L_716)
.L_716:
        /*00a4*/ 	.word	0x00000080
        /*00a8*/ 	.word	0x00000001
        /*00ac*/ 	.word	0x00000001


	//----- nvinfo : EIATTR_CRS_STACK_SIZE
	.align		4
.L_717:
        /*00b0*/ 	.byte	0x04, 0x1e
        /*00b2*/ 	.short	(.L_719 - .L_718)
.L_718:
        /*00b4*/ 	.word	0x00000000
.L_719:


//--------------------- .nv.info._ZN2at6native29vectorized_elementwise_kernelILi2EZZZNS0_16tanh_kernel_cudaERNS_18TensorIteratorBaseEENKUlvE0_clEvENKUlvE0_clEvEUlfE_St5arrayIPcLm2EEEEviT0_T1_ --------------------------
	.section	.nv.info._ZN2at6native29vectorized_elementwise_kernelILi2EZZZNS0_16tanh_kernel_cudaERNS_18TensorIteratorBaseEENKUlvE0_clEvENKUlvE0_clEvEUlfE_St5arrayIPcLm2EEEEviT0_T1_,"",@"SHT_CUDA_INFO"
	.sectionflags	@""
	.align	4


	//----- nvinfo : EIATTR_CUDA_API_VERSION
	.align		4
        /*0000*/ 	.byte	0x04, 0x37
        /*0002*/ 	.short	(.L_721 - .L_720)
.L_720:
        /*0004*/ 	.word	0x00000082


	//----- nvinfo : EIATTR_SW2861232_WAR
	.align		4
.L_721:
        /*0008*/ 	.byte	0x01, 0x35
	.zero		2


	//----- nvinfo : EIATTR_PARAM_CBANK
	.align		4
        /*000c*/ 	.byte	0x04, 0x0a
        /*000e*/ 	.short	(.L_723 - .L_722)
	.align		4
.L_722:
        /*0010*/ 	.word	index@(.nv.constant0._ZN2at6native29vectorized_elementwise_kernelILi2EZZZNS0_16tanh_kernel_cudaERNS_18TensorIteratorBaseEENKUlvE0_clEvENKUlvE0_clEvEUlfE_St5arrayIPcLm2EEEEviT0_T1_)
        /*0014*/ 	.short	0x0160
        /*0016*/ 	.short	0x0018


	//----- nvinfo : EIATTR_CBANK_PARAM_SIZE
	.align		4
.L_723:
        /*0018*/ 	.byte	0x03, 0x19
        /*001a*/ 	.short	0x0018


	//----- nvinfo : EIATTR_KPARAM_INFO
	.align		4
        /*001c*/ 	.byte	0x04, 0x17
        /*001e*/ 	.short	(.L_725 - .L_724)
.L_724:
        /*0020*/ 	.word	0x00000000
        /*0024*/ 	.short	0x0002
        /*0026*/ 	.short	0x0008
        /*0028*/ 	.byte	0x00, 0xf0, 0x41, 0x00


	//----- nvinfo : EIATTR_KPARAM_INFO
	.align		4
.L_725:
        /*002c*/ 	.byte	0x04, 0x17
        /*002e*/ 	.short	(.L_727 - .L_726)
.L_726:
        /*0030*/ 	.word	0x00000000
        /*0034*/ 	.short	0x0001
        /*0036*/ 	.short	0x0004
        /*0038*/ 	.byte	0x00, 0xf0, 0x05, 0x00


	//----- nvinfo : EIATTR_KPARAM_INFO
	.align		4
.L_727:
        /*003c*/ 	.byte	0x04, 0x17
        /*003e*/ 	.short	(.L_729 - .L_728)
.L_728:
        /*0040*/ 	.word	0x00000000
        /*0044*/ 	.short	0x0000
        /*0046*/ 	.short	0x0000
        /*0048*/ 	.byte	0x00, 0xf0, 0x11, 0x00


	//----- nvinfo : EIATTR_MAXREG_COUNT
	.align		4
.L_729:
        /*004c*/ 	.byte	0x03, 0x1b
        /*004e*/ 	.short	0x00ff


	//----- nvinfo : EIATTR_MERCURY_ISA_VERSION
	.align		4
        /*0050*/ 	.byte	0x03, 0x5f
        /*0052*/ 	.short	0x0000


	//----- nvinfo : EIATTR_EXIT_INSTR_OFFSETS
	.align		4
        /*0054*/ 	.byte	0x04, 0x1c
        /*0056*/ 	.short	(.L_731 - .L_730)


	//   ....[0]....
.L_730:
        /*0058*/ 	.word	0x000001d0


	//   ....[1]....
        /*005c*/ 	.word	0x000008f0


	//   ....[2]....
        /*0060*/ 	.word	0x00000950


	//----- nvinfo : EIATTR_MAX_THREADS
	.align		4
.L_731:
        /*0064*/ 	.byte	0x04, 0x05
        /*0066*/ 	.short	(.L_733 - .L_732)
.L_732:
        /*0068*/ 	.word	0x00000080
        /*006c*/ 	.word	0x00000001
        /*0070*/ 	.word	0x00000001


	//----- nvinfo : EIATTR_CRS_STACK_SIZE
	.align		4
.L_733:
        /*0074*/ 	.byte	0x04, 0x1e
        /*0076*/ 	.short	(.L_735 - .L_734)
.L_734:
        /*0078*/ 	.word	0x00000000
.L_735:


//--------------------- .nv.info._ZN2at6native29vectorized_elementwise_kernelILi4EZZZNS0_16tanh_kernel_cudaERNS_18TensorIteratorBaseEENKUlvE0_clEvENKUlvE0_clEvEUlfE_St5arrayIPcLm2EEEEviT0_T1_ --------------------------
	.section	.nv.info._ZN2at6native29vectorized_elementwise_kernelILi4EZZZNS0_16tanh_kernel_cudaERNS_18TensorIteratorBaseEENKUlvE0_clEvENKUlvE0_clEvEUlfE_St5arrayIPcLm2EEEEviT0_T1_,"",@"SHT_CUDA_INFO"
	.sectionflags	@""
	.align	4


	//----- nvinfo : EIATTR_CUDA_API_VERSION
	.align		4
        /*0000*/ 	.byte	0x04, 0x37
        /*0002*/ 	.short	(.L_737 - .L_736)
.L_736:
        /*0004*/ 	.word	0x00000082


	//----- nvinfo : EIATTR_SW2861232_WAR
	.align		4
.L_737:
        /*0008*/ 	.byte	0x01, 0x35
	.zero		2


	//----- nvinfo : EIATTR_PARAM_CBANK
	.align		4
        /*000c*/ 	.byte	0x04, 0x0a
        /*000e*/ 	.short	(.L_739 - .L_738)
	.align		4
.L_738:
        /*0010*/ 	.word	index@(.nv.constant0._ZN2at6native29vectorized_elementwise_kernelILi4EZZZNS0_16tanh_kernel_cudaERNS_18TensorIteratorBaseEENKUlvE0_clEvENKUlvE0_clEvEUlfE_St5arrayIPcLm2EEEEviT0_T1_)
        /*0014*/ 	.short	0x0160
        /*0016*/ 	.short	0x0018


	//----- nvinfo : EIATTR_CBANK_PARAM_SIZE
	.align		4
.L_739:
        /*0018*/ 	.byte	0x03, 0x19
        /*001a*/ 	.short	0x0018


	//----- nvinfo : EIATTR_KPARAM_INFO
	.align		4
        /*001c*/ 	.byte	0x04, 0x17
        /*001e*/ 	.short	(.L_741 - .L_740)
.L_740:
        /*0020*/ 	.word	0x00000000
        /*0024*/ 	.short	0x0002
        /*0026*/ 	.short	0x0008
        /*0028*/ 	.byte	0x00, 0xf0, 0x41, 0x00


	//----- nvinfo : EIATTR_KPARAM_INFO
	.align		4
.L_741:
        /*002c*/ 	.byte	0x04, 0x17
        /*002e*/ 	.short	(.L_743 - .L_742)
.L_742:
        /*0030*/ 	.word	0x00000000
        /*0034*/ 	.short	0x0001
        /*0036*/ 	.short	0x0004
        /*0038*/ 	.byte	0x00, 0xf0, 0x05, 0x00


	//----- nvinfo : EIATTR_KPARAM_INFO
	.align		4
.L_743:
        /*003c*/ 	.byte	0x04, 0x17
        /*003e*/ 	.short	(.L_745 - .L_744)
.L_744:
        /*0040*/ 	.word	0x00000000
        /*0044*/ 	.short	0x0000
        /*0046*/ 	.short	0x0000
        /*0048*/ 	.byte	0x00, 0xf0, 0x11, 0x00


	//----- nvinfo : EIATTR_MAXREG_COUNT
	.align		4
.L_745:
        /*004c*/ 	.byte	0x03, 0x1b
        /*004e*/ 	.short	0x00ff


	//----- nvinfo : EIATTR_MERCURY_ISA_VERSION
	.align		4
        /*0050*/ 	.byte	0x03, 0x5f
        /*0052*/ 	.short	0x0000


	//----- nvinfo : EIATTR_EXIT_INSTR_OFFSETS
	.align		4
        /*0054*/ 	.byte	0x04, 0x1c
        /*0056*/ 	.short	(.L_747 - .L_746)


	//   ....[0]....
.L_746:
        /*0058*/ 	.word	0x00000190


	//   ....[1]....
        /*005c*/ 	.word	0x000008b0


	//   ....[2]....
        /*0060*/ 	.word	0x00000910


	//----- nvinfo : EIATTR_MAX_THREADS
	.align		4
.L_747:
        /*0064*/ 	.byte	0x04, 0x05
        /*0066*/ 	.short	(.L_749 - .L_748)
.L_748:
        /*0068*/ 	.word	0x00000080
        /*006c*/ 	.word	0x00000001
        /*0070*/ 	.word	0x00000001


	//----- nvinfo : EIATTR_CRS_STACK_SIZE
	.align		4
.L_749:
        /*0074*/ 	.byte	0x04, 0x1e
        /*0076*/ 	.short	(.L_751 - .L_750)
.L_750:
        /*0078*/ 	.word	0x00000000
.L_751:


//--------------------- .nv.info._ZN2at6native29vectorized_elementwise_kernelILi8EZZZNS0_16tanh_kernel_cudaERNS_18TensorIteratorBaseEENKUlvE0_clEvENKUlvE0_clEvEUlfE_St5arrayIPcLm2EEEEviT0_T1_ --------------------------
	.section	.nv.info._ZN2at6native29vectorized_elementwise_kernelILi8EZZZNS0_16tanh_kernel_cudaERNS_18TensorIteratorBaseEENKUlvE0_clEvENKUlvE0_clEvEUlfE_St5arrayIPcLm2EEEEviT0_T1_,"",@"SHT_CUDA_INFO"
	.sectionflags	@""
	.align	4


	//----- nvinfo : EIATTR_CUDA_API_VERSION
	.align		4
        /*0000*/ 	.byte	0x04, 0x37
        /*0002*/ 	.short	(.L_753 - .L_752)
.L_752:
        /*0004*/ 	.word	0x00000082


	//----- nvinfo : EIATTR_SW2861232_WAR
	.align		4
.L_753:
        /*0008*/ 	.byte	0x01, 0x35
	.zero		2


	//----- nvinfo : EIATTR_PARAM_CBANK
	.align		4
        /*000c*/ 	.byte	0x04, 0x0a
        /*000e*/ 	.short	(.L_755 - .L_754)
	.align		4
.L_754:
        /*0010*/ 	.word	index@(.nv.constant0._ZN2at6native29vectorized_elementwise_kernelILi8EZZZNS0_16tanh_kernel_cudaERNS_18TensorIteratorBaseEENKUlvE0_clEvENKUlvE0_clEvEUlfE_St5arrayIPcLm2EEEEviT0_T1_)
        /*0014*/ 	.short	0x0160
        /*0016*/ 	.short	0x0018


	//----- nvinfo : EIATTR_CBANK_PARAM_SIZE
	.align		4
.L_755:
        /*0018*/ 	.byte	0x03, 0x19
        /*001a*/ 	.short	0x0018


	//----- nvinfo : EIATTR_KPARAM_INFO
	.align		4
        /*001c*/ 	.byte	0x04, 0x17
        /*001e*/ 	.short	(.L_757 - .L_756)
.L_756:
        /*0020*/ 	.word	0x00000000
        /*0024*/ 	.short	0x0002
        /*0026*/ 	.short	0x0008
        /*0028*/ 	.byte	0x00, 0xf0, 0x41, 0x00


	//----- nvinfo : EIATTR_KPARAM_INFO
	.align		4
.L_757:
        /*002c*/ 	.byte	0x04, 0x17
        /*002e*/ 	.short	(.L_759 - .L_758)
.L_758:
        /*0030*/ 	.word	0x00000000
        /*0034*/ 	.short	0x0001
        /*0036*/ 	.short	0x0004
        /*0038*/ 	.byte	0x00, 0xf0, 0x05, 0x00


	//----- nvinfo : EIATTR_KPARAM_INFO
	.align		4
.L_759:
        /*003c*/ 	.byte	0x04, 0x17
        /*003e*/ 	.short	(.L_761 - .L_760)
.L_760:
        /*0040*/ 	.word	0x00000000
        /*0044*/ 	.short	0x0000
        /*0046*/ 	.short	0x0000
        /*0048*/ 	.byte	0x00, 0xf0, 0x11, 0x00


	//----- nvinfo : EIATTR_MAXREG_COUNT
	.align		4
.L_761:
        /*004c*/ 	.byte	0x03, 0x1b
        /*004e*/ 	.short	0x00ff


	//----- nvinfo : EIATTR_MERCURY_ISA_VERSION
	.align		4
        /*0050*/ 	.byte	0x03, 0x5f
        /*0052*/ 	.short	0x0000


	//----- nvinfo : EIATTR_EXIT_INSTR_OFFSETS
	.align		4
        /*0054*/ 	.byte	0x04, 0x1c
        /*0056*/ 	.short	(.L_763 - .L_762)


	//   ....[0]....
.L_762:
        /*0058*/ 	.word	0x00000010


	//----- nvinfo : EIATTR_MAX_THREADS
	.align		4
.L_763:
        /*005c*/ 	.byte	0x04, 0x05
        /*005e*/ 	.short	(.L_765 - .L_764)
.L_764:
        /*0060*/ 	.word	0x00000080
        /*0064*/ 	.word	0x00000001
        /*0068*/ 	.word	0x00000001
.L_765:


//--------------------- .nv.info._ZN2at6native18elementwise_kernelILi128ELi4EZNS0_15gpu_kernel_implIZZZNS0_16tanh_kernel_cudaERNS_18TensorIteratorBaseEENKUlvE0_clEvENKUlvE_clEvEUldE_EEvS4_RKT_EUliE_EEviT1_ --------------------------
	.section	.nv.info._ZN2at6native18elementwise_kernelILi128ELi4EZNS0_15gpu_kernel_implIZZZNS0_16tanh_kernel_cudaERNS_18TensorIteratorBaseEENKUlvE0_clEvENKUlvE_clEvEUldE_EEvS4_RKT_EUliE_EEviT1_,"",@"SHT_CUDA_INFO"
	.sectionflags	@""
	.align	4


	//----- nvinfo : EIATTR_CUDA_API_VERSION
	.align		4
        /*0000*/ 	.byte	0x04, 0x37
        /*0002*/ 	.short	(.L_767 - .L_766)
.L_766:
        /*0004*/ 	.word	0x00000082


	//----- nvinfo : EIATTR_SW2861232_WAR
	.align		4
.L_767:
        /*0008*/ 	.byte	0x01, 0x35
	.zero		2


	//----- nvinfo : EIATTR_PARAM_CBANK
	.align		4
        /*000c*/ 	.byte	0x04, 0x0a
        /*000e*/ 	.short	(.L_769 - .L_768)
	.align		4
.L_768:
        /*0010*/ 	.word	index@(.nv.constant0._ZN2at6native18elementwise_kernelILi128ELi4EZNS0_15gpu_kernel_implIZZZNS0_16tanh_kernel_cudaERNS_18TensorIteratorBaseEENKUlvE0_clEvENKUlvE_clEvEUldE_EEvS4_RKT_EUliE_EEviT1_)
        /*0014*/ 	.short	0x0160
        /*0016*/ 	.short	0x0220


	//----- nvinfo : EIATTR_CBANK_PARAM_SIZE
	.align		4
.L_769:
        /*0018*/ 	.byte	0x03, 0x19
        /*001a*/ 	.short	0x0220


	//----- nvinfo : EIATTR_KPARAM_INFO
	.align		4
        /*001c*/ 	.byte	0x04, 0x17
        /*001e*/ 	.short	(.L_771 - .L_770)
.L_770:
        /*0020*/ 	.word	0x00000000
        /*0024*/ 	.short	0x0001
        /*0026*/ 	.short	0x0008
        /*0028*/ 	.byte	0x00, 0xf0, 0x61, 0x08


	//----- nvinfo : EIATTR_KPARAM_INFO
	.align		4
.L_771:
        /*002c*/ 	.byte	0x04, 0x17
        /*002e*/ 	.short	(.L_773 - .L_772)
.L_772:
        /*0030*/ 	.word	0x00000000
        /*0034*/ 	.short	0x0000
        /*0036*/ 	.short	0x0000
        /*0038*/ 	.byte	0x00, 0xf0, 0x11, 0x00


	//----- nvinfo : EIATTR_MAXREG_COUNT
	.align		4
.L_773:
        /*003c*/ 	.byte	0x03, 0x1b
        /*003e*/ 	.short	0x0080


	//----- nvinfo : EIATTR_EXTERNS
	.align		4
        /*0040*/ 	.byte	0x04, 0x0f
        /*0042*/ 	.short	(.L_775 - .L_774)


	//   ....[0]....
	.align		4
.L_774:
        /*0044*/ 	.word	index@(__assertfail)


	//----- nvinfo : EIATTR_MERCURY_ISA_VERSION
	.align		4
.L_775:
        /*0048*/ 	.byte	0x03, 0x5f
        /*004a*/ 	.short	0x0000


	//----- nvinfo : EIATTR_SYSCALL_OFFSETS
	.align		4
        /*004c*/ 	.byte	0x04, 0x46
        /*004e*/ 	.short	(.L_777 - .L_776)


	//   ....[0]....
.L_776:
        /*0050*/ 	.word	0x00001d90


	//   ....[1]....
        /*0054*/ 	.word	0x00003180


	//   ....[2]....
        /*0058*/ 	.word	0x00004f60


	//   ....[3]....
        /*005c*/ 	.word	0x00006350


	//   ....[4]....
        /*0060*/ 	.word	0x00008100


	//   ....[5]....
        /*0064*/ 	.word	0x000094f0


	//   ....[6]....
        /*0068*/ 	.word	0x0000b2b0


	//   ....[7]....
        /*006c*/ 	.word	0x0000c6a0


	//----- nvinfo : EIATTR_EXIT_INSTR_OFFSETS
	.align		4
.L_777:
        /*0070*/ 	.byte	0x04, 0x1c
        /*0072*/ 	.short	(.L_779 - .L_778)


	//   ....[0]....
.L_778:
        /*0074*/ 	.word	0x00009590


	//   ....[1]....
        /*0078*/ 	.word	0x0000b7f0


	//   ....[2]....
        /*007c*/ 	.word	0x0000b830


	//   ....[3]....
        /*0080*/ 	.word	0x0000b8c0


	//   ....[4]....
        /*0084*/ 	.word	0x0000b8f0


	//   ....[5]....
        /*0088*/ 	.word	0x0000b920


	//   ....[6]....
        /*008c*/ 	.word	0x0000b9d0


	//   ....[7]....
        /*0090*/ 	.word	0x0000ba30


	//   ....[8]....
        /*0094*/ 	.word	0x0000baf0


	//   ....[9]....
        /*0098*/ 	.word	0x0000bb60


	//   ....[10]....
        /*009c*/ 	.word	0x0000bb80


	//   ....[11]....
        /*00a0*/ 	.word	0x0000bc40


	//   ....[12]....
        /*00a4*/ 	.word	0x0000bc70


	//   ....[13]....
        /*00a8*/ 	.word	0x0000be20


	//   ....[14]....
        /*00ac*/ 	.word	0x0000bfa0


	//   ....[15]....
        /*00b0*/ 	.word	0x0000c000


	//   ....[16]....
        /*00b4*/ 	.word	0x0000c0b0


	//   ....[17]....
        /*00b8*/ 	.word	0x0000c250


	//   ....[18]....
        /*00bc*/ 	.word	0x0000c3f0


	//   ....[19]....
        /*00c0*/ 	.word	0x0000c570


	//   ....[20]....
        /*00c4*/ 	.word	0x0000c6b0


	//   ....[21]....
        /*00c8*/ 	.word	0x0000c6e0


	//   ....[22]....
        /*00cc*/ 	.word	0x0000c710


	//----- nvinfo : EIATTR_MAX_THREADS
	.align		4
.L_779:
        /*00d0*/ 	.byte	0x04, 0x05
        /*00d2*/ 	.short	(.L_781 - .L_780)
.L_780:
        /*00d4*/ 	.word	0x00000080
        /*00d8*/ 	.word	0x00000001
        /*00dc*/ 	.word	0x00000001


	//----- nvinfo : EIATTR_CRS_STACK_SIZE
	.align		4
.L_781:
        /*00e0*/ 	.byte	0x04, 0x1e
        /*00e2*/ 	.short	(.L_783 - .L_782)
.L_782:
        /*00e4*/ 	.word	0x00000000
.L_783:


//--------------------- .nv.info._ZN2at6native27unrolled_elementwise_kernelIZZZNS0_16tanh_kernel_cudaERNS_18TensorIteratorBaseEENKUlvE0_clEvENKUlvE_clEvEUldE_St5arrayIPcLm2EELi4E23TrivialOffsetCalculatorILi1EjESB_NS0_6memory12LoadWithCastILi1EEENSC_13StoreWithCastILi1EEEEEviT_T0_T2_T3_T4_T5_ --------------------------
	.section	.nv.info._ZN2at6native27unrolled_elementwise_kernelIZZZNS0_16tanh_kernel_cudaERNS_18TensorIteratorBaseEENKUlvE0_clEvENKUlvE_clEvEUldE_St5arrayIPcLm2EELi4E23TrivialOffsetCalculatorILi1EjESB_NS0_6memory12LoadWithCastILi1EEENSC_13StoreWithCastILi1EEEEEviT_T0_T2_T3_T4_T5_,"",@"SHT_CUDA_INFO"
	.sectionflags	@""
	.align	4


	//----- nvinfo : EIATTR_CUDA_API_VERSION
	.align		4
        /*0000*/ 	.byte	0x04, 0x37
        /*0002*/ 	.short	(.L_785 - .L_784)
.L_784:
        /*0004*/ 	.word	0x00000082


	//----- nvinfo : EIATTR_SW2861232_WAR
	.align		4
.L_785:
        /*0008*/ 	.byte	0x01, 0x35
	.zero		2


	//----- nvinfo : EIATTR_PARAM_CBANK
	.align		4
        /*000c*/ 	.byte	0x04, 0x0a
        /*000e*/ 	.short	(.L_787 - .L_786)
	.align		4
.L_786:
        /*0010*/ 	.word	index@(.nv.constant0._ZN2at6native27unrolled_elementwise_kernelIZZZNS0_16tanh_kernel_cudaERNS_18TensorIteratorBaseEENKUlvE0_clEvENKUlvE_clEvEUldE_St5arrayIPcLm2EELi4E23TrivialOffsetCalculatorILi1EjESB_NS0_6memory12LoadWithCastILi1EEENSC_13StoreWithCastILi1EEEEEviT_T0_T2_T3_T4_T5_)
        /*0014*/ 	.short	0x0160
        /*0016*/ 	.short	0x002c


	//----- nvinfo : EIATTR_CBANK_PARAM_SIZE
	.align		4
.L_787:
        /*0018*/ 	.byte	0x03, 0x19
        /*001a*/ 	.short	0x002c


	//----- nvinfo : EIATTR_KPARAM_INFO
	.align		4
        /*001c*/ 	.byte	0x04, 0x17
        /*001e*/ 	.short	(.L_789 - .L_788)
.L_788:
        /*0020*/ 	.word	0x00000000
        /*0024*/ 	.short	0x0006
        /*0026*/ 	.short	0x0024
        /*0028*/ 	.byte	0x00, 0xf0, 0x21, 0x00


	//----- nvinfo : EIATTR_KPARAM_INFO
	.align		4
.L_789:
        /*002c*/ 	.byte	0x04, 0x17
        /*002e*/ 	.short	(.L_791 - .L_790)
.L_790:
        /*0030*/ 	.word	0x00000000
        /*0034*/ 	.short	0x0005
        /*0036*/ 	.short	0x001c
        /*0038*/ 	.byte	0x00, 0xf0, 0x21, 0x00


	//----- nvinfo : EIATTR_KPARAM_INFO
	.align		4
.L_791:
        /*003c*/ 	.byte	0x04, 0x17
        /*003e*/ 	.short	(.L_793 - .L_792)
.L_792:
        /*0040*/ 	.word	0x00000000
        /*0044*/ 	.short	0x0004
        /*0046*/ 	.short	0x0019
        /*0048*/ 	.byte	0x00, 0xf0, 0x05, 0x00


	//----- nvinfo : EIATTR_KPARAM_INFO
	.align		4
.L_793:
        /*004c*/ 	.byte	0x04, 0x17
        /*004e*/ 	.short	(.L_795 - .L_794)
.L_794:
        /*0050*/ 	.word	0x00000000
        /*0054*/ 	.short	0x0003
        /*0056*/ 	.short	0x0018
        /*0058*/ 	.byte	0x00, 0xf0, 0x05, 0x00


	//----- nvinfo : EIATTR_KPARAM_INFO
	.align		4
.L_795:
        /*005c*/ 	.byte	0x04, 0x17
        /*005e*/ 	.short	(.L_797 - .L_796)
.L_796:
        /*0060*/ 	.word	0x00000000
        /*0064*/ 	.short	0x0002
        /*0066*/ 	.short	0x0008
        /*0068*/ 	.byte	0x00, 0xf0, 0x41, 0x00


	//----- nvinfo : EIATTR_KPARAM_INFO
	.align		4
.L_797:
        /*006c*/ 	.byte	0x04, 0x17
        /*006e*/ 	.short	(.L_799 - .L_798)
.L_798:
        /*0070*/ 	.word	0x00000000
        /*0074*/ 	.short	0x0001
        /*0076*/ 	.short	0x0004
        /*0078*/ 	.byte	0x00, 0xf0, 0x05, 0x00


	//----- nvinfo : EIATTR_KPARAM_INFO
	.align		4
.L_799:
        /*007c*/ 	.byte	0x04, 0x17
        /*007e*/ 	.short	(.L_801 - .L_800)
.L_800:
        /*0080*/ 	.word	0x00000000
        /*0084*/ 	.short	0x0000
        /*0086*/ 	.short	0x0000
        /*0088*/ 	.byte	0x00, 0xf0, 0x11, 0x00


	//----- nvinfo : EIATTR_MAXREG_COUNT
	.align		4
.L_801:
        /*008c*/ 	.byte	0x03, 0x1b
        /*008e*/ 	.short	0x00ff


	//----- nvinfo : EIATTR_EXTERNS
	.align		4
        /*0090*/ 	.byte	0x04, 0x0f
        /*0092*/ 	.short	(.L_803 - .L_802)


	//   ....[0]....
	.align		4
.L_802:
        /*0094*/ 	.word	index@(__assertfail)


	//----- nvinfo : EIATTR_MERCURY_ISA_VERSION
	.align		4
.L_803:
        /*0098*/ 	.byte	0x03, 0x5f
        /*009a*/ 	.short	0x0000


	//----- nvinfo : EIATTR_SYSCALL_OFFSETS
	.align		4
        /*009c*/ 	.byte	0x04, 0x46
        /*009e*/ 	.short	(.L_805 - .L_804)


	//   ....[0]....
.L_804:
        /*00a0*/ 	.word	0x00000f90


	//   ....[1]....
        /*00a4*/ 	.word	0x00001f40


	//   ....[2]....
        /*00a8*/ 	.word	0x00002f00


	//   ....[3]....
        /*00ac*/ 	.word	0x00003e90


	//   ....[4]....
        /*00b0*/ 	.word	0x00006050


	//   ....[5]....
        /*00b4*/ 	.word	0x000070e0


	//   ....[6]....
        /*00b8*/ 	.word	0x00008130


	//   ....[7]....
        /*00bc*/ 	.word	0x000091a0


	//----- nvinfo : EIATTR_EXIT_INSTR_OFFSETS
	.align		4
.L_805:
        /*00c0*/ 	.byte	0x04, 0x1c
        /*00c2*/ 	.short	(.L_807 - .L_806)


	//   ....[0]....
.L_806:
        /*00c4*/ 	.word	0x000081d0


	//   ....[1]....
        /*00c8*/ 	.word	0x000082f0


	//   ....[2]....
        /*00cc*/ 	.word	0x00008330


	//   ....[3]....
        /*00d0*/ 	.word	0x000083c0


	//   ....[4]....
        /*00d4*/ 	.word	0x000083f0


	//   ....[5]....
        /*00d8*/ 	.word	0x00008420


	//   ....[6]....
        /*00dc*/ 	.word	0x000084d0


	//   ....[7]....
        /*00e0*/ 	.word	0x00008530


	//   ....[8]....
        /*00e4*/ 	.word	0x000085f0


	//   ....[9]....
        /*00e8*/ 	.word	0x00008660


	//   ....[10]....
        /*00ec*/ 	.word	0x00008680


	//   ....[11]....
        /*00f0*/ 	.word	0x00008740


	//   ....[12]....
        /*00f4*/ 	.word	0x00008770


	//   ....[13]....
        /*00f8*/ 	.word	0x00008920


	//   ....[14]....
        /*00fc*/ 	.word	0x00008aa0


	//   ....[15]....
        /*0100*/ 	.word	0x00008b00


	//   ....[16]....
        /*0104*/ 	.word	0x00008bb0


	//   ....[17]....
        /*0108*/ 	.word	0x00008d50


	//   ....[18]....
        /*010c*/ 	.word	0x00008ef0


	//   ....[19]....
        /*0110*/ 	.word	0x00009070


	//   ....[20]....
        /*0114*/ 	.word	0x000091b0


	//   ....[21]....
        /*0118*/ 	.word	0x000091e0


	//   ....[22]....
        /*011c*/ 	.word	0x00009210


	//----- nvinfo : EIATTR_MAX_THREADS
	.align		4
.L_807:
        /*0120*/ 	.byte	0x04, 0x05
        /*0122*/ 	.short	(.L_809 - .L_808)
.L_808:
        /*0124*/ 	.word	0x00000080
        /*0128*/ 	.word	0x00000001
        /*012c*/ 	.word	0x00000001


	//----- nvinfo : EIATTR_CRS_STACK_SIZE
	.align		4
.L_809:
        /*0130*/ 	.byte	0x04, 0x1e
        /*0132*/ 	.short	(.L_811 - .L_810)
.L_810:
        /*0134*/ 	.word	0x00000000
.L_811:


//--------------------- .nv.info._ZN2at6native18elementwise_kernelILi128ELi2EZNS0_22gpu_kernel_impl_nocastIZZZNS0_16tanh_kernel_cudaERNS_18TensorIteratorBaseEENKUlvE0_clEvENKUlvE_clEvEUldE_EEvS4_RKT_EUliE_EEviT1_ --------------------------
	.section	.nv.info._ZN2at6native18elementwise_kernelILi128ELi2EZNS0_22gpu_kernel_impl_nocastIZZZNS0_16tanh_kernel_cudaERNS_18TensorIteratorBaseEENKUlvE0_clEvENKUlvE_clEvEUldE_EEvS4_RKT_EUliE_EEviT1_,"",@"SHT_CUDA_INFO"
	.sectionflags	@""
	.align	4


	//----- nvinfo : EIATTR_CUDA_API_VERSION
	.align		4
        /*0000*/ 	.byte	0x04, 0x37
        /*0002*/ 	.short	(.L_813 - .L_812)
.L_812:
        /*0004*/ 	.word	0x00000082


	//----- nvinfo : EIATTR_SW2861232_WAR
	.align		4
.L_813:
        /*0008*/ 	.byte	0x01, 0x35
	.zero		2


	//----- nvinfo : EIATTR_PARAM_CBANK
	.align		4
        /*000c*/ 	.byte	0x04, 0x0a
        /*000e*/ 	.short	(.L_815 - .L_814)
	.align		4
.L_814:
        /*0010*/ 	.word	index@(.nv.constant0._ZN2at6native18elementwise_kernelILi128ELi2EZNS0_22gpu_kernel_impl_nocastIZZZNS0_16tanh_kernel_cudaERNS_18TensorIteratorBaseEENKUlvE0_clEvENKUlvE_clEvEUldE_EEvS4_RKT_EUliE_EEviT1_)
        /*0014*/ 	.short	0x0160
        /*0016*/ 	.short	0x0220


	//----- nvinfo : EIATTR_CBANK_PARAM_SIZE
	.align		4
.L_815:
        /*0018*/ 	.byte	0x03, 0x19
        /*001a*/ 	.short	0x0220


	//----- nvinfo : EIATTR_KPARAM_INFO
	.align		4
        /*001c*/ 	.byte	0x04, 0x17
        /*001e*/ 	.short	(.L_817 - .L_816)
.L_816:
        /*0020*/ 	.word	0x00000000
        /*0024*/ 	.short	0x0001
        /*0026*/ 	.short	0x0008
        /*0028*/ 	.byte	0x00, 0xf0, 0x61, 0x08


	//----- nvinfo : EIATTR_KPARAM_INFO
	.align		4
.L_817:
        /*002c*/ 	.byte	0x04, 0x17
        /*002e*/ 	.short	(.L_819 - .L_818)
.L_818:
        /*0030*/ 	.word	0x00000000
        /*0034*/ 	.short	0x0000
        /*0036*/ 	.short	0x0000
        /*0038*/ 	.byte	0x00, 0xf0, 0x11, 0x00


	//----- nvinfo : EIATTR_MAXREG_COUNT
	.align		4
.L_819:
        /*003c*/ 	.byte	0x03, 0x1b
        /*003e*/ 	.short	0x0080


	//----- nvinfo : EIATTR_MERCURY_ISA_VERSION
	.align		4
        /*0040*/ 	.byte	0x03, 0x5f
        /*0042*/ 	.short	0x0000


	//----- nvinfo : EIATTR_EXIT_INSTR_OFFSETS
	.align		4
        /*0044*/ 	.byte	0x04, 0x1c
        /*0046*/ 	.short	(.L_821 - .L_820)


	//   ....[0]....
.L_820:
        /*0048*/ 	.word	0x00001320


	//   ....[1]....
        /*004c*/ 	.word	0x000025a0


	//----- nvinfo : EIATTR_MAX_THREADS
	.align		4
.L_821:
        /*0050*/ 	.byte	0x04, 0x05
        /*0052*/ 	.short	(.L_823 - .L_822)
.L_822:
        /*0054*/ 	.word	0x00000080
        /*0058*/ 	.word	0x00000001
        /*005c*/ 	.word	0x00000001


	//----- nvinfo : EIATTR_CRS_STACK_SIZE
	.align		4
.L_823:
        /*0060*/ 	.byte	0x04, 0x1e
        /*0062*/ 	.short	(.L_825 - .L_824)
.L_824:
        /*0064*/ 	.word	0x00000000
.L_825:


//--------------------- .nv.info._ZN2at6native27unrolled_elementwise_kernelIZZZNS0_16tanh_kernel_cudaERNS_18TensorIteratorBaseEENKUlvE0_clEvENKUlvE_clEvEUldE_St5arrayIPcLm2EELi4E23TrivialOffsetCalculatorILi1EjESB_NS0_6memory15LoadWithoutCastENSC_16StoreWithoutCastEEEviT_T0_T2_T3_T4_T5_ --------------------------
	.section	.nv.info._ZN2at6native27unrolled_elementwise_kernelIZZZNS0_16tanh_kernel_cudaERNS_18TensorIteratorBaseEENKUlvE0_clEvENKUlvE_clEvEUldE_St5arrayIPcLm2EELi4E23TrivialOffsetCalculatorILi1EjESB_NS0_6memory15LoadWithoutCastENSC_16StoreWithoutCastEEEviT_T0_T2_T3_T4_T5_,"",@"SHT_CUDA_INFO"
	.sectionflags	@""
	.align	4


	//----- nvinfo : EIATTR_CUDA_API_VERSION
	.align		4
        /*0000*/ 	.byte	0x04, 0x37
        /*0002*/ 	.short	(.L_827 - .L_826)
.L_826:
        /*0004*/ 	.word	0x00000082


	//----- nvinfo : EIATTR_SW2861232_WAR
	.align		4
.L_827:
        /*0008*/ 	.byte	0x01, 0x35
	.zero		2


	//----- nvinfo : EIATTR_PARAM_CBANK
	.align		4
        /*000c*/ 	.byte	0x04, 0x0a
        /*000e*/ 	.short	(.L_829 - .L_828)
	.align		4
.L_828:
        /*0010*/ 	.word	index@(.nv.constant0._ZN2at6native27unrolled_elementwise_kernelIZZZNS0_16tanh_kernel_cudaERNS_18TensorIteratorBaseEENKUlvE0_clEvENKUlvE_clEvEUldE_St5arrayIPcLm2EELi4E23TrivialOffsetCalculatorILi1EjESB_NS0_6memory15LoadWithoutCastENSC_16StoreWithoutCastEEEviT_T0_T2_T3_T4_T5_)
        /*0014*/ 	.short	0x0160
        /*0016*/ 	.short	0x001c


	//----- nvinfo : EIATTR_CBANK_PARAM_SIZE
	.align		4
.L_829:
        /*0018*/ 	.byte	0x03, 0x19
        /*001a*/ 	.short	0x001c


	//----- nvinfo : EIATTR_KPARAM_INFO
	.align		4
        /*001c*/ 	.byte	0x04, 0x17
        /*001e*/ 	.short	(.L_831 - .L_830)
.L_830:
        /*0020*/ 	.word	0x00000000
        /*0024*/ 	.short	0x0006
        /*0026*/ 	.short	0x001b
        /*0028*/ 	.byte	0x00, 0xf0, 0x05, 0x00


	//----- nvinfo : EIATTR_KPARAM_INFO
	.align		4
.L_831:
        /*002c*/ 	.byte	0x04, 0x17
        /*002e*/ 	.short	(.L_833 - .L_832)
.L_832:
        /*0030*/ 	.word	0x00000000
        /*0034*/ 	.short	0x0005
        /*0036*/ 	.short	0x001a
        /*0038*/ 	.byte	0x00, 0xf0, 0x05, 0x00


	//----- nvinfo : EIATTR_KPARAM_INFO
	.align		4
.L_833:
        /*003c*/ 	.byte	0x04, 0x17
        /*003e*/ 	.short	(.L_835 - .L_834)
.L_834:
        /*0040*/ 	.word	0x00000000
        /*0044*/ 	.short	0x0004
        /*0046*/ 	.short	0x0019
        /*0048*/ 	.byte	0x00, 0xf0, 0x05, 0x00


	//----- nvinfo : EIATTR_KPARAM_INFO
	.align		4
.L_835:
        /*004c*/ 	.byte	0x04, 0x17
        /*004e*/ 	.short	(.L_837 - .L_836)
.L_836:
        /*0050*/ 	.word	0x00000000
        /*0054*/ 	.short	0x0003
        /*0056*/ 	.short	0x0018
        /*0058*/ 	.byte	0x00, 0xf0, 0x05, 0x00


	//----- nvinfo : EIATTR_KPARAM_INFO
	.align		4
.L_837:
        /*005c*/ 	.byte	0x04, 0x17
        /*005e*/ 	.short	(.L_839 - .L_838)
.L_838:
        /*0060*/ 	.word	0x00000000
        /*0064*/ 	.short	0x0002
        /*0066*/ 	.short	0x0008
        /*0068*/ 	.byte	0x00, 0xf0, 0x41, 0x00


	//----- nvinfo : EIATTR_KPARAM_INFO
	.align		4
.L_839:
        /*006c*/ 	.byte	0x04, 0x17
        /*006e*/ 	.short	(.L_841 - .L_840)
.L_840:
        /*0070*/ 	.word	0x00000000
        /*0074*/ 	.short	0x0001
        /*0076*/ 	.short	0x0004
        /*0078*/ 	.byte	0x00, 0xf0, 0x05, 0x00


	//----- nvinfo : EIATTR_KPARAM_INFO
	.align		4
.L_841:
        /*007c*/ 	.byte	0x04, 0x17
        /*007e*/ 	.short	(.L_843 - .L_842)
.L_842:
        /*0080*/ 	.word	0x00000000
        /*0084*/ 	.short	0x0000
        /*0086*/ 	.short	0x0000
        /*0088*/ 	.byte	0x00, 0xf0, 0x11, 0x00


	//----- nvinfo : EIATTR_MAXREG_COUNT
	.align		4
.L_843:
        /*008c*/ 	.byte	0x03, 0x1b
        /*008e*/ 	.short	0x00ff


	//----- nvinfo : EIATTR_MERCURY_ISA_VERSION
	.align		4
        /*0090*/ 	.byte	0x03, 0x5f
        /*0092*/ 	.short	0x0000


	//----- nvinfo : EIATTR_EXIT_INSTR_OFFSETS
	.align		4
        /*0094*/ 	.byte	0x04, 0x1c
        /*0096*/ 	.short	(.L_845 - .L_844)


	//   ....[0]....
.L_844:
        /*0098*/ 	.word	0x000013f0


	//   ....[1]....
        /*009c*/ 	.word	0x00001440


	//----- nvinfo : EIATTR_MAX_THREADS
	.align		4
.L_845:
        /*00a0*/ 	.byte	0x04, 0x05
        /*00a2*/ 	.short	(.L_847 - .L_846)
.L_846:
        /*00a4*/ 	.word	0x00000080
        /*00a8*/ 	.word	0x00000001
        /*00ac*/ 	.word	0x00000001


	//----- nvinfo : EIATTR_CRS_STACK_SIZE
	.align		4
.L_847:
        /*00b0*/ 	.byte	0x04, 0x1e
        /*00b2*/ 	.short	(.L_849 - .L_848)
.L_848:
        /*00b4*/ 	.word	0x00000000
.L_849:


//--------------------- .nv.info._ZN2at6native29vectorized_elementwise_kernelILi2EZZZNS0_16tanh_kernel_cudaERNS_18TensorIteratorBaseEENKUlvE0_clEvENKUlvE_clEvEUldE_St5arrayIPcLm2EEEEviT0_T1_ --------------------------
	.section	.nv.info._ZN2at6native29vectorized_elementwise_kernelILi2EZZZNS0_16tanh_kernel_cudaERNS_18TensorIteratorBaseEENKUlvE0_clEvENKUlvE_clEvEUldE_St5arrayIPcLm2EEEEviT0_T1_,"",@"SHT_CUDA_INFO"
	.sectionflags	@""
	.align	4


	//----- nvinfo : EIATTR_CUDA_API_VERSION
	.align		4
        /*0000*/ 	.byte	0x04, 0x37
        /*0002*/ 	.short	(.L_851 - .L_850)
.L_850:
        /*0004*/ 	.word	0x00000082


	//----- nvinfo : EIATTR_SW2861232_WAR
	.align		4
.L_851:
        /*0008*/ 	.byte	0x01, 0x35
	.zero		2


	//----- nvinfo : EIATTR_PARAM_CBANK
	.align		4
        /*000c*/ 	.byte	0x04, 0x0a
        /*000e*/ 	.short	(.L_853 - .L_852)
	.align		4
.L_852:
        /*0010*/ 	.word	index@(.nv.constant0._ZN2at6native29vectorized_elementwise_kernelILi2EZZZNS0_16tanh_kernel_cudaERNS_18TensorIteratorBaseEENKUlvE0_clEvENKUlvE_clEvEUldE_St5arrayIPcLm2EEEEviT0_T1_)
        /*0014*/ 	.short	0x0160
        /*0016*/ 	.short	0x0018


	//----- nvinfo : EIATTR_CBANK_PARAM_SIZE
	.align		4
.L_853:
        /*0018*/ 	.byte	0x03, 0x19
        /*001a*/ 	.short	0x0018


	//----- nvinfo : EIATTR_KPARAM_INFO
	.align		4
        /*001c*/ 	.byte	0x04, 0x17
        /*001e*/ 	.short	(.L_855 - .L_854)
.L_854:
        /*0020*/ 	.word	0x00000000
        /*0024*/ 	.short	0x0002
        /*0026*/ 	.short	0x0008
        /*0028*/ 	.byte	0x00, 0xf0, 0x41, 0x00


	//----- nvinfo : EIATTR_KPARAM_INFO
	.align		4
.L_855:
        /*002c*/ 	.byte	0x04, 0x17
        /*002e*/ 	.short	(.L_857 - .L_856)
.L_856:
        /*0030*/ 	.word	0x00000000
        /*0034*/ 	.short	0x0001
        /*0036*/ 	.short	0x0004
        /*0038*/ 	.byte	0x00, 0xf0, 0x05, 0x00


	//----- nvinfo : EIATTR_KPARAM_INFO
	.align		4
.L_857:
        /*003c*/ 	.byte	0x04, 0x17
        /*003e*/ 	.short	(.L_859 - .L_858)
.L_858:
        /*0040*/ 	.word	0x00000000
        /*0044*/ 	.short	0x0000
        /*0046*/ 	.short	0x0000
        /*0048*/ 	.byte	0x00, 0xf0, 0x11, 0x00


	//----- nvinfo : EIATTR_MAXREG_COUNT
	.align		4
.L_859:
        /*004c*/ 	.byte	0x03, 0x1b
        /*004e*/ 	.short	0x00ff


	//----- nvinfo : EIATTR_MERCURY_ISA_VERSION
	.align		4
        /*0050*/ 	.byte	0x03, 0x5f
        /*0052*/ 	.short	0x0000


	//----- nvinfo : EIATTR_EXIT_INSTR_OFFSETS
	.align		4
        /*0054*/ 	.byte	0x04, 0x1c
        /*0056*/ 	.short	(.L_861 - .L_860)


	//   ....[0]....
.L_860:
        /*0058*/ 	.word	0x000020c0


	//   ....[1]....
        /*005c*/ 	.word	0x00004810


	//   ....[2]....
        /*0060*/ 	.word	0x00004860


	//----- nvinfo : EIATTR_MAX_THREADS
	.align		4
.L_861:
        /*0064*/ 	.byte	0x04, 0x05
        /*0066*/ 	.short	(.L_863 - .L_862)
.L_862:
        /*0068*/ 	.word	0x00000080
        /*006c*/ 	.word	0x00000001
        /*0070*/ 	.word	0x00000001


	//----- nvinfo : EIATTR_CRS_STACK_SIZE
	.align		4
.L_863:
        /*0074*/ 	.byte	0x04, 0x1e
        /*0076*/ 	.short	(.L_865 - .L_864)
.L_864:
        /*0078*/ 	.word	0x00000000
.L_865:


//--------------------- .nv.info._ZN2at6native29vectorized_elementwise_kernelILi4EZZZNS0_16tanh_kernel_cudaERNS_18TensorIteratorBaseEENKUlvE0_clEvENKUlvE_clEvEUldE_St5arrayIPcLm2EEEEviT0_T1_ --------------------------
	.section	.nv.info._ZN2at6native29vectorized_elementwise_kernelILi4EZZZNS0_16tanh_kernel_cudaERNS_18TensorIteratorBaseEENKUlvE0_clEvENKUlvE_clEvEUldE_St5arrayIPcLm2EEEEviT0_T1_,"",@"SHT_CUDA_INFO"
	.sectionflags	@""
	.align	4


	//----- nvinfo : EIATTR_CUDA_API_VERSION
	.align		4
        /*0000*/ 	.byte	0x04, 0x37
        /*0002*/ 	.short	(.L_867 - .L_866)
.L_866:
        /*0004*/ 	.word	0x00000082


	//----- nvinfo : EIATTR_SW2861232_WAR
	.align		4
.L_867:
        /*0008*/ 	.byte	0x01, 0x35
	.zero		2


	//----- nvinfo : EIATTR_PARAM_CBANK
	.align		4
        /*000c*/ 	.byte	0x04, 0x0a
        /*000e*/ 	.short	(.L_869 - .L_868)
	.align		4
.L_868:
        /*0010*/ 	.word	index@(.nv.constant0._ZN2at6native29vectorized_elementwise_kernelILi4EZZZNS0_16tanh_kernel_cudaERNS_18TensorIteratorBaseEENKUlvE0_clEvENKUlvE_clEvEUldE_St5arrayIPcLm2EEEEviT0_T1_)
        /*0014*/ 	.short	0x0160
        /*0016*/ 	.short	0x0018


	//----- nvinfo : EIATTR_CBANK_PARAM_SIZE
	.align		4
.L_869:
        /*0018*/ 	.byte	0x03, 0x19
        /*001a*/ 	.short	0x0018


	//----- nvinfo : EIATTR_KPARAM_INFO
	.align		4
        /*001c*/ 	.byte	0x04, 0x17
        /*001e*/ 	.short	(.L_871 - .L_870)
.L_870:
        /*0020*/ 	.word	0x00000000
        /*0024*/ 	.short	0x0002
        /*0026*/ 	.short	0x0008
        /*0028*/ 	.byte	0x00, 0xf0, 0x41, 0x00


	//----- nvinfo : EIATTR_KPARAM_INFO
	.align		4
.L_871:
        /*002c*/ 	.byte	0x04, 0x17
        /*002e*/ 	.short	(.L_873 - .L_872)
.L_872:
        /*0030*/ 	.word	0x00000000
        /*0034*/ 	.short	0x0001
        /*0036*/ 	.short	0x0004
        /*0038*/ 	.byte	0x00, 0xf0, 0x05, 0x00


	//----- nvinfo : EIATTR_KPARAM_INFO
	.align		4
.L_873:
        /*003c*/ 	.byte	0x04, 0x17
        /*003e*/ 	.short	(.L_875 - .L_874)
.L_874:
        /*0040*/ 	.word	0x00000000
        /*0044*/ 	.short	0x0000
        /*0046*/ 	.short	0x0000
        /*0048*/ 	.byte	0x00, 0xf0, 0x11, 0x00


	//----- nvinfo : EIATTR_MAXREG_COUNT
	.align		4
.L_875:
        /*004c*/ 	.byte	0x03, 0x1b
        /*004e*/ 	.short	0x00ff


	//----- nvinfo : EIATTR_MERCURY_ISA_VERSION
	.align		4
        /*0050*/ 	.byte	0x03, 0x5f
        /*0052*/ 	.short	0x0000


	//----- nvinfo : EIATTR_EXIT_INSTR_OFFSETS
	.align		4
        /*0054*/ 	.byte	0x04, 0x1c
        /*0056*/ 	.short	(.L_877 - .L_876)


	//   ....[0]....
.L_876:
        /*0058*/ 	.word	0x000020c0


	//   ....[1]....
        /*005c*/ 	.word	0x00004810


	//   ....[2]....
        /*0060*/ 	.word	0x00004860


	//----- nvinfo : EIATTR_MAX_THREADS
	.align		4
.L_877:
        /*0064*/ 	.byte	0x04, 0x05
        /*0066*/ 	.short	(.L_879 - .L_878)
.L_878:
        /*0068*/ 	.word	0x00000080
        /*006c*/ 	.word	0x00000001
        /*0070*/ 	.word	0x00000001


	//----- nvinfo : EIATTR_CRS_STACK_SIZE
	.align		4
.L_879:
        /*0074*/ 	.byte	0x04, 0x1e
        /*0076*/ 	.short	(.L_881 - .L_880)
.L_880:
        /*0078*/ 	.word	0x00000000
.L_881:


//--------------------- .nv.info._ZN2at6native29vectorized_elementwise_kernelILi8EZZZNS0_16tanh_kernel_cudaERNS_18TensorIteratorBaseEENKUlvE0_clEvENKUlvE_clEvEUldE_St5arrayIPcLm2EEEEviT0_T1_ --------------------------
	.section	.nv.info._ZN2at6native29vectorized_elementwise_kernelILi8EZZZNS0_16tanh_kernel_cudaERNS_18TensorIteratorBaseEENKUlvE0_clEvENKUlvE_clEvEUldE_St5arrayIPcLm2EEEEviT0_T1_,"",@"SHT_CUDA_INFO"
	.sectionflags	@""
	.align	4


	//----- nvinfo : EIATTR_CUDA_API_VERSION
	.align		4
        /*0000*/ 	.byte	0x04, 0x37
        /*0002*/ 	.short	(.L_883 - .L_882)
.L_882:
        /*0004*/ 	.word	0x00000082


	//----- nvinfo : EIATTR_SW2861232_WAR
	.align		4
.L_883:
        /*0008*/ 	.byte	0x01, 0x35
	.zero		2


	//----- nvinfo : EIATTR_PARAM_CBANK
	.align		4
        /*000c*/ 	.byte	0x04, 0x0a
        /*000e*/ 	.short	(.L_885 - .L_884)
	.align		4
.L_884:
        /*0010*/ 	.word	index@(.nv.constant0._ZN2at6native29vectorized_elementwise_kernelILi8EZZZNS0_16tanh_kernel_cudaERNS_18TensorIteratorBaseEENKUlvE0_clEvENKUlvE_clEvEUldE_St5arrayIPcLm2EEEEviT0_T1_)
        /*0014*/ 	.short	0x0160
        /*0016*/ 	.short	0x0018


	//----- nvinfo : EIATTR_CBANK_PARAM_SIZE
	.align		4
.L_885:
        /*0018*/ 	.byte	0x03, 0x19
        /*001a*/ 	.short	0x0018


	//----- nvinfo : EIATTR_KPARAM_INFO
	.align		4
        /*001c*/ 	.byte	0x04, 0x17
        /*001e*/ 	.short	(.L_887 - .L_886)
.L_886:
        /*0020*/ 	.word	0x00000000
        /*0024*/ 	.short	0x0002
        /*0026*/ 	.short	0x0008
        /*0028*/ 	.byte	0x00, 0xf0, 0x41, 0x00


	//----- nvinfo : EIATTR_KPARAM_INFO
	.align		4
.L_887:
        /*002c*/ 	.byte	0x04, 0x17
        /*002e*/ 	.short	(.L_889 - .L_888)
.L_888:
        /*0030*/ 	.word	0x00000000
        /*0034*/ 	.short	0x0001
        /*0036*/ 	.short	0x0004
        /*0038*/ 	.byte	0x00, 0xf0, 0x05, 0x00


	//----- nvinfo : EIATTR_KPARAM_INFO
	.align		4
.L_889:
        /*003c*/ 	.byte	0x04, 0x17
        /*003e*/ 	.short	(.L_891 - .L_890)
.L_890:
        /*0040*/ 	.word	0x00000000
        /*0044*/ 	.short	0x0000
        /*0046*/ 	.short	0x0000
        /*0048*/ 	.byte	0x00, 0xf0, 0x11, 0x00


	//----- nvinfo : EIATTR_MAXREG_COUNT
	.align		4
.L_891:
        /*004c*/ 	.byte	0x03, 0x1b
        /*004e*/ 	.short	0x00ff


	//----- nvinfo : EIATTR_MERCURY_ISA_VERSION
	.align		4
        /*0050*/ 	.byte	0x03, 0x5f
        /*0052*/ 	.short	0x0000


	//----- nvinfo : EIATTR_EXIT_INSTR_OFFSETS
	.align		4
        /*0054*/ 	.byte	0x04, 0x1c
        /*0056*/ 	.short	(.L_893 - .L_892)


	//   ....[0]....
.L_892:
        /*0058*/ 	.word	0x00000010


	//----- nvinfo : EIATTR_MAX_THREADS
	.align		4
.L_893:
        /*005c*/ 	.byte	0x04, 0x05
        /*005e*/ 	.short	(.L_895 - .L_894)
.L_894:
        /*0060*/ 	.word	0x00000080
        /*0064*/ 	.word	0x00000001
        /*0068*/ 	.word	0x00000001
.L_895:


//--------------------- .nv.info._ZN2at6native18elementwise_kernelILi128ELi4EZNS0_15gpu_kernel_implIZZZNS0_16tanh_kernel_cudaERNS_18TensorIteratorBaseEENKUlvE_clEvENKUlvE1_clEvEUlN3c107complexINS7_4HalfEEEE_EEvS4_RKT_EUliE_EEviT1_ --------------------------
	.section	.nv.info._ZN2at6native18elementwise_kernelILi128ELi4EZNS0_15gpu_kernel_implIZZZNS0_16tanh_kernel_cudaERNS_18TensorIteratorBaseEENKUlvE_clEvENKUlvE1_clEvEUlN3c107complexINS7_4HalfEEEE_EEvS4_RKT_EUliE_EEviT1_,"",@"SHT_CUDA_INFO"
	.sectionflags	@""
	.align	4


	//----- nvinfo : EIATTR_CUDA_API_VERSION
	.align		4
        /*0000*/ 	.byte	0x04, 0x37
        /*0002*/ 	.short	(.L_897 - .L_896)
.L_896:
        /*0004*/ 	.word	0x00000082


	//----- nvinfo : EIATTR_SW2861232_WAR
	.align		4
.L_897:
        /*0008*/ 	.byte	0x01, 0x35
	.zero		2


	//----- nvinfo : EIATTR_PARAM_CBANK
	.align		4
        /*000c*/ 	.byte	0x04, 0x0a
        /*000e*/ 	.short	(.L_899 - .L_898)
	.align		4
.L_898:
        /*0010*/ 	.word	index@(.nv.constant0._ZN2at6native18elementwise_kernelILi128ELi4EZNS0_15gpu_kernel_implIZZZNS0_16tanh_kernel_cudaERNS_18TensorIteratorBaseEENKUlvE_clEvENKUlvE1_clEvEUlN3c107complexINS7_4HalfEEEE_EEvS4_RKT_EUliE_EEviT1_)
        /*0014*/ 	.short	0x0160
        /*0016*/ 	.short	0x0220


	//----- nvinfo : EIATTR_CBANK_PARAM_SIZE
	.align		4
.L_899:
        /*0018*/ 	.byte	0x03, 0x19
        /*001a*/ 	.short	0x0220


	//----- nvinfo : EIATTR_KPARAM_INFO
	.align		4
        /*001c*/ 	.byte	0x04, 0x17
        /*001e*/ 	.short	(.L_901 - .L_900)
.L_900:
        /*0020*/ 	.word	0x00000000
        /*0024*/ 	.short	0x0001
        /*0026*/ 	.short	0x0008
        /*0028*/ 	.byte	0x00, 0xf0, 0x61, 0x08


	//----- nvinfo : EIATTR_KPARAM_INFO
	.align		4
.L_901:
        /*002c*/ 	.byte	0x04, 0x17
        /*002e*/ 	.short	(.L_903 - .L_902)
.L_902:
        /*0030*/ 	.word	0x00000000
        /*0034*/ 	.short	0x0000
        /*0036*/ 	.short	0x0000
        /*0038*/ 	.byte	0x00, 0xf0, 0x11, 0x00


	//----- nvinfo : EIATTR_MAXREG_COUNT
	.align		4
.L_903:
        /*003c*/ 	.byte	0x03, 0x1b
        /*003e*/ 	.short	0x0080


	//----- nvinfo : EIATTR_EXTERNS
	.align		4
        /*0040*/ 	.byte	0x04, 0x0f
        /*0042*/ 	.short	(.L_905 - .L_904)


	//   ....[0]....
	.align		4
.L_904:
        /*0044*/ 	.word	index@(__assertfail)


	//----- nvinfo : EIATTR_MERCURY_ISA_VERSION
	.align		4
.L_905:
        /*0048*/ 	.byte	0x03, 0x5f
        /*004a*/ 	.short	0x0000


	//----- nvinfo : EIATTR_SYSCALL_OFFSETS
	.align		4
        /*004c*/ 	.byte	0x04, 0x46
        /*004e*/ 	.short	(.L_907 - .L_906)


	//   ....[0]....
.L_906:
        /*0050*/ 	.word	0x00001f20


	//   ....[1]....
        /*0054*/ 	.word	0x00003410


	//   ....[2]....
        /*0058*/ 	.word	0x000053a0


	//   ....[3]....
        /*005c*/ 	.word	0x00006890


	//   ....[4]....
        /*0060*/ 	.word	0x000087f0


	//   ....[5]....
        /*0064*/ 	.word	0x00009ce0


	//   ....[6]....
        /*0068*/ 	.word	0x0000bc50


	//   ....[7]....
        /*006c*/ 	.word	0x0000d140


	//----- nvinfo : EIATTR_EXIT_INSTR_OFFSETS
	.align		4
.L_907:
        /*0070*/ 	.byte	0x04, 0x1c
        /*0072*/ 	.short	(.L_909 - .L_908)


	//   ....[0]....
.L_908:
        /*0074*/ 	.word	0x00009da0


	//   ....[1]....
        /*0078*/ 	.word	0x0000c310


	//   ....[2]....
        /*007c*/ 	.word	0x0000c350


	//   ....[3]....
        /*0080*/ 	.word	0x0000c3f0


	//   ....[4]....
        /*0084*/ 	.word	0x0000c430


	//   ....[5]....
        /*0088*/ 	.word	0x0000c470


	//   ....[6]....
        /*008c*/ 	.word	0x0000c500


	//   ....[7]....
        /*0090*/ 	.word	0x0000c520


	//   ....[8]....
        /*0094*/ 	.word	0x0000c5c0


	//   ....[9]....
        /*0098*/ 	.word	0x0000c5e0


	//   ....[10]....
        /*009c*/ 	.word	0x0000c630


	//   ....[11]....
        /*00a0*/ 	.word	0x0000c740


	//   ....[12]....
        /*00a4*/ 	.word	0x0000c7c0


	//   ....[13]....
        /*00a8*/ 	.word	0x0000c950


	//   ....[14]....
        /*00ac*/ 	.word	0x0000cab0


	//   ....[15]....
        /*00b0*/ 	.word	0x0000caf0


	//   ....[16]....
        /*00b4*/ 	.word	0x0000cbb0


	//   ....[17]....
        /*00b8*/ 	.word	0x0000cd30


	//   ....[18]....
        /*00bc*/ 	.word	0x0000ceb0


	//   ....[19]....
        /*00c0*/ 	.word	0x0000d010


	//   ....[20]....
        /*00c4*/ 	.word	0x0000d150


	//   ....[21]....
        /*00c8*/ 	.word	0x0000d190


	//   ....[22]....
        /*00cc*/ 	.word	0x0000d1d0


	//----- nvinfo : EIATTR_MAX_THREADS
	.align		4
.L_909:
        /*00d0*/ 	.byte	0x04, 0x05
        /*00d2*/ 	.short	(.L_911 - .L_910)
.L_910:
        /*00d4*/ 	.word	0x00000080
        /*00d8*/ 	.word	0x00000001
        /*00dc*/ 	.word	0x00000001


	//----- nvinfo : EIATTR_CRS_STACK_SIZE
	.align		4
.L_911:
        /*00e0*/ 	.byte	0x04, 0x1e
        /*00e2*/ 	.short	(.L_913 - .L_912)
.L_912:
        /*00e4*/ 	.word	0x00000000
.L_913:


//--------------------- .nv.info._ZN2at6native27unrolled_elementwise_kernelIZZZNS0_16tanh_kernel_cudaERNS_18TensorIteratorBaseEENKUlvE_clEvENKUlvE1_clEvEUlN3c107complexINS6_4HalfEEEE_St5arrayIPcLm2EELi4E23TrivialOffsetCalculatorILi1EjESF_NS0_6memory12LoadWithCastILi1EEENSG_13StoreWithCastILi1EEEEEviT_T0_T2_T3_T4_T5_ --------------------------
	.section	.nv.info._ZN2at6native27unrolled_elementwise_kernelIZZZNS0_16tanh_kernel_cudaERNS_18TensorIteratorBaseEENKUlvE_clEvENKUlvE1_clEvEUlN3c107complexINS6_4HalfEEEE_St5arrayIPcLm2EELi4E23TrivialOffsetCalculatorILi1EjESF_NS0_6memory12LoadWithCastILi1EEENSG_13StoreWithCastILi1EEEEEviT_T0_T2_T3_T4_T5_,"",@"SHT_CUDA_INFO"
	.sectionflags	@""
	.align	4


	//----- nvinfo : EIATTR_CUDA_API_VERSION
	.align		4
        /*0000*/ 	.byte	0x04, 0x37
        /*0002*/ 	.short	(.L_915 - .L_914)
.L_914:
        /*0004*/ 	.word	0x00000082


	//----- nvinfo : EIATTR_SW2861232_WAR
	.align		4
.L_915:
        /*0008*/ 	.byte	0x01, 0x35
	.zero		2


	//----- nvinfo : EIATTR_PARAM_CBANK
	.align		4
        /*000c*/ 	.byte	0x04, 0x0a
        /*000e*/ 	.short	(.L_917 - .L_916)
	.align		4
.L_916:
        /*0010*/ 	.word	index@(.nv.constant0._ZN2at6native27unrolled_elementwise_kernelIZZZNS0_16tanh_kernel_cudaERNS_18TensorIteratorBaseEENKUlvE_clEvENKUlvE1_clEvEUlN3c107complexINS6_4HalfEEEE_St5arrayIPcLm2EELi4E23TrivialOffsetCalculatorILi1EjESF_NS0_6memory12LoadWithCastILi1EEENSG_13StoreWithCastILi1EEEEEviT_T0_T2_T3_T4_T5_)
        /*0014*/ 	.short	0x0160
        /*0016*/ 	.short	0x002c


	//----- nvinfo : EIATTR_CBANK_PARAM_SIZE
	.align		4
.L_917:
        /*0018*/ 	.byte	0x03, 0x19
        /*001a*/ 	.short	0x002c


	//----- nvinfo : EIATTR_KPARAM_INFO
	.align		4
        /*001c*/ 	.byte	0x04, 0x17
        /*001e*/ 	.short	(.L_919 - .L_918)
.L_918:
        /*0020*/ 	.word	0x00000000
        /*0024*/ 	.short	0x0006
        /*0026*/ 	.short	0x0024
        /*0028*/ 	.byte	0x00, 0xf0, 0x21, 0x00


	//----- nvinfo : EIATTR_KPARAM_INFO
	.align		4
.L_919:
        /*002c*/ 	.byte	0x04, 0x17
        /*002e*/ 	.short	(.L_921 - .L_920)
.L_920:
        /*0030*/ 	.word	0x00000000
        /*0034*/ 	.short	0x0005
        /*0036*/ 	.short	0x001c
        /*0038*/ 	.byte	0x00, 0xf0, 0x21, 0x00


	//----- nvinfo : EIATTR_KPARAM_INFO
	.align		4
.L_921:
        /*003c*/ 	.byte	0x04, 0x17
        /*003e*/ 	.short	(.L_923 - .L_922)
.L_922:
        /*0040*/ 	.word	0x00000000
        /*0044*/ 	.short	0x0004
        /*0046*/ 	.short	0x0019
        /*0048*/ 	.byte	0x00, 0xf0, 0x05, 0x00


	//----- nvinfo : EIATTR_KPARAM_INFO
	.align		4
.L_923:
        /*004c*/ 	.byte	0x04, 0x17
        /*004e*/ 	.short	(.L_925 - .L_924)
.L_924:
        /*0050*/ 	.word	0x00000000
        /*0054*/ 	.short	0x0003
        /*0056*/ 	.short	0x0018
        /*0058*/ 	.byte	0x00, 0xf0, 0x05, 0x00


	//----- nvinfo : EIATTR_KPARAM_INFO
	.align		4
.L_925:
        /*005c*/ 	.byte	0x04, 0x17
        /*005e*/ 	.short	(.L_927 - .L_926)
.L_926:
        /*0060*/ 	.word	0x00000000
        /*0064*/ 	.short	0x0002
        /*0066*/ 	.short	0x0008
        /*0068*/ 	.byte	0x00, 0xf0, 0x41, 0x00


	//----- nvinfo : EIATTR_KPARAM_INFO
	.align		4
.L_927:
        /*006c*/ 	.byte	0x04, 0x17
        /*006e*/ 	.short	(.L_929 - .L_928)
.L_928:
        /*0070*/ 	.word	0x00000000
        /*0074*/ 	.short	0x0001
        /*0076*/ 	.short	0x0004
        /*0078*/ 	.byte	0x00, 0xf0, 0x05, 0x00


	//----- nvinfo : EIATTR_KPARAM_INFO
	.align		4
.L_929:
        /*007c*/ 	.byte	0x04, 0x17
        /*007e*/ 	.short	(.L_931 - .L_930)
.L_930:
        /*0080*/ 	.word	0x00000000
        /*0084*/ 	.short	0x0000
        /*0086*/ 	.short	0x0000
        /*0088*/ 	.byte	0x00, 0xf0, 0x11, 0x00


	//----- nvinfo : EIATTR_MAXREG_COUNT
	.align		4
.L_931:
        /*008c*/ 	.byte	0x03, 0x1b
        /*008e*/ 	.short	0x00ff


	//----- nvinfo : EIATTR_EXTERNS
	.align		4
        /*0090*/ 	.byte	0x04, 0x0f
        /*0092*/ 	.short	(.L_933 - .L_932)


	//   ....[0]....
	.align		4
.L_932:
        /*0094*/ 	.word	index@(__assertfail)


	//----- nvinfo : EIATTR_MERCURY_ISA_VERSION
	.align		4
.L_933:
        /*0098*/ 	.byte	0x03, 0x5f
        /*009a*/ 	.short	0x0000


	//----- nvinfo : EIATTR_SYSCALL_OFFSETS
	.align		4
        /*009c*/ 	.byte	0x04, 0x46
        /*009e*/ 	.short	(.L_935 - .L_934)


	//   ....[0]....
.L_934:
        /*00a0*/ 	.word	0x00001130


	//   ....[1]....
        /*00a4*/ 	.word	0x000022d0


	//   ....[2]....
        /*00a8*/ 	.word	0x00003480


	//   ....[3]....
        /*00ac*/ 	.word	0x00004600


	//   ....[4]....
        /*00b0*/ 	.word	0x00006cd0


	//   ....[5]....
        /*00b4*/ 	.word	0x00007d20


	//   ....[6]....
        /*00b8*/ 	.word	0x00008d30


	//   ....[7]....
        /*00bc*/ 	.word	0x00009d40


	//----- nvinfo : EIATTR_EXIT_INSTR_OFFSETS
	.align		4
.L_935:
        /*00c0*/ 	.byte	0x04, 0x1c
        /*00c2*/ 	.short	(.L_937 - .L_936)


	//   ....[0]....
.L_936:
        /*00c4*/ 	.word	0x00008df0


	//   ....[1]....
        /*00c8*/ 	.word	0x00008f20


	//   ....[2]....
        /*00cc*/ 	.word	0x00008f60


	//   ....[3]....
        /*00d0*/ 	.word	0x00009000


	//   ....[4]....
        /*00d4*/ 	.word	0x00009040


	//   ....[5]....
        /*00d8*/ 	.word	0x00009080


	//   ....[6]....
        /*00dc*/ 	.word	0x00009110


	//   ....[7]....
        /*00e0*/ 	.word	0x00009130


	//   ....[8]....
        /*00e4*/ 	.word	0x000091d0


	//   ....[9]....
        /*00e8*/ 	.word	0x000091f0


	//   ....[10]....
        /*00ec*/ 	.word	0x00009240


	//   ....[11]....
        /*00f0*/ 	.word	0x00009340


	//   ....[12]....
        /*00f4*/ 	.word	0x000093c0


	//   ....[13]....
        /*00f8*/ 	.word	0x00009550


	//   ....[14]....
        /*00fc*/ 	.word	0x000096b0


	//   ....[15]....
        /*0100*/ 	.word	0x000096f0


	//   ....[16]....
        /*0104*/ 	.word	0x000097b0


	//   ....[17]....
        /*0108*/ 	.word	0x00009930


	//   ....[18]....
        /*010c*/ 	.word	0x00009ab0


	//   ....[19]....
        /*0110*/ 	.word	0x00009c10


	//   ....[20]....
        /*0114*/ 	.word	0x00009d50


	//   ....[21]....
        /*0118*/ 	.word	0x00009d90


	//   ....[22]....
        /*011c*/ 	.word	0x00009dd0


	//----- nvinfo : EIATTR_MAX_THREADS
	.align		4
.L_937:
        /*0120*/ 	.byte	0x04, 0x05
        /*0122*/ 	.short	(.L_939 - .L_938)
.L_938:
        /*0124*/ 	.word	0x00000080
        /*0128*/ 	.word	0x00000001
        /*012c*/ 	.word	0x00000001


	//----- nvinfo : EIATTR_CRS_STACK_SIZE
	.align		4
.L_939:
        /*0130*/ 	.byte	0x04, 0x1e
        /*0132*/ 	.short	(.L_941 - .L_940)
.L_940:
        /*0134*/ 	.word	0x00000000
.L_941:


//--------------------- .nv.info._ZN2at6native18elementwise_kernelILi128ELi2EZNS0_22gpu_kernel_impl_nocastIZZZNS0_16tanh_kernel_cudaERNS_18TensorIteratorBaseEENKUlvE_clEvENKUlvE1_clEvEUlN3c107complexINS7_4HalfEEEE_EEvS4_RKT_EUliE_EEviT1_ --------------------------
	.section	.nv.info._ZN2at6native18elementwise_kernelILi128ELi2EZNS0_22gpu_kernel_impl_nocastIZZZNS0_16tanh_kernel_cudaERNS_18TensorIteratorBaseEENKUlvE_clEvENKUlvE1_clEvEUlN3c107complexINS7_4HalfEEEE_EEvS4_RKT_EUliE_EEviT1_,"",@"SHT_CUDA_INFO"
	.sectionflags	@""
	.align	4


	//----- nvinfo : EIATTR_CUDA_API_VERSION
	.align		4
        /*0000*/ 	.byte	0x04, 0x37
        /*0002*/ 	.short	(.L_943 - .L_942)
.L_942:
        /*0004*/ 	.word	0x00000082


	//----- nvinfo : EIATTR_SW2861232_WAR
	.align		4
.L_943:
        /*0008*/ 	.byte	0x01, 0x35
	.zero		2


	//----- nvinfo : EIATTR_PARAM_CBANK
	.align		4
        /*000c*/ 	.byte	0x04, 0x0a
        /*000e*/ 	.short	(.L_945 - .L_944)
	.align		4
.L_944:
        /*0010*/ 	.word	index@(.nv.constant0._ZN2at6native18elementwise_kernelILi128ELi2EZNS0_22gpu_kernel_impl_nocastIZZZNS0_16tanh_kernel_cudaERNS_18TensorIteratorBaseEENKUlvE_clEvENKUlvE1_clEvEUlN3c107complexINS7_4HalfEEEE_EEvS4_RKT_EUliE_EEviT1_)
        /*0014*/ 	.short	0x0160
        /*0016*/ 	.short	0x0220


	//----- nvinfo : EIATTR_CBANK_PARAM_SIZE
	.align		4
.L_945:
        /*0018*/ 	.byte	0x03, 0x19
        /*001a*/ 	.short	0x0220


	//----- nvinfo : EIATTR_KPARAM_INFO
	.align		4
        /*001c*/ 	.byte	0x04, 0x17
        /*001e*/ 	.short	(.L_947 - .L_946)
.L_946:
        /*0020*/ 	.word	0x00000000
        /*0024*/ 	.short	0x0001
        /*0026*/ 	.short	0x0008
        /*0028*/ 	.byte	0x00, 0xf0, 0x61, 0x08


	//----- nvinfo : EIATTR_KPARAM_INFO
	.align		4
.L_947:
        /*002c*/ 	.byte	0x04, 0x17
        /*002e*/ 	.short	(.L_949 - .L_948)
.L_948:
        /*0030*/ 	.word	0x00000000
        /*0034*/ 	.short	0x0000
        /*0036*/ 	.short	0x0000
        /*0038*/ 	.byte	0x00, 0xf0, 0x11, 0x00


	//----- nvinfo : EIATTR_MAXREG_COUNT
	.align		4
.L_949:
        /*003c*/ 	.byte	0x03, 0x1b
        /*003e*/ 	.short	0x0080


	//----- nvinfo : EIATTR_MERCURY_ISA_VERSION
	.align		4
        /*0040*/ 	.byte	0x03, 0x5f
        /*0042*/ 	.short	0x0000


	//----- nvinfo : EIATTR_EXIT_INSTR_OFFSETS
	.align		4
        /*0044*/ 	.byte	0x04, 0x1c
        /*0046*/ 	.short	(.L_951 - .L_950)


	//   ....[0]....
.L_950:
        /*0048*/ 	.word	0x00001450


	//   ....[1]....
        /*004c*/ 	.word	0x00002800


	//----- nvinfo : EIATTR_MAX_THREADS
	.align		4
.L_951:
        /*0050*/ 	.byte	0x04, 0x05
        /*0052*/ 	.short	(.L_953 - .L_952)
.L_952:
        /*0054*/ 	.word	0x00000080
        /*0058*/ 	.word	0x00000001
        /*005c*/ 	.word	0x00000001


	//----- nvinfo : EIATTR_CRS_STACK_SIZE
	.align		4
.L_953:
        /*0060*/ 	.byte	0x04, 0x1e
        /*0062*/ 	.short	(.L_955 - .L_954)
.L_954:
        /*0064*/ 	.word	0x00000000
.L_955:


//--------------------- .nv.info._ZN2at6native27unrolled_elementwise_kernelIZZZNS0_16tanh_kernel_cudaERNS_18TensorIteratorBaseEENKUlvE_clEvENKUlvE1_clEvEUlN3c107complexINS6_4HalfEEEE_St5arrayIPcLm2EELi4E23TrivialOffsetCalculatorILi1EjESF_NS0_6memory15LoadWithoutCastENSG_16StoreWithoutCastEEEviT_T0_T2_T3_T4_T5_ --------------------------
	.section	.nv.info._ZN2at6native27unrolled_elementwise_kernelIZZZNS0_16tanh_kernel_cudaERNS_18TensorIteratorBaseEENKUlvE_clEvENKUlvE1_clEvEUlN3c107complexINS6_4HalfEEEE_St5arrayIPcLm2EELi4E23TrivialOffsetCalculatorILi1EjESF_NS0_6memory15LoadWithoutCastENSG_16StoreWithoutCastEEEviT_T0_T2_T3_T4_T5_,"",@"SHT_CUDA_INFO"
	.sectionflags	@""
	.align	4


	//----- nvinfo : EIATTR_CUDA_API_VERSION
	.align		4
        /*0000*/ 	.byte	0x04, 0x37
        /*0002*/ 	.short	(.L_957 - .L_956)
.L_956:
        /*0004*/ 	.word	0x00000082


	//----- nvinfo : EIATTR_SW2861232_WAR
	.align		4
.L_957:
        /*0008*/ 	.byte	0x01, 0x35
	.zero		2


	//----- nvinfo : EIATTR_PARAM_CBANK
	.align		4
        /*000c*/ 	.byte	0x04, 0x0a
        /*000e*/ 	.short	(.L_959 - .L_958)
	.align		4
.L_958:
        /*0010*/ 	.word	index@(.nv.constant0._ZN2at6native27unrolled_elementwise_kernelIZZZNS0_16tanh_kernel_cudaERNS_18TensorIteratorBaseEENKUlvE_clEvENKUlvE1_clEvEUlN3c107complexINS6_4HalfEEEE_St5arrayIPcLm2EELi4E23TrivialOffsetCalculatorILi1EjESF_NS0_6memory15LoadWithoutCastENSG_16StoreWithoutCastEEEviT_T0_T2_T3_T4_T5_)
        /*0014*/ 	.short	0x0160
        /*0016*/ 	.short	0x001c


	//----- nvinfo : EIATTR_CBANK_PARAM_SIZE
	.align		4
.L_959:
        /*0018*/ 	.byte	0x03, 0x19
        /*001a*/ 	.short	0x001c


	//----- nvinfo : EIATTR_KPARAM_INFO
	.align		4
        /*001c*/ 	.byte	0x04, 0x17
        /*001e*/ 	.short	(.L_961 - .L_960)
.L_960:
        /*0020*/ 	.word	0x00000000
        /*0024*/ 	.short	0x0006
        /*0026*/ 	.short	0x001b
        /*0028*/ 	.byte	0x00, 0xf0, 0x05, 0x00


	//----- nvinfo : EIATTR_KPARAM_INFO
	.align		4
.L_961:
        /*002c*/ 	.byte	0x04, 0x17
        /*002e*/ 	.short	(.L_963 - .L_962)
.L_962:
        /*0030*/ 	.word	0x00000000
        /*0034*/ 	.short	0x0005
        /*0036*/ 	.short	0x001a
        /*0038*/ 	.byte	0x00, 0xf0, 0x05, 0x00


	//----- nvinfo : EIATTR_KPARAM_INFO
	.align		4
.L_963:
        /*003c*/ 	.byte	0x04, 0x17
        /*003e*/ 	.short	(.L_965 - .L_964)
.L_964:
        /*0040*/ 	.word	0x00000000
        /*0044*/ 	.short	0x0004
        /*0046*/ 	.short	0x0019
        /*0048*/ 	.byte	0x00, 0xf0, 0x05, 0x00


	//----- nvinfo : EIATTR_KPARAM_INFO
	.align		4
.L_965:
        /*004c*/ 	.byte	0x04, 0x17
        /*004e*/ 	.short	(.L_967 - .L_966)
.L_966:
        /*0050*/ 	.word	0x00000000
        /*0054*/ 	.short	0x0003
        /*0056*/ 	.short	0x0018
        /*0058*/ 	.byte	0x00, 0xf0, 0x05, 0x00


	//----- nvinfo : EIATTR_KPARAM_INFO
	.align		4
.L_967:
        /*005c*/ 	.byte	0x04, 0x17
        /*005e*/ 	.short	(.L_969 - .L_968)
.L_968:
        /*0060*/ 	.word	0x00000000
        /*0064*/ 	.short	0x0002
        /*0066*/ 	.short	0x0008
        /*0068*/ 	.byte	0x00, 0xf0, 0x41, 0x00


	//----- nvinfo : EIATTR_KPARAM_INFO
	.align		4
.L_969:
        /*006c*/ 	.byte	0x04, 0x17
        /*006e*/ 	.short	(.L_971 - .L_970)
.L_970:
        /*0070*/ 	.word	0x00000000
        /*0074*/ 	.short	0x0001
        /*0076*/ 	.short	0x0004
        /*0078*/ 	.byte	0x00, 0xf0, 0x05, 0x00


	//----- nvinfo : EIATTR_KPARAM_INFO
	.align		4
.L_971:
        /*007c*/ 	.byte	0x04, 0x17
        /*007e*/ 	.short	(.L_973 - .L_972)
.L_972:
        /*0080*/ 	.word	0x00000000
        /*0084*/ 	.short	0x0000
        /*0086*/ 	.short	0x0000
        /*0088*/ 	.byte	0x00, 0xf0, 0x11, 0x00


	//----- nvinfo : EIATTR_MAXREG_COUNT
	.align		4
.L_973:
        /*008c*/ 	.byte	0x03, 0x1b
        /*008e*/ 	.short	0x00ff


	//----- nvinfo : EIATTR_MERCURY_ISA_VERSION
	.align		4
        /*0090*/ 	.byte	0x03, 0x5f
        /*0092*/ 	.short	0x0000


	//----- nvinfo : EIATTR_EXIT_INSTR_OFFSETS
	.align		4
        /*0094*/ 	.byte	0x04, 0x1c
        /*0096*/ 	.short	(.L_975 - .L_974)


	//   ....[0]....
.L_974:
        /*0098*/ 	.word	0x00001930


	//   ....[1]....
        /*009c*/ 	.word	0x00001990


	//----- nvinfo : EIATTR_MAX_THREADS
	.align		4
.L_975:
        /*00a0*/ 	.byte	0x04, 0x05
        /*00a2*/ 	.short	(.L_977 - .L_976)
.L_976:
        /*00a4*/ 	.word	0x00000080
        /*00a8*/ 	.word	0x00000001
        /*00ac*/ 	.word	0x00000001


	//----- nvinfo : EIATTR_CRS_STACK_SIZE
	.align		4
.L_977:
        /*00b0*/ 	.byte	0x04, 0x1e
        /*00b2*/ 	.short	(.L_979 - .L_978)
.L_978:
        /*00b4*/ 	.word	0x00000000
.L_979:


//--------------------- .nv.info._ZN2at6native29vectorized_elementwise_kernelILi2EZZZNS0_16tanh_kernel_cudaERNS_18TensorIteratorBaseEENKUlvE_clEvENKUlvE1_clEvEUlN3c107complexINS6_4HalfEEEE_St5arrayIPcLm2EEEEviT0_T1_ --------------------------
	.section	.nv.info._ZN2at6native29vectorized_elementwise_kernelILi2EZZZNS0_16tanh_kernel_cudaERNS_18TensorIteratorBaseEENKUlvE_clEvENKUlvE1_clEvEUlN3c107complexINS6_4HalfEEEE_St5arrayIPcLm2EEEEviT0_T1_,"",@"SHT_CUDA_INFO"
	.sectionflags	@""
	.align	4


	//----- nvinfo : EIATTR_CUDA_API_VERSION
	.align		4
        /*0000*/ 	.byte	0x04, 0x37
        /*0002*/ 	.short	(.L_981 - .L_980)
.L_980:
        /*0004*/ 	.word	0x00000082


	//----- nvinfo : EIATTR_SW2861232_WAR
	.align		4
.L_981:
        /*0008*/ 	.byte	0x01, 0x35
	.zero		2


	//----- nvinfo : EIATTR_PARAM_CBANK
	.align		4
        /*000c*/ 	.byte	0x04, 0x0a
        /*000e*/ 	.short	(.L_983 - .L_982)
	.align		4
.L_982:
        /*0010*/ 	.word	index@(.nv.constant0._ZN2at6native29vectorized_elementwise_kernelILi2EZZZNS0_16tanh_kernel_cudaERNS_18TensorIteratorBaseEENKUlvE_clEvENKUlvE1_clEvEUlN3c107complexINS6_4HalfEEEE_St5arrayIPcLm2EEEEviT0_T1_)
        /*0014*/ 	.short	0x0160
        /*0016*/ 	.short	0x0018


	//----- nvinfo : EIATTR_CBANK_PARAM_SIZE
	.align		4
.L_983:
        /*0018*/ 	.byte	0x03, 0x19
        /*001a*/ 	.short	0x0018


	//----- nvinfo : EIATTR_KPARAM_INFO
	.align		4
        /*001c*/ 	.byte	0x04, 0x17
        /*001e*/ 	.short	(.L_985 - .L_984)
.L_984:
        /*0020*/ 	.word	0x00000000
        /*0024*/ 	.short	0x0002
        /*0026*/ 	.short	0x0008
        /*0028*/ 	.byte	0x00, 0xf0, 0x41, 0x00


	//----- nvinfo : EIATTR_KPARAM_INFO
	.align		4
.L_985:
        /*002c*/ 	.byte	0x04, 0x17
        /*002e*/ 	.short	(.L_987 - .L_986)
.L_986:
        /*0030*/ 	.word	0x00000000
        /*0034*/ 	.short	0x0001
        /*0036*/ 	.short	0x0004
        /*0038*/ 	.byte	0x00, 0xf0, 0x05, 0x00


	//----- nvinfo : EIATTR_KPARAM_INFO
	.align		4
.L_987:
        /*003c*/ 	.byte	0x04, 0x17
        /*003e*/ 	.short	(.L_989 - .L_988)
.L_988:
        /*0040*/ 	.word	0x00000000
        /*0044*/ 	.short	0x0000
        /*0046*/ 	.short	0x0000
        /*0048*/ 	.byte	0x00, 0xf0, 0x11, 0x00


	//----- nvinfo : EIATTR_MAXREG_COUNT
	.align		4
.L_989:
        /*004c*/ 	.byte	0x03, 0x1b
        /*004e*/ 	.short	0x00ff


	//----- nvinfo : EIATTR_MERCURY_ISA_VERSION
	.align		4
        /*0050*/ 	.byte	0x03, 0x5f
        /*0052*/ 	.short	0x0000


	//----- nvinfo : EIATTR_EXIT_INSTR_OFFSETS
	.align		4
        /*0054*/ 	.byte	0x04, 0x1c
        /*0056*/ 	.short	(.L_991 - .L_990)


	//   ....[0]....
.L_990:
        /*0058*/ 	.word	0x00002950


	//   ....[1]....
        /*005c*/ 	.word	0x00005ac0


	//   ....[2]....
        /*0060*/ 	.word	0x00005b20


	//----- nvinfo : EIATTR_MAX_THREADS
	.align		4
.L_991:
        /*0064*/ 	.byte	0x04, 0x05
        /*0066*/ 	.short	(.L_993 - .L_992)
.L_992:
        /*0068*/ 	.word	0x00000080
        /*006c*/ 	.word	0x00000001
        /*0070*/ 	.word	0x00000001


	//----- nvinfo : EIATTR_CRS_STACK_SIZE
	.align		4
.L_993:
        /*0074*/ 	.byte	0x04, 0x1e
        /*0076*/ 	.short	(.L_995 - .L_994)
.L_994:
        /*0078*/ 	.word	0x00000000
.L_995:


//--------------------- .nv.info._ZN2at6native29vectorized_elementwise_kernelILi4EZZZNS0_16tanh_kernel_cudaERNS_18TensorIteratorBaseEENKUlvE_clEvENKUlvE1_clEvEUlN3c107complexINS6_4HalfEEEE_St5arrayIPcLm2EEEEviT0_T1_ --------------------------
	.section	.nv.info._ZN2at6native29vectorized_elementwise_kernelILi4EZZZNS0_16tanh_kernel_cudaERNS_18TensorIteratorBaseEENKUlvE_clEvENKUlvE1_clEvEUlN3c107complexINS6_4HalfEEEE_St5arrayIPcLm2EEEEviT0_T1_,"",@"SHT_CUDA_INFO"
	.sectionflags	@""
	.align	4


	//----- nvinfo : EIATTR_CUDA_API_VERSION
	.align		4
        /*0000*/ 	.byte	0x04, 0x37
        /*0002*/ 	.short	(.L_997 - .L_996)
.L_996:
        /*0004*/ 	.word	0x00000082


	//----- nvinfo : EIATTR_SW2861232_WAR
	.align		4
.L_997:
        /*0008*/ 	.byte	0x01, 0x35
	.zero		2


	//----- nvinfo : EIATTR_PARAM_CBANK
	.align		4
        /*000c*/ 	.byte	0x04, 0x0a
        /*000e*/ 	.short	(.L_999 - .L_998)
	.align		4
.L_998:
        /*0010*/ 	.word	index@(.nv.constant0._ZN2at6native29vectorized_elementwise_kernelILi4EZZZNS0_16tanh_kernel_cudaERNS_18TensorIteratorBaseEENKUlvE_clEvENKUlvE1_clEvEUlN3c107complexINS6_4HalfEEEE_St5arrayIPcLm2EEEEviT0_T1_)
        /*0014*/ 	.short	0x0160
        /*0016*/ 	.short	0x0018


	//----- nvinfo : EIATTR_CBANK_PARAM_SIZE
	.align		4
.L_999:
        /*0018*/ 	.byte	0x03, 0x19
        /*001a*/ 	.short	0x0018


	//----- nvinfo : EIATTR_KPARAM_INFO
	.align		4
        /*001c*/ 	.byte	0x04, 0x17
        /*001e*/ 	.short	(.L_1001 - .L_1000)
.L_1000:
        /*0020*/ 	.word	0x00000000
        /*0024*/ 	.short	0x0002
        /*0026*/ 	.short	0x0008
        /*0028*/ 	.byte	0x00, 0xf0, 0x41, 0x00


	//----- nvinfo : EIATTR_KPARAM_INFO
	.align		4
.L_1001:
        /*002c*/ 	.byte	0x04, 0x17
        /*002e*/ 	.short	(.L_1003 - .L_1002)
.L_1002:
        /*0030*/ 	.word	0x00000000
        /*0034*/ 	.short	0x0001
        /*0036*/ 	.short	0x0004
        /*0038*/ 	.byte	0x00, 0xf0, 0x05, 0x00


	//----- nvinfo : EIATTR_KPARAM_INFO
	.align		4
.L_1003:
        /*003c*/ 	.byte	0x04, 0x17
        /*003e*/ 	.short	(.L_1005 - .L_1004)
.L_1004:
        /*0040*/ 	.word	0x00000000
        /*0044*/ 	.short	0x0000
        /*0046*/ 	.short	0x0000
        /*0048*/ 	.byte	0x00, 0xf0, 0x11, 0x00


	//----- nvinfo : EIATTR_MAXREG_COUNT
	.align		4
.L_1005:
        /*004c*/ 	.byte	0x03, 0x1b
        /*004e*/ 	.short	0x00ff


	//----- nvinfo : EIATTR_MERCURY_ISA_VERSION
	.align		4
        /*0050*/ 	.byte	0x03, 0x5f
        /*0052*/ 	.short	0x0000


	//----- nvinfo : EIATTR_EXIT_INSTR_OFFSETS
	.align		4
        /*0054*/ 	.byte	0x04, 0x1c
        /*0056*/ 	.short	(.L_1007 - .L_1006)


	//   ....[0]....
.L_1006:
        /*0058*/ 	.word	0x00002910


	//   ....[1]....
        /*005c*/ 	.word	0x00005a80


	//   ....[2]....
        /*0060*/ 	.word	0x00005ae0


	//----- nvinfo : EIATTR_MAX_THREADS
	.align		4
.L_1007:
        /*0064*/ 	.byte	0x04, 0x05
        /*0066*/ 	.short	(.L_1009 - .L_1008)
.L_1008:
        /*0068*/ 	.word	0x00000080
        /*006c*/ 	.word	0x00000001
        /*0070*/ 	.word	0x00000001


	//----- nvinfo : EIATTR_CRS_STACK_SIZE
	.align		4
.L_1009:
        /*0074*/ 	.byte	0x04, 0x1e
        /*0076*/ 	.short	(.L_1011 - .L_1010)
.L_1010:
        /*0078*/ 	.word	0x00000000
.L_1011:


//--------------------- .nv.info._ZN2at6native29vectorized_elementwise_kernelILi8EZZZNS0_16tanh_kernel_cudaERNS_18TensorIteratorBaseEENKUlvE_clEvENKUlvE1_clEvEUlN3c107complexINS6_4HalfEEEE_St5arrayIPcLm2EEEEviT0_T1_ --------------------------
	.section	.nv.info._ZN2at6native29vectorized_elementwise_kernelILi8EZZZNS0_16tanh_kernel_cudaERNS_18TensorIteratorBaseEENKUlvE_clEvENKUlvE1_clEvEUlN3c107complexINS6_4HalfEEEE_St5arrayIPcLm2EEEEviT0_T1_,"",@"SHT_CUDA_INFO"
	.sectionflags	@""
	.align	4


	//----- nvinfo : EIATTR_CUDA_API_VERSION
	.align		4
        /*0000*/ 	.byte	0x04, 0x37
        /*0002*/ 	.short	(.L_1013 - .L_1012)
.L_1012:
        /*0004*/ 	.word	0x00000082


	//----- nvinfo : EIATTR_SW2861232_WAR
	.align		4
.L_1013:
        /*0008*/ 	.byte	0x01, 0x35
	.zero		2


	//----- nvinfo : EIATTR_PARAM_CBANK
	.align		4
        /*000c*/ 	.byte	0x04, 0x0a
        /*000e*/ 	.short	(.L_1015 - .L_1014)
	.align		4
.L_1014:
        /*0010*/ 	.word	index@(.nv.constant0._ZN2at6native29vectorized_elementwise_kernelILi8EZZZNS0_16tanh_kernel_cudaERNS_18TensorIteratorBaseEENKUlvE_clEvENKUlvE1_clEvEUlN3c107complexINS6_4HalfEEEE_St5arrayIPcLm2EEEEviT0_T1_)
        /*0014*/ 	.short	0x0160
        /*0016*/ 	.short	0x0018


	//----- nvinfo : EIATTR_CBANK_PARAM_SIZE
	.align		4
.L_1015:
        /*0018*/ 	.byte	0x03, 0x19
        /*001a*/ 	.short	0x0018


	//----- nvinfo : EIATTR_KPARAM_INFO
	.align		4
        /*001c*/ 	.byte	0x04, 0x17
        /*001e*/ 	.short	(.L_1017 - .L_1016)
.L_1016:
        /*0020*/ 	.word	0x00000000
        /*0024*/ 	.short	0x0002
        /*0026*/ 	.short	0x0008
        /*0028*/ 	.byte	0x00, 0xf0, 0x41, 0x00


	//----- nvinfo : EIATTR_KPARAM_INFO
	.align		4
.L_1017:
        /*002c*/ 	.byte	0x04, 0x17
        /*002e*/ 	.short	(.L_1019 - .L_1018)
.L_1018:
        /*0030*/ 	.word	0x00000000
        /*0034*/ 	.short	0x0001
        /*0036*/ 	.short	0x0004
        /*0038*/ 	.byte	0x00, 0xf0, 0x05, 0x00


	//----- nvinfo : EIATTR_KPARAM_INFO
	.align		4
.L_1019:
        /*003c*/ 	.byte	0x04, 0x17
        /*003e*/ 	.short	(.L_1021 - .L_1020)
.L_1020:
        /*0040*/ 	.word	0x00000000
        /*0044*/ 	.short	0x0000
        /*0046*/ 	.short	0x0000
        /*0048*/ 	.byte	0x00, 0xf0, 0x11, 0x00


	//----- nvinfo : EIATTR_MAXREG_COUNT
	.align		4
.L_1021:
        /*004c*/ 	.byte	0x03, 0x1b
        /*004e*/ 	.short	0x00ff


	//----- nvinfo : EIATTR_MERCURY_ISA_VERSION
	.align		4
        /*0050*/ 	.byte	0x03, 0x5f
        /*0052*/ 	.short	0x0000


	//----- nvinfo : EIATTR_EXIT_INSTR_OFFSETS
	.align		4
        /*0054*/ 	.byte	0x04, 0x1c
        /*0056*/ 	.short	(.L_1023 - .L_1022)


	//   ....[0]....
.L_1022:
        /*0058*/ 	.word	0x00000010


	//----- nvinfo : EIATTR_MAX_THREADS
	.align		4
.L_1023:
        /*005c*/ 	.byte	0x04, 0x05
        /*005e*/ 	.short	(.L_1025 - .L_1024)
.L_1024:
        /*0060*/ 	.word	0x00000080
        /*0064*/ 	.word	0x00000001
        /*0068*/ 	.word	0x00000001
.L_1025:


//--------------------- .nv.info._ZN2at6native18elementwise_kernelILi128ELi4EZNS0_15gpu_kernel_implIZZZNS0_16tanh_kernel_cudaERNS_18TensorIteratorBaseEENKUlvE_clEvENKUlvE0_clEvEUlN3c107complexIfEEE_EEvS4_RKT_EUliE_EEviT1_ --------------------------
	.section	.nv.info._ZN2at6native18elementwise_kernelILi128ELi4EZNS0_15gpu_kernel_implIZZZNS0_16tanh_kernel_cudaERNS_18TensorIteratorBaseEENKUlvE_clEvENKUlvE0_clEvEUlN3c107complexIfEEE_EEvS4_RKT_EUliE_EEviT1_,"",@"SHT_CUDA_INFO"
	.sectionflags	@""
	.align	4


	//----- nvinfo : EIATTR_CUDA_API_VERSION
	.align		4
        /*0000*/ 	.byte	0x04, 0x37
        /*0002*/ 	.short	(.L_1027 - .L_1026)
.L_1026:
        /*0004*/ 	.word	0x00000082


	//----- nvinfo : EIATTR_SW2861232_WAR
	.align		4
.L_1027:
        /*0008*/ 	.byte	0x01, 0x35
	.zero		2


	//----- nvinfo : EIATTR_PARAM_CBANK
	.align		4
        /*000c*/ 	.byte	0x04, 0x0a
        /*000e*/ 	.short	(.L_1029 - .L_1028)
	.align		4
.L_1028:
        /*0010*/ 	.word	index@(.nv.constant0._ZN2at6native18elementwise_kernelILi128ELi4EZNS0_15gpu_kernel_implIZZZNS0_16tanh_kernel_cudaERNS_18TensorIteratorBaseEENKUlvE_clEvENKUlvE0_clEvEUlN3c107complexIfEEE_EEvS4_RKT_EUliE_EEviT1_)
        /*0014*/ 	.short	0x0160
        /*0016*/ 	.short	0x0220


	//----- nvinfo : EIATTR_CBANK_PARAM_SIZE
	.align		4
.L_1029:
        /*0018*/ 	.byte	0x03, 0x19
        /*001a*/ 	.short	0x0220


	//----- nvinfo : EIATTR_KPARAM_INFO
	.align		4
        /*001c*/ 	.byte	0x04, 0x17
        /*001e*/ 	.short	(.L_1031 - .L_1030)
.L_1030:
        /*0020*/ 	.word	0x00000000
        /*0024*/ 	.short	0x0001
        /*0026*/ 	.short	0x0008
        /*0028*/ 	.byte	0x00, 0xf0, 0x61, 0x08


	//----- nvinfo : EIATTR_KPARAM_INFO
	.align		4
.L_1031:
        /*002c*/ 	.byte	0x04, 0x17
        /*002e*/ 	.short	(.L_1033 - .L_1032)
.L_1032:
        /*0030*/ 	.word	0x00000000
        /*0034*/ 	.short	0x0000
        /*0036*/ 	.short	0x0000
        /*0038*/ 	.byte	0x00, 0xf0, 0x11, 0x00


	//----- nvinfo : EIATTR_MAXREG_COUNT
	.align		4
.L_1033:
        /*003c*/ 	.byte	0x03, 0x1b
        /*003e*/ 	.short	0x0080


	//----- nvinfo : EIATTR_EXTERNS
	.align		4
        /*0040*/ 	.byte	0x04, 0x0f
        /*0042*/ 	.short	(.L_1035 - .L_1034)


	//   ....[0]....
	.align		4
.L_1034:
        /*0044*/ 	.word	index@(__assertfail)


	//----- nvinfo : EIATTR_MERCURY_ISA_VERSION
	.align		4
.L_1035:
        /*0048*/ 	.byte	0x03, 0x5f
        /*004a*/ 	.short	0x0000


	//----- nvinfo : EIATTR_SYSCALL_OFFSETS
	.align		4
        /*004c*/ 	.byte	0x04, 0x46
        /*004e*/ 	.short	(.L_1037 - .L_1036)


	//   ....[0]....
.L_1036:
        /*0050*/ 	.word	0x00001d90


	//   ....[1]....
        /*0054*/ 	.word	0x00003120


	//   ....[2]....
        /*0058*/ 	.word	0x00004f00


	//   ....[3]....
        /*005c*/ 	.word	0x00006290


	//   ....[4]....
        /*0060*/ 	.word	0x00008040


	//   ....[5]....
        /*0064*/ 	.word	0x000093d0


	//   ....[6]....
        /*0068*/ 	.word	0x0000b190


	//   ....[7]....
        /*006c*/ 	.word	0x0000c520


	//----- nvinfo : EIATTR_EXIT_INSTR_OFFSETS
	.align		4
.L_1037:
        /*0070*/ 	.byte	0x04, 0x1c
        /*0072*/ 	.short	(.L_1039 - .L_1038)


	//   ....[0]....
.L_1038:
        /*0074*/ 	.word	0x00009470


	//   ....[1]....
        /*0078*/ 	.word	0x0000b7f0


	//   ....[2]....
        /*007c*/ 	.word	0x0000b830


	//   ....[3]....
        /*0080*/ 	.word	0x0000b8c0


	//   ....[4]....
        /*0084*/ 	.word	0x0000b8f0


	//   ....[5]....
        /*0088*/ 	.word	0x0000b920


	//   ....[6]....
        /*008c*/ 	.word	0x0000b9a0


	//   ....[7]....
        /*0090*/ 	.word	0x0000b9d0


	//   ....[8]....
        /*0094*/ 	.word	0x0000ba60


	//   ....[9]....
        /*0098*/ 	.word	0x0000ba90


	//   ....[10]....
        /*009c*/ 	.word	0x0000bad0


	//   ....[11]....
        /*00a0*/ 	.word	0x0000bbb0


	//   ....[12]....
        /*00a4*/ 	.word	0x0000bc10


	//   ....[13]....
        /*00a8*/ 	.word	0x0000bd90


	//   ....[14]....
        /*00ac*/ 	.word	0x0000bee0


	//   ....[15]....
        /*00b0*/ 	.word	0x0000bf10


	//   ....[16]....
        /*00b4*/ 	.word	0x0000bfc0


	//   ....[17]....
        /*00b8*/ 	.word	0x0000c130


	//   ....[18]....
        /*00bc*/ 	.word	0x0000c2a0


	//   ....[19]....
        /*00c0*/ 	.word	0x0000c3f0


	//   ....[20]....
        /*00c4*/ 	.word	0x0000c530


	//   ....[21]....
        /*00c8*/ 	.word	0x0000c560


	//   ....[22]....
        /*00cc*/ 	.word	0x0000c590


	//----- nvinfo : EIATTR_MAX_THREADS
	.align		4
.L_1039:
        /*00d0*/ 	.byte	0x04, 0x05
        /*00d2*/ 	.short	(.L_1041 - .L_1040)
.L_1040:
        /*00d4*/ 	.word	0x00000080
        /*00d8*/ 	.word	0x00000001
        /*00dc*/ 	.word	0x00000001


	//----- nvinfo : EIATTR_CRS_STACK_SIZE
	.align		4
.L_1041:
        /*00e0*/ 	.byte	0x04, 0x1e
        /*00e2*/ 	.short	(.L_1043 - .L_1042)
.L_1042:
        /*00e4*/ 	.word	0x00000000
.L_1043:


//--------------------- .nv.info._ZN2at6native27unrolled_elementwise_kernelIZZZNS0_16tanh_kernel_cudaERNS_18TensorIteratorBaseEENKUlvE_clEvENKUlvE0_clEvEUlN3c107complexIfEEE_St5arrayIPcLm2EELi4E23TrivialOffsetCalculatorILi1EjESE_NS0_6memory12LoadWithCastILi1EEENSF_13StoreWithCastILi1EEEEEviT_T0_T2_T3_T4_T5_ --------------------------
	.section	.nv.info._ZN2at6native27unrolled_elementwise_kernelIZZZNS0_16tanh_kernel_cudaERNS_18TensorIteratorBaseEENKUlvE_clEvENKUlvE0_clEvEUlN3c107complexIfEEE_St5arrayIPcLm2EELi4E23TrivialOffsetCalculatorILi1EjESE_NS0_6memory12LoadWithCastILi1EEENSF_13StoreWithCastILi1EEEEEviT_T0_T2_T3_T4_T5_,"",@"SHT_CUDA_INFO"
	.sectionflags	@""
	.align	4


	//----- nvinfo : EIATTR_CUDA_API_VERSION
	.align		4
        /*0000*/ 	.byte	0x04, 0x37
        /*0002*/ 	.short	(.L_1045 - .L_1044)
.L_1044:
        /*0004*/ 	.word	0x00000082


	//----- nvinfo : EIATTR_SW2861232_WAR
	.align		4
.L_1045:
        /*0008*/ 	.byte	0x01, 0x35
	.zero		2


	//----- nvinfo : EIATTR_PARAM_CBANK
	.align		4
        /*000c*/ 	.byte	0x04, 0x0a
        /*000e*/ 	.short	(.L_1047 - .L_1046)
	.align		4
.L_1046:
        /*0010*/ 	.word	index@(.nv.constant0._ZN2at6native27unrolled_elementwise_kernelIZZZNS0_16tanh_kernel_cudaERNS_18TensorIteratorBaseEENKUlvE_clEvENKUlvE0_clEvEUlN3c107complexIfEEE_St5arrayIPcLm2EELi4E23TrivialOffsetCalculatorILi1EjESE_NS0_6memory12LoadWithCastILi1EEENSF_13StoreWithCastILi1EEEEEviT_T0_T2_T3_T4_T5_)
        /*0014*/ 	.short	0x0160
        /*0016*/ 	.short	0x002c


	//----- nvinfo : EIATTR_CBANK_PARAM_SIZE
	.align		4
.L_1047:
        /*0018*/ 	.byte	0x03, 0x19
        /*001a*/ 	.short	0x002c


	//----- nvinfo : EIATTR_KPARAM_INFO
	.align		4
        /*001c*/ 	.byte	0x04, 0x17
        /*001e*/ 	.short	(.L_1049 - .L_1048)
.L_1048:
        /*0020*/ 	.word	0x00000000
        /*0024*/ 	.short	0x0006
        /*0026*/ 	.short	0x0024
        /*0028*/ 	.byte	0x00, 0xf0, 0x21, 0x00


	//----- nvinfo : EIATTR_KPARAM_INFO
	.align		4
.L_1049:
        /*002c*/ 	.byte	0x04, 0x17
        /*002e*/ 	.short	(.L_1051 - .L_1050)
.L_1050:
        /*0030*/ 	.word	0x00000000
        /*0034*/ 	.short	0x0005
        /*0036*/ 	.short	0x001c
        /*0038*/ 	.byte	0x00, 0xf0, 0x21, 0x00


	//----- nvinfo : EIATTR_KPARAM_INFO
	.align		4
.L_1051:
        /*003c*/ 	.byte	0x04, 0x17
        /*003e*/ 	.short	(.L_1053 - .L_1052)
.L_1052:
        /*0040*/ 	.word	0x00000000
        /*0044*/ 	.short	0x0004
        /*0046*/ 	.short	0x0019
        /*0048*/ 	.byte	0x00, 0xf0, 0x05, 0x00


	//----- nvinfo : EIATTR_KPARAM_INFO
	.align		4
.L_1053:
        /*004c*/ 	.byte	0x04, 0x17
        /*004e*/ 	.short	(.L_1055 - .L_1054)
.L_1054:
        /*0050*/ 	.word	0x00000000
        /*0054*/ 	.short	0x0003
        /*0056*/ 	.short	0x0018
        /*0058*/ 	.byte	0x00, 0xf0, 0x05, 0x00


	//----- nvinfo : EIATTR_KPARAM_INFO
	.align		4
.L_1055:
        /*005c*/ 	.byte	0x04, 0x17
        /*005e*/ 	.short	(.L_1057 - .L_1056)
.L_1056:
        /*0060*/ 	.word	0x00000000
        /*0064*/ 	.short	0x0002
        /*0066*/ 	.short	0x0008
        /*0068*/ 	.byte	0x00, 0xf0, 0x41, 0x00


	//----- nvinfo : EIATTR_KPARAM_INFO
	.align		4
.L_1057:
        /*006c*/ 	.byte	0x04, 0x17
        /*006e*/ 	.short	(.L_1059 - .L_1058)
.L_1058:
        /*0070*/ 	.word	0x00000000
        /*0074*/ 	.short	0x0001
        /*0076*/ 	.short	0x0004
        /*0078*/ 	.byte	0x00, 0xf0, 0x05, 0x00


	//----- nvinfo : EIATTR_KPARAM_INFO
	.align		4
.L_1059:
        /*007c*/ 	.byte	0x04, 0x17
        /*007e*/ 	.short	(.L_1061 - .L_1060)
.L_1060:
        /*0080*/ 	.word	0x00000000
        /*0084*/ 	.short	0x0000
        /*0086*/ 	.short	0x0000
        /*0088*/ 	.byte	0x00, 0xf0, 0x11, 0x00


	//----- nvinfo : EIATTR_MAXREG_COUNT
	.align		4
.L_1061:
        /*008c*/ 	.byte	0x03, 0x1b
        /*008e*/ 	.short	0x00ff


	//----- nvinfo : EIATTR_EXTERNS
	.align		4
        /*0090*/ 	.byte	0x04, 0x0f
        /*0092*/ 	.short	(.L_1063 - .L_1062)


	//   ....[0]....
	.align		4
.L_1062:
        /*0094*/ 	.word	index@(__assertfail)


	//----- nvinfo : EIATTR_MERCURY_ISA_VERSION
	.align		4
.L_1063:
        /*0098*/ 	.byte	0x03, 0x5f
        /*009a*/ 	.short	0x0000


	//----- nvinfo : EIATTR_SYSCALL_OFFSETS
	.align		4
        /*009c*/ 	.byte	0x04, 0x46
        /*009e*/ 	.short	(.L_1065 - .L_1064)


	//   ....[0]....
.L_1064:
        /*00a0*/ 	.word	0x00000f90


	//   ....[1]....
        /*00a4*/ 	.word	0x00001f80


	//   ....[2]....
        /*00a8*/ 	.word	0x00002f70


	//   ....[3]....
        /*00ac*/ 	.word	0x00003f30


	//   ....[4]....
        /*00b0*/ 	.word	0x00006460


	//   ....[5]....
        /*00b4*/ 	.word	0x00007380


	//   ....[6]....
        /*00b8*/ 	.word	0x00008260


	//   ....[7]....
        /*00bc*/ 	.word	0x00009150


	//----- nvinfo : EIATTR_EXIT_INSTR_OFFSETS
	.align		4
.L_1065:
        /*00c0*/ 	.byte	0x04, 0x1c
        /*00c2*/ 	.short	(.L_1067 - .L_1066)


	//   ....[0]....
.L_1066:
        /*00c4*/ 	.word	0x00008300


	//   ....[1]....
        /*00c8*/ 	.word	0x00008430


	//   ....[2]....
        /*00cc*/ 	.word	0x00008470


	//   ....[3]....
        /*00d0*/ 	.word	0x00008500


	//   ....[4]....
        /*00d4*/ 	.word	0x00008530


	//   ....[5]....
        /*00d8*/ 	.word	0x00008560


	//   ....[6]....
        /*00dc*/ 	.word	0x000085e0


	//   ....[7]....
        /*00e0*/ 	.word	0x00008610


	//   ....[8]....
        /*00e4*/ 	.word	0x00008690


	//   ....[9]....
        /*00e8*/ 	.word	0x000086c0


	//   ....[10]....
        /*00ec*/ 	.word	0x00008700


	//   ....[11]....
        /*00f0*/ 	.word	0x000087e0


	//   ....[12]....
        /*00f4*/ 	.word	0x00008840


	//   ....[13]....
        /*00f8*/ 	.word	0x000089c0


	//   ....[14]....
        /*00fc*/ 	.word	0x00008b10


	//   ....[15]....
        /*0100*/ 	.word	0x00008b40


	//   ....[16]....
        /*0104*/ 	.word	0x00008bf0


	//   ....[17]....
        /*0108*/ 	.word	0x00008d60


	//   ....[18]....
        /*010c*/ 	.word	0x00008ed0


	//   ....[19]....
        /*0110*/ 	.word	0x00009020


	//   ....[20]....
        /*0114*/ 	.word	0x00009160


	//   ....[21]....
        /*0118*/ 	.word	0x00009190


	//   ....[22]....
        /*011c*/ 	.word	0x000091c0


	//----- nvinfo : EIATTR_MAX_THREADS
	.align		4
.L_1067:
        /*0120*/ 	.byte	0x04, 0x05
        /*0122*/ 	.short	(.L_1069 - .L_1068)
.L_1068:
        /*0124*/ 	.word	0x00000080
        /*0128*/ 	.word	0x00000001
        /*012c*/ 	.word	0x00000001


	//----- nvinfo : EIATTR_CRS_STACK_SIZE
	.align		4
.L_1069:
        /*0130*/ 	.byte	0x04, 0x1e
        /*0132*/ 	.short	(.L_1071 - .L_1070)
.L_1070:
        /*0134*/ 	.word	0x00000000
.L_1071:


//--------------------- .nv.info._ZN2at6native18elementwise_kernelILi128ELi2EZNS0_22gpu_kernel_impl_nocastIZZZNS0_16tanh_kernel_cudaERNS_18TensorIteratorBaseEENKUlvE_clEvENKUlvE0_clEvEUlN3c107complexIfEEE_EEvS4_RKT_EUliE_EEviT1_ --------------------------
	.section	.nv.info._ZN2at6native18elementwise_kernelILi128ELi2EZNS0_22gpu_kernel_impl_nocastIZZZNS0_16tanh_kernel_cudaERNS_18TensorIteratorBaseEENKUlvE_clEvENKUlvE0_clEvEUlN3c107complexIfEEE_EEvS4_RKT_EUliE_EEviT1_,"",@"SHT_CUDA_INFO"
	.sectionflags	@""
	.align	4


	//----- nvinfo : EIATTR_CUDA_API_VERSION
	.align		4
        /*0000*/ 	.byte	0x04, 0x37
        /*0002*/ 	.short	(.L_1073 - .L_1072)
.L_1072:
        /*0004*/ 	.word	0x00000082


	//----- nvinfo : EIATTR_SW2861232_WAR
	.align		4
.L_1073:
        /*0008*/ 	.byte	0x01, 0x35
	.zero		2


	//----- nvinfo : EIATTR_PARAM_CBANK
	.align		4
        /*000c*/ 	.byte	0x04, 0x0a
        /*000e*/ 	.short	(.L_1075 - .L_1074)
	.align		4
.L_1074:
        /*0010*/ 	.word	index@(.nv.constant0._ZN2at6native18elementwise_kernelILi128ELi2EZNS0_22gpu_kernel_impl_nocastIZZZNS0_16tanh_kernel_cudaERNS_18TensorIteratorBaseEENKUlvE_clEvENKUlvE0_clEvEUlN3c107complexIfEEE_EEvS4_RKT_EUliE_EEviT1_)
        /*0014*/ 	.short	0x0160
        /*0016*/ 	.short	0x0220


	//----- nvinfo : EIATTR_CBANK_PARAM_SIZE
	.align		4
.L_1075:
        /*0018*/ 	.byte	0x03, 0x19
        /*001a*/ 	.short	0x0220


	//----- nvinfo : EIATTR_KPARAM_INFO
	.align		4
        /*001c*/ 	.byte	0x04, 0x17
        /*001e*/ 	.short	(.L_1077 - .L_1076)
.L_1076:
        /*0020*/ 	.word	0x00000000
        /*0024*/ 	.short	0x0001
        /*0026*/ 	.short	0x0008
        /*0028*/ 	.byte	0x00, 0xf0, 0x61, 0x08


	//----- nvinfo : EIATTR_KPARAM_INFO
	.align		4
.L_1077:
        /*002c*/ 	.byte	0x04, 0x17
        /*002e*/ 	.short	(.L_1079 - .L_1078)
.L_1078:
        /*0030*/ 	.word	0x00000000
        /*0034*/ 	.short	0x0000
        /*0036*/ 	.short	0x0000
        /*0038*/ 	.byte	0x00, 0xf0, 0x11, 0x00


	//----- nvinfo : EIATTR_MAXREG_COUNT
	.align		4
.L_1079:
        /*003c*/ 	.byte	0x03, 0x1b
        /*003e*/ 	.short	0x0080


	//----- nvinfo : EIATTR_MERCURY_ISA_VERSION
	.align		4
        /*0040*/ 	.byte	0x03, 0x5f
        /*0042*/ 	.short	0x0000


	//----- nvinfo : EIATTR_EXIT_INSTR_OFFSETS
	.align		4
        /*0044*/ 	.byte	0x04, 0x1c
        /*0046*/ 	.short	(.L_1081 - .L_1080)


	//   ....[0]....
.L_1080:
        /*0048*/ 	.word	0x00001420


	//   ....[1]....
        /*004c*/ 	.word	0x000027a0


	//----- nvinfo : EIATTR_MAX_THREADS
	.align		4
.L_1081:
        /*0050*/ 	.byte	0x04, 0x05
        /*0052*/ 	.short	(.L_1083 - .L_1082)
.L_1082:
        /*0054*/ 	.word	0x00000080
        /*0058*/ 	.word	0x00000001
        /*005c*/ 	.word	0x00000001


	//----- nvinfo : EIATTR_CRS_STACK_SIZE
	.align		4
.L_1083:
        /*0060*/ 	.byte	0x04, 0x1e
        /*0062*/ 	.short	(.L_1085 - .L_1084)
.L_1084:
        /*0064*/ 	.word	0x00000000
.L_1085:


//--------------------- .nv.info._ZN2at6native27unrolled_elementwise_kernelIZZZNS0_16tanh_kernel_cudaERNS_18TensorIteratorBaseEENKUlvE_clEvENKUlvE0_clEvEUlN3c107complexIfEEE_St5arrayIPcLm2EELi4E23TrivialOffsetCalculatorILi1EjESE_NS0_6memory15LoadWithoutCastENSF_16StoreWithoutCastEEEviT_T0_T2_T3_T4_T5_ --------------------------
	.section	.nv.info._ZN2at6native27unrolled_elementwise_kernelIZZZNS0_16tanh_kernel_cudaERNS_18TensorIteratorBaseEENKUlvE_clEvENKUlvE0_clEvEUlN3c107complexIfEEE_St5arrayIPcLm2EELi4E23TrivialOffsetCalculatorILi1EjESE_NS0_6memory15LoadWithoutCastENSF_16StoreWithoutCastEEEviT_T0_T2_T3_T4_T5_,"",@"SHT_CUDA_INFO"
	.sectionflags	@""
	.align	4


	//----- nvinfo : EIATTR_CUDA_API_VERSION
	.align		4
        /*0000*/ 	.byte	0x04, 0x37
        /*0002*/ 	.short	(.L_1087 - .L_1086)
.L_1086:
        /*0004*/ 	.word	0x00000082


	//----- nvinfo : EIATTR_SW2861232_WAR
	.align		4
.L_1087:
        /*0008*/ 	.byte	0x01, 0x35
	.zero		2


	//----- nvinfo : EIATTR_PARAM_CBANK
	.align		4
        /*000c*/ 	.byte	0x04, 0x0a
        /*000e*/ 	.short	(.L_1089 - .L_1088)
	.align		4
.L_1088:
        /*0010*/ 	.word	index@(.nv.constant0._ZN2at6native27unrolled_elementwise_kernelIZZZNS0_16tanh_kernel_cudaERNS_18TensorIteratorBaseEENKUlvE_clEvENKUlvE0_clEvEUlN3c107complexIfEEE_St5arrayIPcLm2EELi4E23TrivialOffsetCalculatorILi1EjESE_NS0_6memory15LoadWithoutCastENSF_16StoreWithoutCastEEEviT_T0_T2_T3_T4_T5_)
        /*0014*/ 	.short	0x0160
        /*0016*/ 	.short	0x001c


	//----- nvinfo : EIATTR_CBANK_PARAM_SIZE
	.align		4
.L_1089:
        /*0018*/ 	.byte	0x03, 0x19
        /*001a*/ 	.short	0x001c


	//----- nvinfo : EIATTR_KPARAM_INFO
	.align		4
        /*001c*/ 	.byte	0x04, 0x17
        /*001e*/ 	.short	(.L_1091 - .L_1090)
.L_1090:
        /*0020*/ 	.word	0x00000000
        /*0024*/ 	.short	0x0006
        /*0026*/ 	.short	0x001b
        /*0028*/ 	.byte	0x00, 0xf0, 0x05, 0x00


	//----- nvinfo : EIATTR_KPARAM_INFO
	.align		4
.L_1091:
        /*002c*/ 	.byte	0x04, 0x17
        /*002e*/ 	.short	(.L_1093 - .L_1092)
.L_1092:
        /*0030*/ 	.word	0x00000000
        /*0034*/ 	.short	0x0005
        /*0036*/ 	.short	0x001a
        /*0038*/ 	.byte	0x00, 0xf0, 0x05, 0x00


	//----- nvinfo : EIATTR_KPARAM_INFO
	.align		4
.L_1093:
        /*003c*/ 	.byte	0x04, 0x17
        /*003e*/ 	.short	(.L_1095 - .L_1094)
.L_1094:
        /*0040*/ 	.word	0x00000000
        /*0044*/ 	.short	0x0004
        /*0046*/ 	.short	0x0019
        /*0048*/ 	.byte	0x00, 0xf0, 0x05, 0x00


	//----- nvinfo : EIATTR_KPARAM_INFO
	.align		4
.L_1095:
        /*004c*/ 	.byte	0x04, 0x17
        /*004e*/ 	.short	(.L_1097 - .L_1096)
.L_1096:
        /*0050*/ 	.word	0x00000000
        /*0054*/ 	.short	0x0003
        /*0056*/ 	.short	0x0018
        /*0058*/ 	.byte	0x00, 0xf0, 0x05, 0x00


	//----- nvinfo : EIATTR_KPARAM_INFO
	.align		4
.L_1097:
        /*005c*/ 	.byte	0x04, 0x17
        /*005e*/ 	.short	(.L_1099 - .L_1098)
.L_1098:
        /*0060*/ 	.word	0x00000000
        /*0064*/ 	.short	0x0002
        /*0066*/ 	.short	0x0008
        /*0068*/ 	.byte	0x00, 0xf0, 0x41, 0x00


	//----- nvinfo : EIATTR_KPARAM_INFO
	.align		4
.L_1099:
        /*006c*/ 	.byte	0x04, 0x17
        /*006e*/ 	.short	(.L_1101 - .L_1100)
.L_1100:
        /*0070*/ 	.word	0x00000000
        /*0074*/ 	.short	0x0001
        /*0076*/ 	.short	0x0004
        /*0078*/ 	.byte	0x00, 0xf0, 0x05, 0x00


	//----- nvinfo : EIATTR_KPARAM_INFO
	.align		4
.L_1101:
        /*007c*/ 	.byte	0x04, 0x17
        /*007e*/ 	.short	(.L_1103 - .L_1102)
.L_1102:
        /*0080*/ 	.word	0x00000000
        /*0084*/ 	.short	0x0000
        /*0086*/ 	.short	0x0000
        /*0088*/ 	.byte	0x00, 0xf0, 0x11, 0x00


	//----- nvinfo : EIATTR_MAXREG_COUNT
	.align		4
.L_1103:
        /*008c*/ 	.byte	0x03, 0x1b
        /*008e*/ 	.short	0x00ff


	//----- nvinfo : EIATTR_MERCURY_ISA_VERSION
	.align		4
        /*0090*/ 	.byte	0x03, 0x5f
        /*0092*/ 	.short	0x0000


	//----- nvinfo : EIATTR_EXIT_INSTR_OFFSETS
	.align		4
        /*0094*/ 	.byte	0x04, 0x1c
        /*0096*/ 	.short	(.L_1105 - .L_1104)


	//   ....[0]....
.L_1104:
        /*0098*/ 	.word	0x00001850


	//   ....[1]....
        /*009c*/ 	.word	0x000018a0


	//----- nvinfo : EIATTR_MAX_THREADS
	.align		4
.L_1105:
        /*00a0*/ 	.byte	0x04, 0x05
        /*00a2*/ 	.short	(.L_1107 - .L_1106)
.L_1106:
        /*00a4*/ 	.word	0x00000080
        /*00a8*/ 	.word	0x00000001
        /*00ac*/ 	.word	0x00000001


	//----- nvinfo : EIATTR_CRS_STACK_SIZE
	.align		4
.L_1107:
        /*00b0*/ 	.byte	0x04, 0x1e
        /*00b2*/ 	.short	(.L_1109 - .L_1108)
.L_1108:
        /*00b4*/ 	.word	0x00000000
.L_1109:


//--------------------- .nv.info._ZN2at6native29vectorized_elementwise_kernelILi2EZZZNS0_16tanh_kernel_cudaERNS_18TensorIteratorBaseEENKUlvE_clEvENKUlvE0_clEvEUlN3c107complexIfEEE_St5arrayIPcLm2EEEEviT0_T1_ --------------------------
	.section	.nv.info._ZN2at6native29vectorized_elementwise_kernelILi2EZZZNS0_16tanh_kernel_cudaERNS_18TensorIteratorBaseEENKUlvE_clEvENKUlvE0_clEvEUlN3c107complexIfEEE_St5arrayIPcLm2EEEEviT0_T1_,"",@"SHT_CUDA_INFO"
	.sectionflags	@""
	.align	4


	//----- nvinfo : EIATTR_CUDA_API_VERSION
	.align		4
        /*0000*/ 	.byte	0x04, 0x37
        /*0002*/ 	.short	(.L_1111 - .L_1110)
.L_1110:
        /*0004*/ 	.word	0x00000082


	//----- nvinfo : EIATTR_SW2861232_WAR
	.align		4
.L_1111:
        /*0008*/ 	.byte	0x01, 0x35
	.zero		2


	//----- nvinfo : EIATTR_PARAM_CBANK
	.align		4
        /*000c*/ 	.byte	0x04, 0x0a
        /*000e*/ 	.short	(.L_1113 - .L_1112)
	.align		4
.L_1112:
        /*0010*/ 	.word	index@(.nv.constant0._ZN2at6native29vectorized_elementwise_kernelILi2EZZZNS0_16tanh_kernel_cudaERNS_18TensorIteratorBaseEENKUlvE_clEvENKUlvE0_clEvEUlN3c107complexIfEEE_St5arrayIPcLm2EEEEviT0_T1_)
        /*0014*/ 	.short	0x0160
        /*0016*/ 	.short	0x0018


	//----- nvinfo : EIATTR_CBANK_PARAM_SIZE
	.align		4
.L_1113:
        /*0018*/ 	.byte	0x03, 0x19
        /*001a*/ 	.short	0x0018


	//----- nvinfo : EIATTR_KPARAM_INFO
	.align		4
        /*001c*/ 	.byte	0x04, 0x17
        /*001e*/ 	.short	(.L_1115 - .L_1114)
.L_1114:
        /*0020*/ 	.word	0x00000000
        /*0024*/ 	.short	0x0002
        /*0026*/ 	.short	0x0008
        /*0028*/ 	.byte	0x00, 0xf0, 0x41, 0x00


	//----- nvinfo : EIATTR_KPARAM_INFO
	.align		4
.L_1115:
        /*002c*/ 	.byte	0x04, 0x17
        /*002e*/ 	.short	(.L_1117 - .L_1116)
.L_1116:
        /*0030*/ 	.word	0x00000000
        /*0034*/ 	.short	0x0001
        /*0036*/ 	.short	0x0004
        /*0038*/ 	.byte	0x00, 0xf0, 0x05, 0x00


	//----- nvinfo : EIATTR_KPARAM_INFO
	.align		4
.L_1117:
        /*003c*/ 	.byte	0x04, 0x17
        /*003e*/ 	.short	(.L_1119 - .L_1118)
.L_1118:
        /*0040*/ 	.word	0x00000000
        /*0044*/ 	.short	0x0000
        /*0046*/ 	.short	0x0000
        /*0048*/ 	.byte	0x00, 0xf0, 0x11, 0x00


	//----- nvinfo : EIATTR_MAXREG_COUNT
	.align		4
.L_1119:
        /*004c*/ 	.byte	0x03, 0x1b
        /*004e*/ 	.short	0x00ff


	//----- nvinfo : EIATTR_MERCURY_ISA_VERSION
	.align		4
        /*0050*/ 	.byte	0x03, 0x5f
        /*0052*/ 	.short	0x0000


	//----- nvinfo : EIATTR_EXIT_INSTR_OFFSETS
	.align		4
        /*0054*/ 	.byte	0x04, 0x1c
        /*0056*/ 	.short	(.L_1121 - .L_1120)


	//   ....[0]....
.L_1120:
        /*0058*/ 	.word	0x00002850


	//   ....[1]....
        /*005c*/ 	.word	0x00005860


	//   ....[2]....
        /*0060*/ 	.word	0x000058b0


	//----- nvinfo : EIATTR_MAX_THREADS
	.align		4
.L_1121:
        /*0064*/ 	.byte	0x04, 0x05
        /*0066*/ 	.short	(.L_1123 - .L_1122)
.L_1122:
        /*0068*/ 	.word	0x00000080
        /*006c*/ 	.word	0x00000001
        /*0070*/ 	.word	0x00000001


	//----- nvinfo : EIATTR_CRS_STACK_SIZE
	.align		4
.L_1123:
        /*0074*/ 	.byte	0x04, 0x1e
        /*0076*/ 	.short	(.L_1125 - .L_1124)
.L_1124:
        /*0078*/ 	.word	0x00000000
.L_1125:


//--------------------- .nv.info._ZN2at6native29vectorized_elementwise_kernelILi4EZZZNS0_16tanh_kernel_cudaERNS_18TensorIteratorBaseEENKUlvE_clEvENKUlvE0_clEvEUlN3c107complexIfEEE_St5arrayIPcLm2EEEEviT0_T1_ --------------------------
	.section	.nv.info._ZN2at6native29vectorized_elementwise_kernelILi4EZZZNS0_16tanh_kernel_cudaERNS_18TensorIteratorBaseEENKUlvE_clEvENKUlvE0_clEvEUlN3c107complexIfEEE_St5arrayIPcLm2EEEEviT0_T1_,"",@"SHT_CUDA_INFO"
	.sectionflags	@""
	.align	4


	//----- nvinfo : EIATTR_CUDA_API_VERSION
	.align		4
        /*0000*/ 	.byte	0x04, 0x37
        /*0002*/ 	.short	(.L_1127 - .L_1126)
.L_1126:
        /*0004*/ 	.word	0x00000082


	//----- nvinfo : EIATTR_SW2861232_WAR
	.align		4
.L_1127:
        /*0008*/ 	.byte	0x01, 0x35
	.zero		2


	//----- nvinfo : EIATTR_PARAM_CBANK
	.align		4
        /*000c*/ 	.byte	0x04, 0x0a
        /*000e*/ 	.short	(.L_1129 - .L_1128)
	.align		4
.L_1128:
        /*0010*/ 	.word	index@(.nv.constant0._ZN2at6native29vectorized_elementwise_kernelILi4EZZZNS0_16tanh_kernel_cudaERNS_18TensorIteratorBaseEENKUlvE_clEvENKUlvE0_clEvEUlN3c107complexIfEEE_St5arrayIPcLm2EEEEviT0_T1_)
        /*0014*/ 	.short	0x0160
        /*0016*/ 	.short	0x0018


	//----- nvinfo : EIATTR_CBANK_PARAM_SIZE
	.align		4
.L_1129:
        /*0018*/ 	.byte	0x03, 0x19
        /*001a*/ 	.short	0x0018


	//----- nvinfo : EIATTR_KPARAM_INFO
	.align		4
        /*001c*/ 	.byte	0x04, 0x17
        /*001e*/ 	.short	(.L_1131 - .L_1130)
.L_1130:
        /*0020*/ 	.word	0x00000000
        /*0024*/ 	.short	0x0002
        /*0026*/ 	.short	0x0008
        /*0028*/ 	.byte	0x00, 0xf0, 0x41, 0x00


	//----- nvinfo : EIATTR_KPARAM_INFO
	.align		4
.L_1131:
        /*002c*/ 	.byte	0x04, 0x17
        /*002e*/ 	.short	(.L_1133 - .L_1132)
.L_1132:
        /*0030*/ 	.word	0x00000000
        /*0034*/ 	.short	0x0001
        /*0036*/ 	.short	0x0004
        /*0038*/ 	.byte	0x00, 0xf0, 0x05, 0x00


	//----- nvinfo : EIATTR_KPARAM_INFO
	.align		4
.L_1133:
        /*003c*/ 	.byte	0x04, 0x17
        /*003e*/ 	.short	(.L_1135 - .L_1134)
.L_1134:
        /*0040*/ 	.word	0x00000000
        /*0044*/ 	.short	0x0000
        /*0046*/ 	.short	0x0000
        /*0048*/ 	.byte	0x00, 0xf0, 0x11, 0x00


	//----- nvinfo : EIATTR_MAXREG_COUNT
	.align		4
.L_1135:
        /*004c*/ 	.byte	0x03, 0x1b
        /*004e*/ 	.short	0x00ff


	//----- nvinfo : EIATTR_MERCURY_ISA_VERSION
	.align		4
        /*0050*/ 	.byte	0x03, 0x5f
        /*0052*/ 	.short	0x0000


	//----- nvinfo : EIATTR_EXIT_INSTR_OFFSETS
	.align		4
        /*0054*/ 	.byte	0x04, 0x1c
        /*0056*/ 	.short	(.L_1137 - .L_1136)


	//   ....[0]....
.L_1136:
        /*0058*/ 	.word	0x00002850


	//   ....[1]....
        /*005c*/ 	.word	0x00005860


	//   ....[2]....
        /*0060*/ 	.word	0x000058b0


	//----- nvinfo : EIATTR_MAX_THREADS
	.align		4
.L_1137:
        /*0064*/ 	.byte	0x04, 0x05
        /*0066*/ 	.short	(.L_1139 - .L_1138)
.L_1138:
        /*0068*/ 	.word	0x00000080
        /*006c*/ 	.word	0x00000001
        /*0070*/ 	.word	0x00000001


	//----- nvinfo : EIATTR_CRS_STACK_SIZE
	.align		4
.L_1139:
        /*0074*/ 	.byte	0x04, 0x1e
        /*0076*/ 	.short	(.L_1141 - .L_1140)
.L_1140:
        /*0078*/ 	.word	0x00000000
.L_1141:


//--------------------- .nv.info._ZN2at6native29vectorized_elementwise_kernelILi8EZZZNS0_16tanh_kernel_cudaERNS_18TensorIteratorBaseEENKUlvE_clEvENKUlvE0_clEvEUlN3c107complexIfEEE_St5arrayIPcLm2EEEEviT0_T1_ --------------------------
	.section	.nv.info._ZN2at6native29vectorized_elementwise_kernelILi8EZZZNS0_16tanh_kernel_cudaERNS_18TensorIteratorBaseEENKUlvE_clEvENKUlvE0_clEvEUlN3c107complexIfEEE_St5arrayIPcLm2EEEEviT0_T1_,"",@"SHT_CUDA_INFO"
	.sectionflags	@""
	.align	4


	//----- nvinfo : EIATTR_CUDA_API_VERSION
	.align		4
        /*0000*/ 	.byte	0x04, 0x37
        /*0002*/ 	.short	(.L_1143 - .L_1142)
.L_1142:
        /*0004*/ 	.word	0x00000082


	//----- nvinfo : EIATTR_SW2861232_WAR
	.align		4
.L_1143:
        /*0008*/ 	.byte	0x01, 0x35
	.zero		2


	//----- nvinfo : EIATTR_PARAM_CBANK
	.align		4
        /*000c*/ 	.byte	0x04, 0x0a
        /*000e*/ 	.short	(.L_1145 - .L_1144)
	.align		4
.L_1144:
        /*0010*/ 	.word	index@(.nv.constant0._ZN2at6native29vectorized_elementwise_kernelILi8EZZZNS0_16tanh_kernel_cudaERNS_18TensorIteratorBaseEENKUlvE_clEvENKUlvE0_clEvEUlN3c107complexIfEEE_St5arrayIPcLm2EEEEviT0_T1_)
        /*0014*/ 	.short	0x0160
        /*0016*/ 	.short	0x0018


	//----- nvinfo : EIATTR_CBANK_PARAM_SIZE
	.align		4
.L_1145:
        /*0018*/ 	.byte	0x03, 0x19
        /*001a*/ 	.short	0x0018


	//----- nvinfo : EIATTR_KPARAM_INFO
	.align		4
        /*001c*/ 	.byte	0x04, 0x17
        /*001e*/ 	.short	(.L_1147 - .L_1146)
.L_1146:
        /*0020*/ 	.word	0x00000000
        /*0024*/ 	.short	0x0002
        /*0026*/ 	.short	0x0008
        /*0028*/ 	.byte	0x00, 0xf0, 0x41, 0x00


	//----- nvinfo : EIATTR_KPARAM_INFO
	.align		4
.L_1147:
        /*002c*/ 	.byte	0x04, 0x17
        /*002e*/ 	.short	(.L_1149 - .L_1148)
.L_1148:
        /*0030*/ 	.word	0x00000000
        /*0034*/ 	.short	0x0001
        /*0036*/ 	.short	0x0004
        /*0038*/ 	.byte	0x00, 0xf0, 0x05, 0x00


	//----- nvinfo : EIATTR_KPARAM_INFO
	.align		4
.L_1149:
        /*003c*/ 	.byte	0x04, 0x17
        /*003e*/ 	.short	(.L_1151 - .L_1150)
.L_1150:
        /*0040*/ 	.word	0x00000000
        /*0044*/ 	.short	0x0000
        /*0046*/ 	.short	0x0000
        /*0048*/ 	.byte	0x00, 0xf0, 0x11, 0x00


	//----- nvinfo : EIATTR_MAXREG_COUNT
	.align		4
.L_1151:
        /*004c*/ 	.byte	0x03, 0x1b
        /*004e*/ 	.short	0x00ff


	//----- nvinfo : EIATTR_MERCURY_ISA_VERSION
	.align		4
        /*0050*/ 	.byte	0x03, 0x5f
        /*0052*/ 	.short	0x0000


	//----- nvinfo : EIATTR_EXIT_INSTR_OFFSETS
	.align		4
        /*0054*/ 	.byte	0x04, 0x1c
        /*0056*/ 	.short	(.L_1153 - .L_1152)


	//   ....[0]....
.L_1152:
        /*0058*/ 	.word	0x00000010


	//----- nvinfo : EIATTR_MAX_THREADS
	.align		4
.L_1153:
        /*005c*/ 	.byte	0x04, 0x05
        /*005e*/ 	.short	(.L_1155 - .L_1154)
.L_1154:
        /*0060*/ 	.word	0x00000080
        /*0064*/ 	.word	0x00000001
        /*0068*/ 	.word	0x00000001
.L_1155:


//--------------------- .nv.info._ZN2at6native18elementwise_kernelILi128ELi4EZNS0_15gpu_kernel_implIZZZNS0_16tanh_kernel_cudaERNS_18TensorIteratorBaseEENKUlvE_clEvENKUlvE_clEvEUlN3c107complexIdEEE_EEvS4_RKT_EUliE_EEviT1_ --------------------------
	.section	.nv.info._ZN2at6native18elementwise_kernelILi128ELi4EZNS0_15gpu_kernel_implIZZZNS0_16tanh_kernel_cudaERNS_18TensorIteratorBaseEENKUlvE_clEvENKUlvE_clEvEUlN3c107complexIdEEE_EEvS4_RKT_EUliE_EEviT1_,"",@"SHT_CUDA_INFO"
	.sectionflags	@""
	.align	4


	//----- nvinfo : EIATTR_CUDA_API_VERSION
	.align		4
        /*0000*/ 	.byte	0x04, 0x37
        /*0002*/ 	.short	(.L_1157 - .L_1156)
.L_1156:
        /*0004*/ 	.word	0x00000082


	//----- nvinfo : EIATTR_SW2861232_WAR
	.align		4
.L_1157:
        /*0008*/ 	.byte	0x01, 0x35
	.zero		2


	//----- nvinfo : EIATTR_PARAM_CBANK
	.align		4
        /*000c*/ 	.byte	0x04, 0x0a
        /*000e*/ 	.short	(.L_1159 - .L_1158)
	.align		4
.L_1158:
        /*0010*/ 	.word	index@(.nv.constant0._ZN2at6native18elementwise_kernelILi128ELi4EZNS0_15gpu_kernel_implIZZZNS0_16tanh_kernel_cudaERNS_18TensorIteratorBaseEENKUlvE_clEvENKUlvE_clEvEUlN3c107complexIdEEE_EEvS4_RKT_EUliE_EEviT1_)
        /*0014*/ 	.short	0x0160
        /*0016*/ 	.short	0x0220


	//----- nvinfo : EIATTR_CBANK_PARAM_SIZE
	.align		4
.L_1159:
        /*0018*/ 	.byte	0x03, 0x19
        /*001a*/ 	.short	0x0220


	//----- nvinfo : EIATTR_KPARAM_INFO
	.align		4
        /*001c*/ 	.byte	0x04, 0x17
        /*001e*/ 	.short	(.L_1161 - .L_1160)
.L_1160:
        /*0020*/ 	.word	0x00000000
        /*0024*/ 	.short	0x0001
        /*0026*/ 	.short	0x0008
        /*0028*/ 	.byte	0x00, 0xf0, 0x61, 0x08


	//----- nvinfo : EIATTR_KPARAM_INFO
	.align		4
.L_1161:
        /*002c*/ 	.byte	0x04, 0x17
        /*002e*/ 	.short	(.L_1163 - .L_1162)
.L_1162:
        /*0030*/ 	.word	0x00000000
        /*0034*/ 	.short	0x0000
        /*0036*/ 	.short	0x0000
        /*0038*/ 	.byte	0x00, 0xf0, 0x11, 0x00


	//----- nvinfo : EIATTR_MAXREG_COUNT
	.align		4
.L_1163:
        /*003c*/ 	.byte	0x03, 0x1b
        /*003e*/ 	.short	0x0080


	//----- nvinfo : EIATTR_EXTERNS
	.align		4
        /*0040*/ 	.byte	0x04, 0x0f
        /*0042*/ 	.short	(.L_1165 - .L_1164)


	//   ....[0]....
	.align		4
.L_1164:
        /*0044*/ 	.word	index@(__assertfail)


	//----- nvinfo : EIATTR_MERCURY_ISA_VERSION
	.align		4
.L_1165:
        /*0048*/ 	.byte	0x03, 0x5f
        /*004a*/ 	.short	0x0000


	//----- nvinfo : EIATTR_SYSCALL_OFFSETS
	.align		4
        /*004c*/ 	.byte	0x04, 0x46
        /*004e*/ 	.short	(.L_1167 - .L_1166)


	//   ....[0]....
.L_1166:
        /*0050*/ 	.word	0x00001ee0


	//   ....[1]....
        /*0054*/ 	.word	0x00004c00


	//   ....[2]....
        /*0058*/ 	.word	0x00006b50


	//   ....[3]....
        /*005c*/ 	.word	0x00009870


	//   ....[4]....
        /*0060*/ 	.word	0x0000b770


	//   ....[5]....
        /*0064*/ 	.word	0x0000e460


	//   ....[6]....
        /*0068*/ 	.word	0x00010370


	//   ....[7]....
        /*006c*/ 	.word	0x00013060


	//----- nvinfo : EIATTR_EXIT_INSTR_OFFSETS
	.align		4
.L_1167:
        /*0070*/ 	.byte	0x04, 0x1c
        /*0072*/ 	.short	(.L_1169 - .L_1168)


	//   ....[0]....
.L_1168:
        /*0074*/ 	.word	0x0000e500


	//   ....[1]....
        /*0078*/ 	.word	0x00012150


	//   ....[2]....
        /*007c*/ 	.word	0x00012190


	//   ....[3]....
        /*0080*/ 	.word	0x00012220


	//   ....[4]....
        /*0084*/ 	.word	0x00012250


	//   ....[5]....
        /*0088*/ 	.word	0x00012280


	//   ....[6]....
        /*008c*/ 	.word	0x00012330


	//   ....[7]....
        /*0090*/ 	.word	0x00012390


	//   ....[8]....
        /*0094*/ 	.word	0x00012470


	//   ....[9]....
        /*0098*/ 	.word	0x00012500


	//   ....[10]....
        /*009c*/ 	.word	0x00012520


	//   ....[11]....
        /*00a0*/ 	.word	0x000125f0


	//   ....[12]....
        /*00a4*/ 	.word	0x00012630


	//   ....[13]....
        /*00a8*/ 	.word	0x000127e0


	//   ....[14]....
        /*00ac*/ 	.word	0x00012960


	//   ....[15]....
        /*00b0*/ 	.word	0x000129c0


	//   ....[16]....
        /*00b4*/ 	.word	0x00012a70


	//   ....[17]....
        /*00b8*/ 	.word	0x00012c10


	//   ....[18]....
        /*00bc*/ 	.word	0x00012db0


	//   ....[19]....
        /*00c0*/ 	.word	0x00012f30


	//   ....[20]....
        /*00c4*/ 	.word	0x00013070


	//   ....[21]....
        /*00c8*/ 	.word	0x000130a0


	//   ....[22]....
        /*00cc*/ 	.word	0x000130d0


	//----- nvinfo : EIATTR_MAX_THREADS
	.align		4
.L_1169:
        /*00d0*/ 	.byte	0x04, 0x05
        /*00d2*/ 	.short	(.L_1171 - .L_1170)
.L_1170:
        /*00d4*/ 	.word	0x00000080
        /*00d8*/ 	.word	0x00000001
        /*00dc*/ 	.word	0x00000001


	//----- nvinfo : EIATTR_CRS_STACK_SIZE
	.align		4
.L_1171:
        /*00e0*/ 	.byte	0x04, 0x1e
        /*00e2*/ 	.short	(.L_1173 - .L_1172)
.L_1172:
        /*00e4*/ 	.word	0x00000000
.L_1173:


//--------------------- .nv.info._ZN2at6native27unrolled_elementwise_kernelIZZZNS0_16tanh_kernel_cudaERNS_18TensorIteratorBaseEENKUlvE_clEvENKUlvE_clEvEUlN3c107complexIdEEE_St5arrayIPcLm2EELi4E23TrivialOffsetCalculatorILi1EjESE_NS0_6memory12LoadWithCastILi1EEENSF_13StoreWithCastILi1EEEEEviT_T0_T2_T3_T4_T5_ --------------------------
	.section	.nv.info._ZN2at6native27unrolled_elementwise_kernelIZZZNS0_16tanh_kernel_cudaERNS_18TensorIteratorBaseEENKUlvE_clEvENKUlvE_clEvEUlN3c107complexIdEEE_St5arrayIPcLm2EELi4E23TrivialOffsetCalculatorILi1EjESE_NS0_6memory12LoadWithCastILi1EEENSF_13StoreWithCastILi1EEEEEviT_T0_T2_T3_T4_T5_,"",@"SHT_CUDA_INFO"
	.sectionflags	@""
	.align	4


	//----- nvinfo : EIATTR_CUDA_API_VERSION
	.align		4
        /*0000*/ 	.byte	0x04, 0x37
        /*0002*/ 	.short	(.L_1175 - .L_1174)
.L_1174:
        /*0004*/ 	.word	0x00000082


	//----- nvinfo : EIATTR_SW2861232_WAR
	.align		4
.L_1175:
        /*0008*/ 	.byte	0x01, 0x35
	.zero		2


	//----- nvinfo : EIATTR_PARAM_CBANK
	.align		4
        /*000c*/ 	.byte	0x04, 0x0a
        /*000e*/ 	.short	(.L_1177 - .L_1176)
	.align		4
.L_1176:
        /*0010*/ 	.word	index@(.nv.constant0._ZN2at6native27unrolled_elementwise_kernelIZZZNS0_16tanh_kernel_cudaERNS_18TensorIteratorBaseEENKUlvE_clEvENKUlvE_clEvEUlN3c107complexIdEEE_St5arrayIPcLm2EELi4E23TrivialOffsetCalculatorILi1EjESE_NS0_6memory12LoadWithCastILi1EEENSF_13StoreWithCastILi1EEEEEviT_T0_T2_T3_T4_T5_)
        /*0014*/ 	.short	0x0160
        /*0016*/ 	.short	0x002c


	//----- nvinfo : EIATTR_CBANK_PARAM_SIZE
	.align		4
.L_1177:
        /*0018*/ 	.byte	0x03, 0x19
        /*001a*/ 	.short	0x002c


	//----- nvinfo : EIATTR_KPARAM_INFO
	.align		4
        /*001c*/ 	.byte	0x04, 0x17
        /*001e*/ 	.short	(.L_1179 - .L_1178)
.L_1178:
        /*0020*/ 	.word	0x00000000
        /*0024*/ 	.short	0x0006
        /*0026*/ 	.short	0x0024
        /*0028*/ 	.byte	0x00, 0xf0, 0x21, 0x00


	//----- nvinfo : EIATTR_KPARAM_INFO
	.align		4
.L_1179:
        /*002c*/ 	.byte	0x04, 0x17
        /*002e*/ 	.short	(.L_1181 - .L_1180)
.L_1180:
        /*0030*/ 	.word	0x00000000
        /*0034*/ 	.short	0x0005
        /*0036*/ 	.short	0x001c
        /*0038*/ 	.byte	0x00, 0xf0, 0x21, 0x00


	//----- nvinfo : EIATTR_KPARAM_INFO
	.align		4
.L_1181:
        /*003c*/ 	.byte	0x04, 0x17
        /*003e*/ 	.short	(.L_1183 - .L_1182)
.L_1182:
        /*0040*/ 	.word	0x00000000
        /*0044*/ 	.short	0x0004
        /*0046*/ 	.short	0x0019
        /*0048*/ 	.byte	0x00, 0xf0, 0x05, 0x00


	//----- nvinfo : EIATTR_KPARAM_INFO
	.align		4
.L_1183:
        /*004c*/ 	.byte	0x04, 0x17
        /*004e*/ 	.short	(.L_1185 - .L_1184)
.L_1184:
        /*0050*/ 	.word	0x00000000
        /*0054*/ 	.short	0x0003
        /*0056*/ 	.short	0x0018
        /*0058*/ 	.byte	0x00, 0xf0, 0x05, 0x00


	//----- nvinfo : EIATTR_KPARAM_INFO
	.align		4
.L_1185:
        /*005c*/ 	.byte	0x04, 0x17
        /*005e*/ 	.short	(.L_1187 - .L_1186)
.L_1186:
        /*0060*/ 	.word	0x00000000
        /*0064*/ 	.short	0x0002
        /*0066*/ 	.short	0x0008
        /*0068*/ 	.byte	0x00, 0xf0, 0x41, 0x00


	//----- nvinfo : EIATTR_KPARAM_INFO
	.align		4
.L_1187:
        /*006c*/ 	.byte	0x04, 0x17
        /*006e*/ 	.short	(.L_1189 - .L_1188)
.L_1188:
        /*0070*/ 	.word	0x00000000
        /*0074*/ 	.short	0x0001
        /*0076*/ 	.short	0x0004
        /*0078*/ 	.byte	0x00, 0xf0, 0x05, 0x00


	//----- nvinfo : EIATTR_KPARAM_INFO
	.align		4
.L_1189:
        /*007c*/ 	.byte	0x04, 0x17
        /*007e*/ 	.short	(.L_1191 - .L_1190)
.L_1190:
        /*0080*/ 	.word	0x00000000
        /*0084*/ 	.short	0x0000
        /*0086*/ 	.short	0x0000
        /*0088*/ 	.byte	0x00, 0xf0, 0x11, 0x00


	//----- nvinfo : EIATTR_MAXREG_COUNT
	.align		4
.L_1191:
        /*008c*/ 	.byte	0x03, 0x1b
        /*008e*/ 	.short	0x00ff


	//----- nvinfo : EIATTR_EXTERNS
	.align		4
        /*0090*/ 	.byte	0x04, 0x0f
        /*0092*/ 	.short	(.L_1193 - .L_1192)


	//   ....[0]....
	.align		4
.L_1192:
        /*0094*/ 	.word	index@(__assertfail)


	//----- nvinfo : EIATTR_MERCURY_ISA_VERSION
	.align		4
.L_1193:
        /*0098*/ 	.byte	0x03, 0x5f
        /*009a*/ 	.short	0x0000


	//----- nvinfo : EIATTR_SYSCALL_OFFSETS
	.align		4
        /*009c*/ 	.byte	0x04, 0x46
        /*009e*/ 	.short	(.L_1195 - .L_1194)


	//   ....[0]....
.L_1194:
        /*00a0*/ 	.word	0x00001100


	//   ....[1]....
        /*00a4*/ 	.word	0x00002230


	//   ....[2]....
        /*00a8*/ 	.word	0x00003380


	//   ....[3]....
        /*00ac*/ 	.word	0x000044a0


	//   ....[4]....
        /*00b0*/ 	.word	0x0000cde0


	//   ....[5]....
        /*00b4*/ 	.word	0x0000df40


	//   ....[6]....
        /*00b8*/ 	.word	0x0000f000


	//   ....[7]....
        /*00bc*/ 	.word	0x000100c0


	//----- nvinfo : EIATTR_EXIT_INSTR_OFFSETS
	.align		4
.L_1195:
        /*00c0*/ 	.byte	0x04, 0x1c
        /*00c2*/ 	.short	(.L_1197 - .L_1196)


	//   ....[0]....
.L_1196:
        /*00c4*/ 	.word	0x0000f0a0


	//   ....[1]....
        /*00c8*/ 	.word	0x0000f1d0


	//   ....[2]....
        /*00cc*/ 	.word	0x0000f210


	//   ....[3]....
        /*00d0*/ 	.word	0x0000f2a0


	//   ....[4]....
        /*00d4*/ 	.word	0x0000f2d0


	//   ....[5]....
        /*00d8*/ 	.word	0x0000f300


	//   ....[6]....
        /*00dc*/ 	.word	0x0000f3b0


	//   ....[7]....
        /*00e0*/ 	.word	0x0000f410


	//   ....[8]....
        /*00e4*/ 	.word	0x0000f4f0


	//   ....[9]....
        /*00e8*/ 	.word	0x0000f580


	//   ....[10]....
        /*00ec*/ 	.word	0x0000f5a0


	//   ....[11]....
        /*00f0*/ 	.word	0x0000f670


	//   ....[12]....
        /*00f4*/ 	.word	0x0000f690


	//   ....[13]....
        /*00f8*/ 	.word	0x0000f840


	//   ....[14]....
        /*00fc*/ 	.word	0x0000f9c0


	//   ....[15]....
        /*0100*/ 	.word	0x0000fa20


	//   ....[16]....
        /*0104*/ 	.word	0x0000fad0


	//   ....[17]....
        /*0108*/ 	.word	0x0000fc70


	//   ....[18]....
        /*010c*/ 	.word	0x0000fe10


	//   ....[19]....
        /*0110*/ 	.word	0x0000ff90


	//   ....[20]....
        /*0114*/ 	.word	0x000100d0


	//   ....[21]....
        /*0118*/ 	.word	0x00010100


	//   ....[22]....
        /*011c*/ 	.word	0x00010130


	//----- nvinfo : EIATTR_MAX_THREADS
	.align		4
.L_1197:
        /*0120*/ 	.byte	0x04, 0x05
        /*0122*/ 	.short	(.L_1199 - .L_1198)
.L_1198:
        /*0124*/ 	.word	0x00000080
        /*0128*/ 	.word	0x00000001
        /*012c*/ 	.word	0x00000001


	//----- nvinfo : EIATTR_CRS_STACK_SIZE
	.align		4
.L_1199:
        /*0130*/ 	.byte	0x04, 0x1e
        /*0132*/ 	.short	(.L_1201 - .L_1200)
.L_1200:
        /*0134*/ 	.word	0x00000000
.L_1201:


//--------------------- .nv.info._ZN2at6native18elementwise_kernelILi128ELi2EZNS0_22gpu_kernel_impl_nocastIZZZNS0_16tanh_kernel_cudaERNS_18TensorIteratorBaseEENKUlvE_clEvENKUlvE_clEvEUlN3c107complexIdEEE_EEvS4_RKT_EUliE_EEviT1_ --------------------------
	.section	.nv.info._ZN2at6native18elementwise_kernelILi128ELi2EZNS0_22gpu_kernel_impl_nocastIZZZNS0_16tanh_kernel_cudaERNS_18TensorIteratorBaseEENKUlvE_clEvENKUlvE_clEvEUlN3c107complexIdEEE_EEvS4_RKT_EUliE_EEviT1_,"",@"SHT_CUDA_INFO"
	.sectionflags	@""
	.align	4


	//----- nvinfo : EIATTR_CUDA_API_VERSION
	.align		4
        /*0000*/ 	.byte	0x04, 0x37
        /*0002*/ 	.short	(.L_1203 - .L_1202)
.L_1202:
        /*0004*/ 	.word	0x00000082


	//----- nvinfo : EIATTR_SW2861232_WAR
	.align		4
.L_1203:
        /*0008*/ 	.byte	0x01, 0x35
	.zero		2


	//----- nvinfo : EIATTR_PARAM_CBANK
	.align		4
        /*000c*/ 	.byte	0x04, 0x0a
        /*000e*/ 	.short	(.L_1205 - .L_1204)
	.align		4
.L_1204:
        /*0010*/ 	.word	index@(.nv.constant0._ZN2at6native18elementwise_kernelILi128ELi2EZNS0_22gpu_kernel_impl_nocastIZZZNS0_16tanh_kernel_cudaERNS_18TensorIteratorBaseEENKUlvE_clEvENKUlvE_clEvEUlN3c107complexIdEEE_EEvS4_RKT_EUliE_EEviT1_)
        /*0014*/ 	.short	0x0160
        /*0016*/ 	.short	0x0220


	//----- nvinfo : EIATTR_CBANK_PARAM_SIZE
	.align		4
.L_1205:
        /*0018*/ 	.byte	0x03, 0x19
        /*001a*/ 	.short	0x0220


	//----- nvinfo : EIATTR_KPARAM_INFO
	.align		4
        /*001c*/ 	.byte	0x04, 0x17
        /*001e*/ 	.short	(.L_1207 - .L_1206)
.L_1206:
        /*0020*/ 	.word	0x00000000
        /*0024*/ 	.short	0x0001
        /*0026*/ 	.short	0x0008
        /*0028*/ 	.byte	0x00, 0xf0, 0x61, 0x08


	//----- nvinfo : EIATTR_KPARAM_INFO
	.align		4
.L_1207:
        /*002c*/ 	.byte	0x04, 0x17
        /*002e*/ 	.short	(.L_1209 - .L_1208)
.L_1208:
        /*0030*/ 	.word	0x00000000
        /*0034*/ 	.short	0x0000
        /*0036*/ 	.short	0x0000
        /*0038*/ 	.byte	0x00, 0xf0, 0x11, 0x00


	//----- nvinfo : EIATTR_MAXREG_COUNT
	.align		4
.L_1209:
        /*003c*/ 	.byte	0x03, 0x1b
        /*003e*/ 	.short	0x0080


	//----- nvinfo : EIATTR_MERCURY_ISA_VERSION
	.align		4
        /*0040*/ 	.byte	0x03, 0x5f
        /*0042*/ 	.short	0x0000


	//----- nvinfo : EIATTR_EXIT_INSTR_OFFSETS
	.align		4
        /*0044*/ 	.byte	0x04, 0x1c
        /*0046*/ 	.short	(.L_1211 - .L_1210)


	//   ....[0]....
.L_1210:
        /*0048*/ 	.word	0x00002c30


	//   ....[1]....
        /*004c*/ 	.word	0x00005750


	//----- nvinfo : EIATTR_MAX_THREADS
	.align		4
.L_1211:
        /*0050*/ 	.byte	0x04, 0x05
        /*0052*/ 	.short	(.L_1213 - .L_1212)
.L_1212:
        /*0054*/ 	.word	0x00000080
        /*0058*/ 	.word	0x00000001
        /*005c*/ 	.word	0x00000001


	//----- nvinfo : EIATTR_CRS_STACK_SIZE
	.align		4
.L_1213:
        /*0060*/ 	.byte	0x04, 0x1e
        /*0062*/ 	.short	(.L_1215 - .L_1214)
.L_1214:
        /*0064*/ 	.word	0x00000000
.L_1215:


//--------------------- .nv.info._ZN2at6native27unrolled_elementwise_kernelIZZZNS0_16tanh_kernel_cudaERNS_18TensorIteratorBaseEENKUlvE_clEvENKUlvE_clEvEUlN3c107complexIdEEE_St5arrayIPcLm2EELi4E23TrivialOffsetCalculatorILi1EjESE_NS0_6memory15LoadWithoutCastENSF_16StoreWithoutCastEEEviT_T0_T2_T3_T4_T5_ --------------------------
	.section	.nv.info._ZN2at6native27unrolled_elementwise_kernelIZZZNS0_16tanh_kernel_cudaERNS_18TensorIteratorBaseEENKUlvE_clEvENKUlvE_clEvEUlN3c107complexIdEEE_St5arrayIPcLm2EELi4E23TrivialOffsetCalculatorILi1EjESE_NS0_6memory15LoadWithoutCastENSF_16StoreWithoutCastEEEviT_T0_T2_T3_T4_T5_,"",@"SHT_CUDA_INFO"
	.sectionflags	@""
	.align	4


	//----- nvinfo : EIATTR_CUDA_API_VERSION
	.align		4
        /*0000*/ 	.byte	0x04, 0x37
        /*0002*/ 	.short	(.L_1217 - .L_1216)
.L_1216:
        /*0004*/ 	.word	0x00000082


	//----- nvinfo : EIATTR_SW2861232_WAR
	.align		4
.L_1217:
        /*0008*/ 	.byte	0x01, 0x35
	.zero		2


	//----- nvinfo : EIATTR_PARAM_CBANK
	.align		4
        /*000c*/ 	.byte	0x04, 0x0a
        /*000e*/ 	.short	(.L_1219 - .L_1218)
	.align		4
.L_1218:
        /*0010*/ 	.word	index@(.nv.constant0._ZN2at6native27unrolled_elementwise_kernelIZZZNS0_16tanh_kernel_cudaERNS_18TensorIteratorBaseEENKUlvE_clEvENKUlvE_clEvEUlN3c107complexIdEEE_St5arrayIPcLm2EELi4E23TrivialOffsetCalculatorILi1EjESE_NS0_6memory15LoadWithoutCastENSF_16StoreWithoutCastEEEviT_T0_T2_T3_T4_T5_)
        /*0014*/ 	.short	0x0160
        /*0016*/ 	.short	0x001c


	//----- nvinfo : EIATTR_CBANK_PARAM_SIZE
	.align		4
.L_1219:
        /*0018*/ 	.byte	0x03, 0x19
        /*001a*/ 	.short	0x001c


	//----- nvinfo : EIATTR_KPARAM_INFO
	.align		4
        /*001c*/ 	.byte	0x04, 0x17
        /*001e*/ 	.short	(.L_1221 - .L_1220)
.L_1220:
        /*0020*/ 	.word	0x00000000
        /*0024*/ 	.short	0x0006
        /*0026*/ 	.short	0x001b
        /*0028*/ 	.byte	0x00, 0xf0, 0x05, 0x00


	//----- nvinfo : EIATTR_KPARAM_INFO
	.align		4
.L_1221:
        /*002c*/ 	.byte	0x04, 0x17
        /*002e*/ 	.short	(.L_1223 - .L_1222)
.L_1222:
        /*0030*/ 	.word	0x00000000
        /*0034*/ 	.short	0x0005
        /*0036*/ 	.short	0x001a
        /*0038*/ 	.byte	0x00, 0xf0, 0x05, 0x00


	//----- nvinfo : EIATTR_KPARAM_INFO
	.align		4
.L_1223:
        /*003c*/ 	.byte	0x04, 0x17
        /*003e*/ 	.short	(.L_1225 - .L_1224)
.L_1224:
        /*0040*/ 	.word	0x00000000
        /*0044*/ 	.short	0x0004
        /*0046*/ 	.short	0x0019
        /*0048*/ 	.byte	0x00, 0xf0, 0x05, 0x00


	//----- nvinfo : EIATTR_KPARAM_INFO
	.align		4
.L_1225:
        /*004c*/ 	.byte	0x04, 0x17
        /*004e*/ 	.short	(.L_1227 - .L_1226)
.L_1226:
        /*0050*/ 	.word	0x00000000
        /*0054*/ 	.short	0x0003
        /*0056*/ 	.short	0x0018
        /*0058*/ 	.byte	0x00, 0xf0, 0x05, 0x00


	//----- nvinfo : EIATTR_KPARAM_INFO
	.align		4
.L_1227:
        /*005c*/ 	.byte	0x04, 0x17
        /*005e*/ 	.short	(.L_1229 - .L_1228)
.L_1228:
        /*0060*/ 	.word	0x00000000
        /*0064*/ 	.short	0x0002
        /*0066*/ 	.short	0x0008
        /*0068*/ 	.byte	0x00, 0xf0, 0x41, 0x00


	//----- nvinfo : EIATTR_KPARAM_INFO
	.align		4
.L_1229:
        /*006c*/ 	.byte	0x04, 0x17
        /*006e*/ 	.short	(.L_1231 - .L_1230)
.L_1230:
        /*0070*/ 	.word	0x00000000
        /*0074*/ 	.short	0x0001
        /*0076*/ 	.short	0x0004
        /*0078*/ 	.byte	0x00, 0xf0, 0x05, 0x00


	//----- nvinfo : EIATTR_KPARAM_INFO
	.align		4
.L_1231:
        /*007c*/ 	.byte	0x04, 0x17
        /*007e*/ 	.short	(.L_1233 - .L_1232)
.L_1232:
        /*0080*/ 	.word	0x00000000
        /*0084*/ 	.short	0x0000
        /*0086*/ 	.short	0x0000
        /*0088*/ 	.byte	0x00, 0xf0, 0x11, 0x00


	//----- nvinfo : EIATTR_MAXREG_COUNT
	.align		4
.L_1233:
        /*008c*/ 	.byte	0x03, 0x1b
        /*008e*/ 	.short	0x00ff


	//----- nvinfo : EIATTR_MERCURY_ISA_VERSION
	.align		4
        /*0090*/ 	.byte	0x03, 0x5f
        /*0092*/ 	.short	0x0000


	//----- nvinfo : EIATTR_EXIT_INSTR_OFFSETS
	.align		4
        /*0094*/ 	.byte	0x04, 0x1c
        /*0096*/ 	.short	(.L_1235 - .L_1234)


	//   ....[0]....
.L_1234:
        /*0098*/ 	.word	0x000077a0


	//   ....[1]....
        /*009c*/ 	.word	0x00007800


	//----- nvinfo : EIATTR_MAX_THREADS
	.align		4
.L_1235:
        /*00a0*/ 	.byte	0x04, 0x05
        /*00a2*/ 	.short	(.L_1237 - .L_1236)
.L_1236:
        /*00a4*/ 	.word	0x00000080
        /*00a8*/ 	.word	0x00000001
        /*00ac*/ 	.word	0x00000001


	//----- nvinfo : EIATTR_CRS_STACK_SIZE
	.align		4
.L_1237:
        /*00b0*/ 	.byte	0x04, 0x1e
        /*00b2*/ 	.short	(.L_1239 - .L_1238)
.L_1238:
        /*00b4*/ 	.word	0x00000000
.L_1239:


//--------------------- .nv.info._ZN2at6native29vectorized_elementwise_kernelILi2EZZZNS0_16tanh_kernel_cudaERNS_18TensorIteratorBaseEENKUlvE_clEvENKUlvE_clEvEUlN3c107complexIdEEE_St5arrayIPcLm2EEEEviT0_T1_ --------------------------
	.section	.nv.info._ZN2at6native29vectorized_elementwise_kernelILi2EZZZNS0_16tanh_kernel_cudaERNS_18TensorIteratorBaseEENKUlvE_clEvENKUlvE_clEvEUlN3c107complexIdEEE_St5arrayIPcLm2EEEEviT0_T1_,"",@"SHT_CUDA_INFO"
	.sectionflags	@""
	.align	4


	//----- nvinfo : EIATTR_CUDA_API_VERSION
	.align		4
        /*0000*/ 	.byte	0x04, 0x37
        /*0002*/ 	.short	(.L_1241 - .L_1240)
.L_1240:
        /*0004*/ 	.word	0x00000082


	//----- nvinfo : EIATTR_SW2861232_WAR
	.align		4
.L_1241:
        /*0008*/ 	.byte	0x01, 0x35
	.zero		2


	//----- nvinfo : EIATTR_PARAM_CBANK
	.align		4
        /*000c*/ 	.byte	0x04, 0x0a
        /*000e*/ 	.short	(.L_1243 - .L_1242)
	.align		4
.L_1242:
        /*0010*/ 	.word	index@(.nv.constant0._ZN2at6native29vectorized_elementwise_kernelILi2EZZZNS0_16tanh_kernel_cudaERNS_18TensorIteratorBaseEENKUlvE_clEvENKUlvE_clEvEUlN3c107complexIdEEE_St5arrayIPcLm2EEEEviT0_T1_)
        /*0014*/ 	.short	0x0160
        /*0016*/ 	.short	0x0018


	//----- nvinfo : EIATTR_CBANK_PARAM_SIZE
	.align		4
.L_1243:
        /*0018*/ 	.byte	0x03, 0x19
        /*001a*/ 	.short	0x0018


	//----- nvinfo : EIATTR_KPARAM_INFO
	.align		4
        /*001c*/ 	.byte	0x04, 0x17
        /*001e*/ 	.short	(.L_1245 - .L_1244)
.L_1244:
        /*0020*/ 	.word	0x00000000
        /*0024*/ 	.short	0x0002
        /*0026*/ 	.short	0x0008
        /*0028*/ 	.byte	0x00, 0xf0, 0x41, 0x00


	//----- nvinfo : EIATTR_KPARAM_INFO
	.align		4
.L_1245:
        /*002c*/ 	.byte	0x04, 0x17
        /*002e*/ 	.short	(.L_1247 - .L_1246)
.L_1246:
        /*0030*/ 	.word	0x00000000
        /*0034*/ 	.short	0x0001
        /*0036*/ 	.short	0x0004
        /*0038*/ 	.byte	0x00, 0xf0, 0x05, 0x00


	//----- nvinfo : EIATTR_KPARAM_INFO
	.align		4
.L_1247:
        /*003c*/ 	.byte	0x04, 0x17
        /*003e*/ 	.short	(.L_1249 - .L_1248)
.L_1248:
        /*0040*/ 	.word	0x00000000
        /*0044*/ 	.short	0x0000
        /*0046*/ 	.short	0x0000
        /*0048*/ 	.byte	0x00, 0xf0, 0x11, 0x00


	//----- nvinfo : EIATTR_MAXREG_COUNT
	.align		4
.L_1249:
        /*004c*/ 	.byte	0x03, 0x1b
        /*004e*/ 	.short	0x00ff


	//----- nvinfo : EIATTR_MERCURY_ISA_VERSION
	.align		4
        /*0050*/ 	.byte	0x03, 0x5f
        /*0052*/ 	.short	0x0000


	//----- nvinfo : EIATTR_EXIT_INSTR_OFFSETS
	.align		4
        /*0054*/ 	.byte	0x04, 0x1c
        /*0056*/ 	.short	(.L_1251 - .L_1250)


	//   ....[0]....
.L_1250:
        /*0058*/ 	.word	0x0000e680


	//   ....[1]....
        /*005c*/ 	.word	0x0001d760


	//   ....[2]....
        /*0060*/ 	.word	0x0001d7b0


	//----- nvinfo : EIATTR_MAX_THREADS
	.align		4
.L_1251:
        /*0064*/ 	.byte	0x04, 0x05
        /*0066*/ 	.short	(.L_1253 - .L_1252)
.L_1252:
        /*0068*/ 	.word	0x00000080
        /*006c*/ 	.word	0x00000001
        /*0070*/ 	.word	0x00000001


	//----- nvinfo : EIATTR_CRS_STACK_SIZE
	.align		4
.L_1253:
        /*0074*/ 	.byte	0x04, 0x1e
        /*0076*/ 	.short	(.L_1255 - .L_1254)
.L_1254:
        /*0078*/ 	.word	0x00000000
.L_1255:


//--------------------- .nv.info._ZN2at6native29vectorized_elementwise_kernelILi4EZZZNS0_16tanh_kernel_cudaERNS_18TensorIteratorBaseEENKUlvE_clEvENKUlvE_clEvEUlN3c107complexIdEEE_St5arrayIPcLm2EEEEviT0_T1_ --------------------------
	.section	.nv.info._ZN2at6native29vectorized_elementwise_kernelILi4EZZZNS0_16tanh_kernel_cudaERNS_18TensorIteratorBaseEENKUlvE_clEvENKUlvE_clEvEUlN3c107complexIdEEE_St5arrayIPcLm2EEEEviT0_T1_,"",@"SHT_CUDA_INFO"
	.sectionflags	@""
	.align	4


	//----- nvinfo : EIATTR_CUDA_API_VERSION
	.align		4
        /*0000*/ 	.byte	0x04, 0x37
        /*0002*/ 	.short	(.L_1257 - .L_1256)
.L_1256:
        /*0004*/ 	.word	0x00000082


	//----- nvinfo : EIATTR_SW2861232_WAR
	.align		4
.L_1257:
        /*0008*/ 	.byte	0x01, 0x35
	.zero		2


	//----- nvinfo : EIATTR_PARAM_CBANK
	.align		4
        /*000c*/ 	.byte	0x04, 0x0a
        /*000e*/ 	.short	(.L_1259 - .L_1258)
	.align		4
.L_1258:
        /*0010*/ 	.word	index@(.nv.constant0._ZN2at6native29vectorized_elementwise_kernelILi4EZZZNS0_16tanh_kernel_cudaERNS_18TensorIteratorBaseEENKUlvE_clEvENKUlvE_clEvEUlN3c107complexIdEEE_St5arrayIPcLm2EEEEviT0_T1_)
        /*0014*/ 	.short	0x0160
        /*0016*/ 	.short	0x0018


	//----- nvinfo : EIATTR_CBANK_PARAM_SIZE
	.align		4
.L_1259:
        /*0018*/ 	.byte	0x03, 0x19
        /*001a*/ 	.short	0x0018


	//----- nvinfo : EIATTR_KPARAM_INFO
	.align		4
        /*001c*/ 	.byte	0x04, 0x17
        /*001e*/ 	.short	(.L_1261 - .L_1260)
.L_1260:
        /*0020*/ 	.word	0x00000000
        /*0024*/ 	.short	0x0002
        /*0026*/ 	.short	0x0008
        /*0028*/ 	.byte	0x00, 0xf0, 0x41, 0x00


	//----- nvinfo : EIATTR_KPARAM_INFO
	.align		4
.L_1261:
        /*002c*/ 	.byte	0x04, 0x17
        /*002e*/ 	.short	(.L_1263 - .L_1262)
.L_1262:
        /*0030*/ 	.word	0x00000000
        /*0034*/ 	.short	0x0001
        /*0036*/ 	.short	0x0004
        /*0038*/ 	.byte	0x00, 0xf0, 0x05, 0x00


	//----- nvinfo : EIATTR_KPARAM_INFO
	.align		4
.L_1263:
        /*003c*/ 	.byte	0x04, 0x17
        /*003e*/ 	.short	(.L_1265 - .L_1264)
.L_1264:
        /*0040*/ 	.word	0x00000000
        /*0044*/ 	.short	0x0000
        /*0046*/ 	.short	0x0000
        /*0048*/ 	.byte	0x00, 0xf0, 0x11, 0x00


	//----- nvinfo : EIATTR_MAXREG_COUNT
	.align		4
.L_1265:
        /*004c*/ 	.byte	0x03, 0x1b
        /*004e*/ 	.short	0x00ff


	//----- nvinfo : EIATTR_MERCURY_ISA_VERSION
	.align		4
        /*0050*/ 	.byte	0x03, 0x5f
        /*0052*/ 	.short	0x0000


	//----- nvinfo : EIATTR_EXIT_INSTR_OFFSETS
	.align		4
        /*0054*/ 	.byte	0x04, 0x1c
        /*0056*/ 	.short	(.L_1267 - .L_1266)


	//   ....[0]....
.L_1266:
        /*0058*/ 	.word	0x0000e680


	//   ....[1]....
        /*005c*/ 	.word	0x0001d760


	//   ....[2]....
        /*0060*/ 	.word	0x0001d7b0


	//----- nvinfo : EIATTR_MAX_THREADS
	.align		4
.L_1267:
        /*0064*/ 	.byte	0x04, 0x05
        /*0066*/ 	.short	(.L_1269 - .L_1268)
.L_1268:
        /*0068*/ 	.word	0x00000080
        /*006c*/ 	.word	0x00000001
        /*0070*/ 	.word	0x00000001


	//----- nvinfo : EIATTR_CRS_STACK_SIZE
	.align		4
.L_1269:
        /*0074*/ 	.byte	0x04, 0x1e
        /*0076*/ 	.short	(.L_1271 - .L_1270)
.L_1270:
        /*0078*/ 	.word	0x00000000
.L_1271:


//--------------------- .nv.info._ZN2at6native29vectorized_elementwise_kernelILi8EZZZNS0_16tanh_kernel_cudaERNS_18TensorIteratorBaseEENKUlvE_clEvENKUlvE_clEvEUlN3c107complexIdEEE_St5arrayIPcLm2EEEEviT0_T1_ --------------------------
	.section	.nv.info._ZN2at6native29vectorized_elementwise_kernelILi8EZZZNS0_16tanh_kernel_cudaERNS_18TensorIteratorBaseEENKUlvE_clEvENKUlvE_clEvEUlN3c107complexIdEEE_St5arrayIPcLm2EEEEviT0_T1_,"",@"SHT_CUDA_INFO"
	.sectionflags	@""
	.align	4


	//----- nvinfo : EIATTR_CUDA_API_VERSION
	.align		4
        /*0000*/ 	.byte	0x04, 0x37
        /*0002*/ 	.short	(.L_1273 - .L_1272)
.L_1272:
        /*0004*/ 	.word	0x00000082


	//----- nvinfo : EIATTR_SW2861232_WAR
	.align		4
.L_1273:
        /*0008*/ 	.byte	0x01, 0x35
	.zero		2


	//----- nvinfo : EIATTR_PARAM_CBANK
	.align		4
        /*000c*/ 	.byte	0x04, 0x0a
        /*000e*/ 	.short	(.L_1275 - .L_1274)
	.align		4
.L_1274:
        /*0010*/ 	.word	index@(.nv.constant0._ZN2at6native29vectorized_elementwise_kernelILi8EZZZNS0_16tanh_kernel_cudaERNS_18TensorIteratorBaseEENKUlvE_clEvENKUlvE_clEvEUlN3c107complexIdEEE_St5arrayIPcLm2EEEEviT0_T1_)
        /*0014*/ 	.short	0x0160
        /*0016*/ 	.short	0x0018


	//----- nvinfo : EIATTR_CBANK_PARAM_SIZE
	.align		4
.L_1275:
        /*0018*/ 	.byte	0x03, 0x19
        /*001a*/ 	.short	0x0018


	//----- nvinfo : EIATTR_KPARAM_INFO
	.align		4
        /*001c*/ 	.byte	0x04, 0x17
        /*001e*/ 	.short	(.L_1277 - .L_1276)
.L_1276:
        /*0020*/ 	.word	0x00000000
        /*0024*/ 	.short	0x0002
        /*0026*/ 	.short	0x0008
        /*0028*/ 	.byte	0x00, 0xf0, 0x41, 0x00


	//----- nvinfo : EIATTR_KPARAM_INFO
	.align		4
.L_1277:
        /*002c*/ 	.byte	0x04, 0x17
        /*002e*/ 	.short	(.L_1279 - .L_1278)
.L_1278:
        /*0030*/ 	.word	0x00000000
        /*0034*/ 	.short	0x0001
        /*0036*/ 	.short	0x0004
        /*0038*/ 	.byte	0x00, 0xf0, 0x05, 0x00


	//----- nvinfo : EIATTR_KPARAM_INFO
	.align		4
.L_1279:
        /*003c*/ 	.byte	0x04, 0x17
        /*003e*/ 	.short	(.L_1281 - .L_1280)
.L_1280:
        /*0040*/ 	.word	0x00000000
        /*0044*/ 	.short	0x0000
        /*0046*/ 	.short	0x0000
        /*0048*/ 	.byte	0x00, 0xf0, 0x11, 0x00


	//----- nvinfo : EIATTR_MAXREG_COUNT
	.align		4
.L_1281:
        /*004c*/ 	.byte	0x03, 0x1b
        /*004e*/ 	.short	0x00ff


	//----- nvinfo : EIATTR_MERCURY_ISA_VERSION
	.align		4
        /*0050*/ 	.byte	0x03, 0x5f
        /*0052*/ 	.short	0x0000


	//----- nvinfo : EIATTR_EXIT_INSTR_OFFSETS
	.align		4
        /*0054*/ 	.byte	0x04, 0x1c
        /*0056*/ 	.short	(.L_1283 - .L_1282)


	//   ....[0]....
.L_1282:
        /*0058*/ 	.word	0x00000010


	//----- nvinfo : EIATTR_MAX_THREADS
	.align		4
.L_1283:
        /*005c*/ 	.byte	0x04, 0x05
        /*005e*/ 	.short	(.L_1285 - .L_1284)
.L_1284:
        /*0060*/ 	.word	0x00000080
        /*0064*/ 	.word	0x00000001
        /*0068*/ 	.word	0x00000001
.L_1285:


//--------------------- .nv.callgraph             --------------------------
	.section	.nv.callgraph,"",@"SHT_CUDA_CALLGRAPH"
	.align	4
	.sectionentsize	8
	.align		4
        /*0000*/ 	.word	0x00000000
	.align		4
        /*0004*/ 	.word	0xffffffff
	.align		4
        /*0008*/ 	.word	index@(_ZN2at6native18elementwise_kernelILi128ELi4EZNS0_15gpu_kernel_implIZZZNS0_16tanh_kernel_cudaERNS_18TensorIteratorBaseEENKUlvE0_clEvENKUlvE2_clEvEUlN3c108BFloat16EE_EEvS4_RKT_EUliE_EEviT1_)
	.align		4
        /*000c*/ 	.word	index@(__assertfail)
	.align		4
        /*0010*/ 	.word	index@(_ZN2at6native27unrolled_elementwise_kernelIZZZNS0_16tanh_kernel_cudaERNS_18TensorIteratorBaseEENKUlvE0_clEvENKUlvE2_clEvEUlN3c108BFloat16EE_St5arrayIPcLm2EELi4E23TrivialOffsetCalculatorILi1EjESD_NS0_6memory12LoadWithCastILi1EEENSE_13StoreWithCastILi1EEEEEviT_T0_T2_T3_T4_T5_)
	.align		4
        /*0014*/ 	.word	index@(__assertfail)
	.align		4
        /*0018*/ 	.word	index@(_ZN2at6native18elementwise_kernelILi128ELi4EZNS0_15gpu_kernel_implIZZZNS0_16tanh_kernel_cudaERNS_18TensorIteratorBaseEENKUlvE0_clEvENKUlvE1_clEvEUlN3c104HalfEE_EEvS4_RKT_EUliE_EEviT1_)
	.align		4
        /*001c*/ 	.word	index@(__assertfail)
	.align		4
        /*0020*/ 	.word	index@(_ZN2at6native27unrolled_elementwise_kernelIZZZNS0_16tanh_kernel_cudaERNS_18TensorIteratorBaseEENKUlvE0_clEvENKUlvE1_clEvEUlN3c104HalfEE_St5arrayIPcLm2EELi4E23TrivialOffsetCalculatorILi1EjESD_NS0_6memory12LoadWithCastILi1EEENSE_13StoreWithCastILi1EEEEEviT_T0_T2_T3_T4_T5_)
	.align		4
        /*0024*/ 	.word	index@(__assertfail)
	.align		4
        /*0028*/ 	.word	index@(_ZN2at6native18elementwise_kernelILi128ELi4EZNS0_15gpu_kernel_implIZZZNS0_16tanh_kernel_cudaERNS_18TensorIteratorBaseEENKUlvE0_clEvENKUlvE0_clEvEUlfE_EEvS4_RKT_EUliE_EEviT1_)
	.align		4
        /*002c*/ 	.word	index@(__assertfail)
	.align		4
        /*0030*/ 	.word	index@(_ZN2at6native27unrolled_elementwise_kernelIZZZNS0_16tanh_kernel_cudaERNS_18TensorIteratorBaseEENKUlvE0_clEvENKUlvE0_clEvEUlfE_St5arrayIPcLm2EELi4E23TrivialOffsetCalculatorILi1EjESB_NS0_6memory12LoadWithCastILi1EEENSC_13StoreWithCastILi1EEEEEviT_T0_T2_T3_T4_T5_)
	.align		4
        /*0034*/ 	.word	index@(__assertfail)
	.align		4
        /*0038*/ 	.word	index@(_ZN2at6native18elementwise_kernelILi128ELi4EZNS0_15gpu_kernel_implIZZZNS0_16tanh_kernel_cudaERNS_18TensorIteratorBaseEENKUlvE0_clEvENKUlvE_clEvEUldE_EEvS4_RKT_EUliE_EEviT1_)
	.align		4
        /*003c*/ 	.word	index@(__assertfail)
	.align		4
        /*0040*/ 	.word	index@(_ZN2at6native27unrolled_elementwise_kernelIZZZNS0_16tanh_kernel_cudaERNS_18TensorIteratorBaseEENKUlvE0_clEvENKUlvE_clEvEUldE_St5arrayIPcLm2EELi4E23TrivialOffsetCalculatorILi1EjESB_NS0_6memory12LoadWithCastILi1EEENSC_13StoreWithCastILi1EEEEEviT_T0_T2_T3_T4_T5_)
	.align		4
        /*0044*/ 	.word	index@(__assertfail)
	.align		4
        /*0048*/ 	.word	index@(_ZN2at6native18elementwise_kernelILi128ELi4EZNS0_15gpu_kernel_implIZZZNS0_16tanh_kernel_cudaERNS_18TensorIteratorBaseEENKUlvE_clEvENKUlvE1_clEvEUlN3c107complexINS7_4HalfEEEE_EEvS4_RKT_EUliE_EEviT1_)
	.align		4
        /*004c*/ 	.word	index@(__assertfail)
	.align		4
        /*0050*/ 	.word	index@(_ZN2at6native27unrolled_elementwise_kernelIZZZNS0_16tanh_kernel_cudaERNS_18TensorIteratorBaseEENKUlvE_clEvENKUlvE1_clEvEUlN3c107complexINS6_4HalfEEEE_St5arrayIPcLm2EELi4E23TrivialOffsetCalculatorILi1EjESF_NS0_6memory12LoadWithCastILi1EEENSG_13StoreWithCastILi1EEEEEviT_T0_T2_T3_T4_T5_)
	.align		4
        /*0054*/ 	.word	index@(__assertfail)
	.align		4
        /*0058*/ 	.word	index@(_ZN2at6native18elementwise_kernelILi128ELi4EZNS0_15gpu_kernel_implIZZZNS0_16tanh_kernel_cudaERNS_18TensorIteratorBaseEENKUlvE_clEvENKUlvE0_clEvEUlN3c107complexIfEEE_EEvS4_RKT_EUliE_EEviT1_)
	.align		4
        /*005c*/ 	.word	index@(__assertfail)
	.align		4
        /*0060*/ 	.word	index@(_ZN2at6native27unrolled_elementwise_kernelIZZZNS0_16tanh_kernel_cudaERNS_18TensorIteratorBaseEENKUlvE_clEvENKUlvE0_clEvEUlN3c107complexIfEEE_St5arrayIPcLm2EELi4E23TrivialOffsetCalculatorILi1EjESE_NS0_6memory12LoadWithCastILi1EEENSF_13StoreWithCastILi1EEEEEviT_T0_T2_T3_T4_T5_)
	.align		4
        /*0064*/ 	.word	index@(__assertfail)
	.align		4
        /*0068*/ 	.word	index@(_ZN2at6native18elementwise_kernelILi128ELi4EZNS0_15gpu_kernel_implIZZZNS0_16tanh_kernel_cudaERNS_18TensorIteratorBaseEENKUlvE_clEvENKUlvE_clEvEUlN3c107complexIdEEE_EEvS4_RKT_EUliE_EEviT1_)
	.align		4
        /*006c*/ 	.word	index@(__assertfail)
	.align		4
        /*0070*/ 	.word	index@(_ZN2at6native27unrolled_elementwise_kernelIZZZNS0_16tanh_kernel_cudaERNS_18TensorIteratorBaseEENKUlvE_clEvENKUlvE_clEvEUlN3c107complexIdEEE_St5arrayIPcLm2EELi4E23TrivialOffsetCalculatorILi1EjESE_NS0_6memory12LoadWithCastILi1EEENSF_13StoreWithCastILi1EEEEEviT_T0_T2_T3_T4_T5_)
	.align		4
        /*0074*/ 	.word	index@(__assertfail)
	.align		4
        /*0078*/ 	.word	0x00000000
	.align		4
        /*007c*/ 	.word	0xfffffffe
	.align		4
        /*0080*/ 	.word	0x00000000
	.align		4
        /*0084*/ 	.word	0xfffffffd
	.align		4
        /*0088*/ 	.word	0x00000000
	.align		4
        /*008c*/ 	.word	0xfffffffc


//--------------------- .nv.rel.action            --------------------------
	.section	.nv.rel.action,"",@"SHT_CUDA_RELOCINFO"
	.align	8
	.sectionentsize	8
        /*0000*/ 	.byte	0x73, 0x00, 0x00, 0x00, 0x00, 0x00, 0x00, 0x00, 0x00, 0x00, 0x00, 0x11, 0x25, 0x00, 0x05, 0x36


//--------------------- .nv.constant4             --------------------------
	.section	.nv.constant4,"a",@progbits
	.align	8
	.align		8
.nv.constant4:
        /*0000*/ 	.dword	__assertfail
	.align		8
        /*0008*/ 	.dword	__unnamed_1
	.align		8
        /*0010*/ 	.dword	__unnamed_2
	.align		8
        /*0018*/ 	.dword	__unnamed_3
	.align		8
        /*0020*/ 	.dword	__unnamed_4
	.align		8
        /*0028*/ 	.dword	__unnamed_5
	.align		8
        /*0030*/ 	.dword	__unnamed_6
	.align		8
        /*0038*/ 	.dword	__unnamed_7
	.align		8
        /*0040*/ 	.dword	__unnamed_8
	.align		8
        /*0048*/ 	.dword	__unnamed_9
	.align		8
        /*0050*/ 	.dword	__unnamed_10
	.align		8
        /*0058*/ 	.dword	__unnamed_11
	.align		8
        /*0060*/ 	.dword	__unnamed_12
	.align		8
        /*0068*/ 	.dword	__unnamed_13
	.align		8
        /*0070*/ 	.dword	__unnamed_14
	.align		8
        /*0078*/ 	.dword	_ZN58_INTERNAL_c5cf20fd_27_UnaryGeometricTanhKernel_cu_5bec5f124cuda3std3__45__cpo5beginE
	.align		8
        /*0080*/ 	.dword	_ZN58_INTERNAL_c5cf20fd_27_UnaryGeometricTanhKernel_cu_5bec5f124cuda3std3__45__cpo3endE
	.align		8
        /*0088*/ 	.dword	_ZN58_INTERNAL_c5cf20fd_27_UnaryGeometricTanhKernel_cu_5bec5f124cuda3std3__45__cpo6cbeginE
	.align		8
        /*0090*/ 	.dword	_ZN58_INTERNAL_c5cf20fd_27_UnaryGeometricTanhKernel_cu_5bec5f124cuda3std3__45__cpo4cendE
	.align		8
        /*0098*/ 	.dword	_ZN58_INTERNAL_c5cf20fd_27_UnaryGeometricTanhKernel_cu_5bec5f124cuda3std3__45__cpo6rbeginE
	.align		8
        /*00a0*/ 	.dword	_ZN58_INTERNAL_c5cf20fd_27_UnaryGeometricTanhKernel_cu_5bec5f124cuda3std3__45__cpo4rendE
	.align		8
        /*00a8*/ 	.dword	_ZN58_INTERNAL_c5cf20fd_27_UnaryGeometricTanhKernel_cu_5bec5f124cuda3std3__45__cpo7crbeginE
	.align		8
        /*00b0*/ 	.dword	_ZN58_INTERNAL_c5cf20fd_27_UnaryGeometricTanhKernel_cu_5bec5f124cuda3std3__45__cpo5crendE
	.align		8
        /*00b8*/ 	.dword	_ZN58_INTERNAL_c5cf20fd_27_UnaryGeometricTanhKernel_cu_5bec5f124cuda3std3__460_GLOBAL__N__c5cf20fd_27_UnaryGeometricTanhKernel_cu_5bec5f126ignoreE
	.align		8
        /*00c0*/ 	.dword	_ZN58_INTERNAL_c5cf20fd_27_UnaryGeometricTanhKernel_cu_5bec5f124cuda3std3__419piecewise_constructE
	.align		8
        /*00c8*/ 	.dword	_ZN58_INTERNAL_c5cf20fd_27_UnaryGeometricTanhKernel_cu_5bec5f124cuda3std3__48in_placeE
	.align		8
        /*00d0*/ 	.dword	_ZN58_INTERNAL_c5cf20fd_27_UnaryGeometricTanhKernel_cu_5bec5f124cuda3std3__420unreachable_sentinelE
	.align		8
        /*00d8*/ 	.dword	_ZN58_INTERNAL_c5cf20fd_27_UnaryGeometricTanhKernel_cu_5bec5f124cuda3std6ranges3__45__cpo4swapE
	.align		8
        /*00e0*/ 	.dword	_ZN58_INTERNAL_c5cf20fd_27_UnaryGeometricTanhKernel_cu_5bec5f124cuda3std6ranges3__45__cpo9iter_moveE
	.align		8
        /*00e8*/ 	.dword	_ZN58_INTERNAL_c5cf20fd_27_UnaryGeometricTanhKernel_cu_5bec5f124cuda3std6ranges3__45__cpo5beginE
	.align		8
        /*00f0*/ 	.dword	_ZN58_INTERNAL_c5cf20fd_27_UnaryGeometricTanhKernel_cu_5bec5f124cuda3std6ranges3__45__cpo3endE
	.align		8
        /*00f8*/ 	.dword	_ZN58_INTERNAL_c5cf20fd_27_UnaryGeometricTanhKernel_cu_5bec5f124cuda3std6ranges3__45__cpo6cbeginE
	.align		8
        /*0100*/ 	.dword	_ZN58_INTERNAL_c5cf20fd_27_UnaryGeometricTanhKernel_cu_5bec5f124cuda3std6ranges3__45__cpo4cendE
	.align		8
        /*0108*/ 	.dword	_ZN58_INTERNAL_c5cf20fd_27_UnaryGeometricTanhKernel_cu_5bec5f124cuda3std6ranges3__45__cpo7advanceE
	.align		8
        /*0110*/ 	.dword	_ZN58_INTERNAL_c5cf20fd_27_UnaryGeometricTanhKernel_cu_5bec5f124cuda3std6ranges3__45__cpo9iter_swapE
	.align		8
        /*0118*/ 	.dword	_ZN58_INTERNAL_c5cf20fd_27_UnaryGeometricTanhKernel_cu_5bec5f124cuda3std6ranges3__45__cpo4nextE
	.align		8
        /*0120*/ 	.dword	_ZN58_INTERNAL_c5cf20fd_27_UnaryGeometricTanhKernel_cu_5bec5f124cuda3std6ranges3__45__cpo4prevE
	.align		8
        /*0128*/ 	.dword	_ZN58_INTERNAL_c5cf20fd_27_UnaryGeometricTanhKernel_cu_5bec5f124cuda3std6ranges3__45__cpo4dataE
	.align		8
        /*0130*/ 	.dword	_ZN58_INTERNAL_c5cf20fd_27_UnaryGeometricTanhKernel_cu_5bec5f124cuda3std6ranges3__45__cpo5cdataE
	.align		8
        /*0138*/ 	.dword	_ZN58_INTERNAL_c5cf20fd_27_UnaryGeometricTanhKernel_cu_5bec5f124cuda3std6ranges3__45__cpo4sizeE
	.align		8
        /*0140*/ 	.dword	_ZN58_INTERNAL_c5cf20fd_27_UnaryGeometricTanhKernel_cu_5bec5f124cuda3std6ranges3__45__cpo5ssizeE
	.align		8
        /*0148*/ 	.dword	_ZN58_INTERNAL_c5cf20fd_27_UnaryGeometricTanhKernel_cu_5bec5f124cuda3std6ranges3__45__cpo8distanceE
	.align		8
        /*0150*/ 	.dword	_ZN58_INTERNAL_c5cf20fd_27_UnaryGeometricTanhKernel_cu_5bec5f126thrust23THRUST_300001_SM_800_NS6system6detail10sequential3seqE
	.align		8
        /*0158*/ 	.dword	$str$6
	.align		8
        /*0160*/ 	.dword	$str$7
	.align		8
        /*0168*/ 	.dword	__cudart_sin_cos_coeffs
	.align		8
        /*0170*/ 	.dword	__cudart_i2opi_d


//--------------------- .nv.constant2._ZN2at6native18elementwise_kernelILi128ELi4EZNS0_15gpu_kernel_implIZZZNS0_16tanh_kernel_cudaERNS_18TensorIteratorBaseEENKUlvE0_clEvENKUlvE2_clEvEUlN3c108BFloat16EE_EEvS4_RKT_EUliE_EEviT1_ --------------------------
	.section	.nv.constant2._ZN2at6native18elementwise_kernelILi128ELi4EZNS0_15gpu_kernel_implIZZZNS0_16tanh_kernel_cudaERNS_18TensorIteratorBaseEENKUlvE0_clEvENKUlvE2_clEvEUlN3c108BFloat16EE_EEvS4_RKT_EUliE_EEviT1_,"a",@progbits
	.sectionflags	@""
	.align	4
.nv.constant2._ZN2at6native18elementwise_kernelILi128ELi4EZNS0_15gpu_kernel_implIZZZNS0_16tanh_kernel_cudaERNS_18TensorIteratorBaseEENKUlvE0_clEvENKUlvE2_clEvEUlN3c108BFloat16EE_EEvS4_RKT_EUliE_EEviT1_:
        /*0000*/ 	.byte	0x00, 0x00, 0x00, 0xf0, 0xff, 0xff, 0x0f, 0x38


//--------------------- .nv.constant0._ZN2at6native18elementwise_kernelILi128ELi4EZNS0_15gpu_kernel_implIZZZNS0_16tanh_kernel_cudaERNS_18TensorIteratorBaseEENKUlvE0_clEvENKUlvE2_clEvEUlN3c108BFloat16EE_EEvS4_RKT_EUliE_EEviT1_ --------------------------
	.section	.nv.constant0._ZN2at6native18elementwise_kernelILi128ELi4EZNS0_15gpu_kernel_implIZZZNS0_16tanh_kernel_cudaERNS_18TensorIteratorBaseEENKUlvE0_clEvENKUlvE2_clEvEUlN3c108BFloat16EE_EEvS4_RKT_EUliE_EEviT1_,"a",@progbits
	.sectionflags	@""
	.align	4
.nv.constant0._ZN2at6native18elementwise_kernelILi128ELi4EZNS0_15gpu_kernel_implIZZZNS0_16tanh_kernel_cudaERNS_18TensorIteratorBaseEENKUlvE0_clEvENKUlvE2_clEvEUlN3c108BFloat16EE_EEvS4_RKT_EUliE_EEviT1_:
	.zero		896


//--------------------- .nv.constant2._ZN2at6native27unrolled_elementwise_kernelIZZZNS0_16tanh_kernel_cudaERNS_18TensorIteratorBaseEENKUlvE0_clEvENKUlvE2_clEvEUlN3c108BFloat16EE_St5arrayIPcLm2EELi4E23TrivialOffsetCalculatorILi1EjESD_NS0_6memory12LoadWithCastILi1EEENSE_13StoreWithCastILi1EEEEEviT_T0_T2_T3_T4_T5_ --------------------------
	.section	.nv.constant2._ZN2at6native27unrolled_elementwise_kernelIZZZNS0_16tanh_kernel_cudaERNS_18TensorIteratorBaseEENKUlvE0_clEvENKUlvE2_clEvEUlN3c108BFloat16EE_St5arrayIPcLm2EELi4E23TrivialOffsetCalculatorILi1EjESD_NS0_6memory12LoadWithCastILi1EEENSE_13StoreWithCastILi1EEEEEviT_T0_T2_T3_T4_T5_,"a",@progbits
	.sectionflags	@""
	.align	4
.nv.constant2._ZN2at6native27unrolled_elementwise_kernelIZZZNS0_16tanh_kernel_cudaERNS_18TensorIteratorBaseEENKUlvE0_clEvENKUlvE2_clEvEUlN3c108BFloat16EE_St5arrayIPcLm2EELi4E23TrivialOffsetCalculatorILi1EjESD_NS0_6memory12LoadWithCastILi1EEENSE_13StoreWithCastILi1EEEEEviT_T0_T2_T3_T4_T5_:
        /*0000*/ 	.byte	0x00, 0x00, 0x00, 0xf0, 0xff, 0xff, 0x0f, 0x38


//--------------------- .nv.constant0._ZN2at6native27unrolled_elementwise_kernelIZZZNS0_16tanh_kernel_cudaERNS_18TensorIteratorBaseEENKUlvE0_clEvENKUlvE2_clEvEUlN3c108BFloat16EE_St5arrayIPcLm2EELi4E23TrivialOffsetCalculatorILi1EjESD_NS0_6memory12LoadWithCastILi1EEENSE_13StoreWithCastILi1EEEEEviT_T0_T2_T3_T4_T5_ --------------------------
	.section	.nv.constant0._ZN2at6native27unrolled_elementwise_kernelIZZZNS0_16tanh_kernel_cudaERNS_18TensorIteratorBaseEENKUlvE0_clEvENKUlvE2_clEvEUlN3c108BFloat16EE_St5arrayIPcLm2EELi4E23TrivialOffsetCalculatorILi1EjESD_NS0_6memory12LoadWithCastILi1EEENSE_13StoreWithCastILi1EEEEEviT_T0_T2_T3_T4_T5_,"a",@progbits
	.sectionflags	@""
	.align	4
.nv.constant0._ZN2at6native27unrolled_elementwise_kernelIZZZNS0_16tanh_kernel_cudaERNS_18TensorIteratorBaseEENKUlvE0_clEvENKUlvE2_clEvEUlN3c108BFloat16EE_St5arrayIPcLm2EELi4E23TrivialOffsetCalculatorILi1EjESD_NS0_6memory12LoadWithCastILi1EEENSE_13StoreWithCastILi1EEEEEviT_T0_T2_T3_T4_T5_:
	.zero		396


//--------------------- .nv.constant0._ZN2at6native18elementwise_kernelILi128ELi4EZNS0_22gpu_kernel_impl_nocastIZZZNS0_16tanh_kernel_cudaERNS_18TensorIteratorBaseEENKUlvE0_clEvENKUlvE2_clEvEUlN3c108BFloat16EE_EEvS4_RKT_EUliE_EEviT1_ --------------------------
	.section	.nv.constant0._ZN2at6native18elementwise_kernelILi128ELi4EZNS0_22gpu_kernel_impl_nocastIZZZNS0_16tanh_kernel_cudaERNS_18TensorIteratorBaseEENKUlvE0_clEvENKUlvE2_clEvEUlN3c108BFloat16EE_EEvS4_RKT_EUliE_EEviT1_,"a",@progbits
	.sectionflags	@""
	.align	4
.nv.constant0._ZN2at6native18elementwise_kernelILi128ELi4EZNS0_22gpu_kernel_impl_nocastIZZZNS0_16tanh_kernel_cudaERNS_18TensorIteratorBaseEENKUlvE0_clEvENKUlvE2_clEvEUlN3c108BFloat16EE_EEvS4_RKT_EUliE_EEviT1_:
	.zero		896


//--------------------- .nv.constant0._ZN2at6native27unrolled_elementwise_kernelIZZZNS0_16tanh_kernel_cudaERNS_18TensorIteratorBaseEENKUlvE0_clEvENKUlvE2_clEvEUlN3c108BFloat16EE_St5arrayIPcLm2EELi4E23TrivialOffsetCalculatorILi1EjESD_NS0_6memory15LoadWithoutCastENSE_16StoreWithoutCastEEEviT_T0_T2_T3_T4_T5_ --------------------------
	.section	.nv.constant0._ZN2at6native27unrolled_elementwise_kernelIZZZNS0_16tanh_kernel_cudaERNS_18TensorIteratorBaseEENKUlvE0_clEvENKUlvE2_clEvEUlN3c108BFloat16EE_St5arrayIPcLm2EELi4E23TrivialOffsetCalculatorILi1EjESD_NS0_6memory15LoadWithoutCastENSE_16StoreWithoutCastEEEviT_T0_T2_T3_T4_T5_,"a",@progbits
	.sectionflags	@""
	.align	4
.nv.constant0._ZN2at6native27unrolled_elementwise_kernelIZZZNS0_16tanh_kernel_cudaERNS_18TensorIteratorBaseEENKUlvE0_clEvENKUlvE2_clEvEUlN3c108BFloat16EE_St5arrayIPcLm2EELi4E23TrivialOffsetCalculatorILi1EjESD_NS0_6memory15LoadWithoutCastENSE_16StoreWithoutCastEEEviT_T0_T2_T3_T4_T5_:
	.zero		380


//--------------------- .nv.constant0._ZN2at6native29vectorized_elementwise_kernelILi2EZZZNS0_16tanh_kernel_cudaERNS_18TensorIteratorBaseEENKUlvE0_clEvENKUlvE2_clEvEUlN3c108BFloat16EE_St5arrayIPcLm2EEEEviT0_T1_ --------------------------
	.section	.nv.constant0._ZN2at6native29vectorized_elementwise_kernelILi2EZZZNS0_16tanh_kernel_cudaERNS_18TensorIteratorBaseEENKUlvE0_clEvENKUlvE2_clEvEUlN3c108BFloat16EE_St5arrayIPcLm2EEEEviT0_T1_,"a",@progbits
	.sectionflags	@""
	.align	4
.nv.constant0._ZN2at6native29vectorized_elementwise_kernelILi2EZZZNS0_16tanh_kernel_cudaERNS_18TensorIteratorBaseEENKUlvE0_clEvENKUlvE2_clEvEUlN3c108BFloat16EE_St5arrayIPcLm2EEEEviT0_T1_:
	.zero		376


//--------------------- .nv.constant0._ZN2at6native29vectorized_elementwise_kernelILi4EZZZNS0_16tanh_kernel_cudaERNS_18TensorIteratorBaseEENKUlvE0_clEvENKUlvE2_clEvEUlN3c108BFloat16EE_St5arrayIPcLm2EEEEviT0_T1_ --------------------------
	.section	.nv.constant0._ZN2at6native29vectorized_elementwise_kernelILi4EZZZNS0_16tanh_kernel_cudaERNS_18TensorIteratorBaseEENKUlvE0_clEvENKUlvE2_clEvEUlN3c108BFloat16EE_St5arrayIPcLm2EEEEviT0_T1_,"a",@progbits
	.sectionflags	@""
	.align	4
.nv.constant0._ZN2at6native29vectorized_elementwise_kernelILi4EZZZNS0_16tanh_kernel_cudaERNS_18TensorIteratorBaseEENKUlvE0_clEvENKUlvE2_clEvEUlN3c108BFloat16EE_St5arrayIPcLm2EEEEviT0_T1_:
	.zero		376


//--------------------- .nv.constant0._ZN2at6native29vectorized_elementwise_kernelILi8EZZZNS0_16tanh_kernel_cudaERNS_18TensorIteratorBaseEENKUlvE0_clEvENKUlvE2_clEvEUlN3c108BFloat16EE_St5arrayIPcLm2EEEEviT0_T1_ --------------------------
	.section	.nv.constant0._ZN2at6native29vectorized_elementwise_kernelILi8EZZZNS0_16tanh_kernel_cudaERNS_18TensorIteratorBaseEENKUlvE0_clEvENKUlvE2_clEvEUlN3c108BFloat16EE_St5arrayIPcLm2EEEEviT0_T1_,"a",@progbits
	.sectionflags	@""
	.align	4
.nv.constant0._ZN2at6native29vectorized_elementwise_kernelILi8EZZZNS0_16tanh_kernel_cudaERNS_18TensorIteratorBaseEENKUlvE0_clEvENKUlvE2_clEvEUlN3c108BFloat16EE_St5arrayIPcLm2EEEEviT0_T1_:
	.zero		376


//--------------------- .nv.constant2._ZN2at6native18elementwise_kernelILi128ELi4EZNS0_15gpu_kernel_implIZZZNS0_16tanh_kernel_cudaERNS_18TensorIteratorBaseEENKUlvE0_clEvENKUlvE1_clEvEUlN3c104HalfEE_EEvS4_RKT_EUliE_EEviT1_ --------------------------
	.section	.nv.constant2._ZN2at6native18elementwise_kernelILi128ELi4EZNS0_15gpu_kernel_implIZZZNS0_16tanh_kernel_cudaERNS_18TensorIteratorBaseEENKUlvE0_clEvENKUlvE1_clEvEUlN3c104HalfEE_EEvS4_RKT_EUliE_EEviT1_,"a",@progbits
	.sectionflags	@""
	.align	4
.nv.constant2._ZN2at6native18elementwise_kernelILi128ELi4EZNS0_15gpu_kernel_implIZZZNS0_16tanh_kernel_cudaERNS_18TensorIteratorBaseEENKUlvE0_clEvENKUlvE1_clEvEUlN3c104HalfEE_EEvS4_RKT_EUliE_EEviT1_:
        /*0000*/ 	.byte	0x00, 0x00, 0x00, 0xf0, 0xff, 0xff, 0x0f, 0x38


//--------------------- .nv.constant0._ZN2at6native18elementwise_kernelILi128ELi4EZNS0_15gpu_kernel_implIZZZNS0_16tanh_kernel_cudaERNS_18TensorIteratorBaseEENKUlvE0_clEvENKUlvE1_clEvEUlN3c104HalfEE_EEvS4_RKT_EUliE_EEviT1_ --------------------------
	.section	.nv.constant0._ZN2at6native18elementwise_kernelILi128ELi4EZNS0_15gpu_kernel_implIZZZNS0_16tanh_kernel_cudaERNS_18TensorIteratorBaseEENKUlvE0_clEvENKUlvE1_clEvEUlN3c104HalfEE_EEvS4_RKT_EUliE_EEviT1_,"a",@progbits
	.sectionflags	@""
	.align	4
.nv.constant0._ZN2at6native18elementwise_kernelILi128ELi4EZNS0_15gpu_kernel_implIZZZNS0_16tanh_kernel_cudaERNS_18TensorIteratorBaseEENKUlvE0_clEvENKUlvE1_clEvEUlN3c104HalfEE_EEvS4_RKT_EUliE_EEviT1_:
	.zero		896


//--------------------- .nv.constant2._ZN2at6native27unrolled_elementwise_kernelIZZZNS0_16tanh_kernel_cudaERNS_18TensorIteratorBaseEENKUlvE0_clEvENKUlvE1_clEvEUlN3c104HalfEE_St5arrayIPcLm2EELi4E23TrivialOffsetCalculatorILi1EjESD_NS0_6memory12LoadWithCastILi1EEENSE_13StoreWithCastILi1EEEEEviT_T0_T2_T3_T4_T5_ --------------------------
	.section	.nv.constant2._ZN2at6native27unrolled_elementwise_kernelIZZZNS0_16tanh_kernel_cudaERNS_18TensorIteratorBaseEENKUlvE0_clEvENKUlvE1_clEvEUlN3c104HalfEE_St5arrayIPcLm2EELi4E23TrivialOffsetCalculatorILi1EjESD_NS0_6memory12LoadWithCastILi1EEENSE_13StoreWithCastILi1EEEEEviT_T0_T2_T3_T4_T5_,"a",@progbits
	.sectionflags	@""
	.align	4
.nv.constant2._ZN2at6native27unrolled_elementwise_kernelIZZZNS0_16tanh_kernel_cudaERNS_18TensorIteratorBaseEENKUlvE0_clEvENKUlvE1_clEvEUlN3c104HalfEE_St5arrayIPcLm2EELi4E23TrivialOffsetCalculatorILi1EjESD_NS0_6memory12LoadWithCastILi1EEENSE_13StoreWithCastILi1EEEEEviT_T0_T2_T3_T4_T5_:
        /*0000*/ 	.byte	0x00, 0x00, 0x00, 0xf0, 0xff, 0xff, 0x0f, 0x38


//--------------------- .nv.constant0._ZN2at6native27unrolled_elementwise_kernelIZZZNS0_16tanh_kernel_cudaERNS_18TensorIteratorBaseEENKUlvE0_clEvENKUlvE1_clEvEUlN3c104HalfEE_St5arrayIPcLm2EELi4E23TrivialOffsetCalculatorILi1EjESD_NS0_6memory12LoadWithCastILi1EEENSE_13StoreWithCastILi1EEEEEviT_T0_T2_T3_T4_T5_ --------------------------
	.section	.nv.constant0._ZN2at6native27unrolled_elementwise_kernelIZZZNS0_16tanh_kernel_cudaERNS_18TensorIteratorBaseEENKUlvE0_clEvENKUlvE1_clEvEUlN3c104HalfEE_St5arrayIPcLm2EELi4E23TrivialOffsetCalculatorILi1EjESD_NS0_6memory12LoadWithCastILi1EEENSE_13StoreWithCastILi1EEEEEviT_T0_T2_T3_T4_T5_,"a",@progbits
	.sectionflags	@""
	.align	4
.nv.constant0._ZN2at6native27unrolled_elementwise_kernelIZZZNS0_16tanh_kernel_cudaERNS_18TensorIteratorBaseEENKUlvE0_clEvENKUlvE1_clEvEUlN3c104HalfEE_St5arrayIPcLm2EELi4E23TrivialOffsetCalculatorILi1EjESD_NS0_6memory12LoadWithCastILi1EEENSE_13StoreWithCastILi1EEEEEviT_T0_T2_T3_T4_T5_:
	.zero		396


//--------------------- .nv.constant0._ZN2at6native18elementwise_kernelILi128ELi4EZNS0_22gpu_kernel_impl_nocastIZZZNS0_16tanh_kernel_cudaERNS_18TensorIteratorBaseEENKUlvE0_clEvENKUlvE1_clEvEUlN3c104HalfEE_EEvS4_RKT_EUliE_EEviT1_ --------------------------
	.section	.nv.constant0._ZN2at6native18elementwise_kernelILi128ELi4EZNS0_22gpu_kernel_impl_nocastIZZZNS0_16tanh_kernel_cudaERNS_18TensorIteratorBaseEENKUlvE0_clEvENKUlvE1_clEvEUlN3c104HalfEE_EEvS4_RKT_EUliE_EEviT1_,"a",@progbits
	.sectionflags	@""
	.align	4
.nv.constant0._ZN2at6native18elementwise_kernelILi128ELi4EZNS0_22gpu_kernel_impl_nocastIZZZNS0_16tanh_kernel_cudaERNS_18TensorIteratorBaseEENKUlvE0_clEvENKUlvE1_clEvEUlN3c104HalfEE_EEvS4_RKT_EUliE_EEviT1_:
	.zero		896


//--------------------- .nv.constant0._ZN2at6native27unrolled_elementwise_kernelIZZZNS0_16tanh_kernel_cudaERNS_18TensorIteratorBaseEENKUlvE0_clEvENKUlvE1_clEvEUlN3c104HalfEE_St5arrayIPcLm2EELi4E23TrivialOffsetCalculatorILi1EjESD_NS0_6memory15LoadWithoutCastENSE_16StoreWithoutCastEEEviT_T0_T2_T3_T4_T5_ --------------------------
	.section	.nv.constant0._ZN2at6native27unrolled_elementwise_kernelIZZZNS0_16tanh_kernel_cudaERNS_18TensorIteratorBaseEENKUlvE0_clEvENKUlvE1_clEvEUlN3c104HalfEE_St5arrayIPcLm2EELi4E23TrivialOffsetCalculatorILi1EjESD_NS0_6memory15LoadWithoutCastENSE_16StoreWithoutCastEEEviT_T0_T2_T3_T4_T5_,"a",@progbits
	.sectionflags	@""
	.align	4
.nv.constant0._ZN2at6native27unrolled_elementwise_kernelIZZZNS0_16tanh_kernel_cudaERNS_18TensorIteratorBaseEENKUlvE0_clEvENKUlvE1_clEvEUlN3c104HalfEE_St5arrayIPcLm2EELi4E23TrivialOffsetCalculatorILi1EjESD_NS0_6memory15LoadWithoutCastENSE_16StoreWithoutCastEEEviT_T0_T2_T3_T4_T5_:
	.zero		380


//--------------------- .nv.constant0._ZN2at6native29vectorized_elementwise_kernelILi2EZZZNS0_16tanh_kernel_cudaERNS_18TensorIteratorBaseEENKUlvE0_clEvENKUlvE1_clEvEUlN3c104HalfEE_St5arrayIPcLm2EEEEviT0_T1_ --------------------------
	.section	.nv.constant0._ZN2at6native29vectorized_elementwise_kernelILi2EZZZNS0_16tanh_kernel_cudaERNS_18TensorIteratorBaseEENKUlvE0_clEvENKUlvE1_clEvEUlN3c104HalfEE_St5arrayIPcLm2EEEEviT0_T1_,"a",@progbits
	.sectionflags	@""
	.align	4
.nv.constant0._ZN2at6native29vectorized_elementwise_kernelILi2EZZZNS0_16tanh_kernel_cudaERNS_18TensorIteratorBaseEENKUlvE0_clEvENKUlvE1_clEvEUlN3c104HalfEE_St5arrayIPcLm2EEEEviT0_T1_:
	.zero		376


//--------------------- .nv.constant0._ZN2at6native29vectorized_elementwise_kernelILi4EZZZNS0_16tanh_kernel_cudaERNS_18TensorIteratorBaseEENKUlvE0_clEvENKUlvE1_clEvEUlN3c104HalfEE_St5arrayIPcLm2EEEEviT0_T1_ --------------------------
	.section	.nv.constant0._ZN2at6native29vectorized_elementwise_kernelILi4EZZZNS0_16tanh_kernel_cudaERNS_18TensorIteratorBaseEENKUlvE0_clEvENKUlvE1_clEvEUlN3c104HalfEE_St5arrayIPcLm2EEEEviT0_T1_,"a",@progbits
	.sectionflags	@""
	.align	4
.nv.constant0._ZN2at6native29vectorized_elementwise_kernelILi4EZZZNS0_16tanh_kernel_cudaERNS_18TensorIteratorBaseEENKUlvE0_clEvENKUlvE1_clEvEUlN3c104HalfEE_St5arrayIPcLm2EEEEviT0_T1_:
	.zero		376


//--------------------- .nv.constant0._ZN2at6native29vectorized_elementwise_kernelILi8EZZZNS0_16tanh_kernel_cudaERNS_18TensorIteratorBaseEENKUlvE0_clEvENKUlvE1_clEvEUlN3c104HalfEE_St5arrayIPcLm2EEEEviT0_T1_ --------------------------
	.section	.nv.constant0._ZN2at6native29vectorized_elementwise_kernelILi8EZZZNS0_16tanh_kernel_cudaERNS_18TensorIteratorBaseEENKUlvE0_clEvENKUlvE1_clEvEUlN3c104HalfEE_St5arrayIPcLm2EEEEviT0_T1_,"a",@progbits
	.sectionflags	@""
	.align	4
.nv.constant0._ZN2at6native29vectorized_elementwise_kernelILi8EZZZNS0_16tanh_kernel_cudaERNS_18TensorIteratorBaseEENKUlvE0_clEvENKUlvE1_clEvEUlN3c104HalfEE_St5arrayIPcLm2EEEEviT0_T1_:
	.zero		376


//--------------------- .nv.constant2._ZN2at6native18elementwise_kernelILi128ELi4EZNS0_15gpu_kernel_implIZZZNS0_16tanh_kernel_cudaERNS_18TensorIteratorBaseEENKUlvE0_clEvENKUlvE0_clEvEUlfE_EEvS4_RKT_EUliE_EEviT1_ --------------------------
	.section	.nv.constant2._ZN2at6native18elementwise_kernelILi128ELi4EZNS0_15gpu_kernel_implIZZZNS0_16tanh_kernel_cudaERNS_18TensorIteratorBaseEENKUlvE0_clEvENKUlvE0_clEvEUlfE_EEvS4_RKT_EUliE_EEviT1_,"a",@progbits
	.sectionflags	@""
	.align	4
.nv.constant2._ZN2at6native18elementwise_kernelILi128ELi4EZNS0_15gpu_kernel_implIZZZNS0_16tanh_kernel_cudaERNS_18TensorIteratorBaseEENKUlvE0_clEvENKUlvE0_clEvEUlfE_EEvS4_RKT_EUliE_EEviT1_:
        /*0000*/ 	.byte	0x00, 0x00, 0x00, 0xf0, 0xff, 0xff, 0x0f, 0x38


//--------------------- .nv.constant0._ZN2at6native18elementwise_kernelILi128ELi4EZNS0_15gpu_kernel_implIZZZNS0_16tanh_kernel_cudaERNS_18TensorIteratorBaseEENKUlvE0_clEvENKUlvE0_clEvEUlfE_EEvS4_RKT_EUliE_EEviT1_ --------------------------
	.section	.nv.constant0._ZN2at6native18elementwise_kernelILi128ELi4EZNS0_15gpu_kernel_implIZZZNS0_16tanh_kernel_cudaERNS_18TensorIteratorBaseEENKUlvE0_clEvENKUlvE0_clEvEUlfE_EEvS4_RKT_EUliE_EEviT1_,"a",@progbits
	.sectionflags	@""
	.align	4
.nv.constant0._ZN2at6native18elementwise_kernelILi128ELi4EZNS0_15gpu_kernel_implIZZZNS0_16tanh_kernel_cudaERNS_18TensorIteratorBaseEENKUlvE0_clEvENKUlvE0_clEvEUlfE_EEvS4_RKT_EUliE_EEviT1_:
	.zero		896


//--------------------- .nv.constant2._ZN2at6native27unrolled_elementwise_kernelIZZZNS0_16tanh_kernel_cudaERNS_18TensorIteratorBaseEENKUlvE0_clEvENKUlvE0_clEvEUlfE_St5arrayIPcLm2EELi4E23TrivialOffsetCalculatorILi1EjESB_NS0_6memory12LoadWithCastILi1EEENSC_13StoreWithCastILi1EEEEEviT_T0_T2_T3_T4_T5_ --------------------------
	.section	.nv.constant2._ZN2at6native27unrolled_elementwise_kernelIZZZNS0_16tanh_kernel_cudaERNS_18TensorIteratorBaseEENKUlvE0_clEvENKUlvE0_clEvEUlfE_St5arrayIPcLm2EELi4E23TrivialOffsetCalculatorILi1EjESB_NS0_6memory12LoadWithCastILi1EEENSC_13StoreWithCastILi1EEEEEviT_T0_T2_T3_T4_T5_,"a",@progbits
	.sectionflags	@""
	.align	4
.nv.constant2._ZN2at6native27unrolled_elementwise_kernelIZZZNS0_16tanh_kernel_cudaERNS_18TensorIteratorBaseEENKUlvE0_clEvENKUlvE0_clEvEUlfE_St5arrayIPcLm2EELi4E23TrivialOffsetCalculatorILi1EjESB_NS0_6memory12LoadWithCastILi1EEENSC_13StoreWithCastILi1EEEEEviT_T0_T2_T3_T4_T5_:
        /*0000*/ 	.byte	0x00, 0x00, 0x00, 0xf0, 0xff, 0xff, 0x0f, 0x38


//--------------------- .nv.constant0._ZN2at6native27unrolled_elementwise_kernelIZZZNS0_16tanh_kernel_cudaERNS_18TensorIteratorBaseEENKUlvE0_clEvENKUlvE0_clEvEUlfE_St5arrayIPcLm2EELi4E23TrivialOffsetCalculatorILi1EjESB_NS0_6memory12LoadWithCastILi1EEENSC_13StoreWithCastILi1EEEEEviT_T0_T2_T3_T4_T5_ --------------------------
	.section	.nv.constant0._ZN2at6native27unrolled_elementwise_kernelIZZZNS0_16tanh_kernel_cudaERNS_18TensorIteratorBaseEENKUlvE0_clEvENKUlvE0_clEvEUlfE_St5arrayIPcLm2EELi4E23TrivialOffsetCalculatorILi1EjESB_NS0_6memory12LoadWithCastILi1EEENSC_13StoreWithCastILi1EEEEEviT_T0_T2_T3_T4_T5_,"a",@progbits
	.sectionflags	@""
	.align	4
.nv.constant0._ZN2at6native27unrolled_elementwise_kernelIZZZNS0_16tanh_kernel_cudaERNS_18TensorIteratorBaseEENKUlvE0_clEvENKUlvE0_clEvEUlfE_St5arrayIPcLm2EELi4E23TrivialOffsetCalculatorILi1EjESB_NS0_6memory12LoadWithCastILi1EEENSC_13StoreWithCastILi1EEEEEviT_T0_T2_T3_T4_T5_:
	.zero		396


//--------------------- .nv.constant0._ZN2at6native18elementwise_kernelILi128ELi2EZNS0_22gpu_kernel_impl_nocastIZZZNS0_16tanh_kernel_cudaERNS_18TensorIteratorBaseEENKUlvE0_clEvENKUlvE0_clEvEUlfE_EEvS4_RKT_EUliE_EEviT1_ --------------------------
	.section	.nv.constant0._ZN2at6native18elementwise_kernelILi128ELi2EZNS0_22gpu_kernel_impl_nocastIZZZNS0_16tanh_kernel_cudaERNS_18TensorIteratorBaseEENKUlvE0_clEvENKUlvE0_clEvEUlfE_EEvS4_RKT_EUliE_EEviT1_,"a",@progbits
	.sectionflags	@""
	.align	4
.nv.constant0._ZN2at6native18elementwise_kernelILi128ELi2EZNS0_22gpu_kernel_impl_nocastIZZZNS0_16tanh_kernel_cudaERNS_18TensorIteratorBaseEENKUlvE0_clEvENKUlvE0_clEvEUlfE_EEvS4_RKT_EUliE_EEviT1_:
	.zero		896


//--------------------- .nv.constant0._ZN2at6native27unrolled_elementwise_kernelIZZZNS0_16tanh_kernel_cudaERNS_18TensorIteratorBaseEENKUlvE0_clEvENKUlvE0_clEvEUlfE_St5arrayIPcLm2EELi4E23TrivialOffsetCalculatorILi1EjESB_NS0_6memory15LoadWithoutCastENSC_16StoreWithoutCastEEEviT_T0_T2_T3_T4_T5_ --------------------------
	.section	.nv.constant0._ZN2at6native27unrolled_elementwise_kernelIZZZNS0_16tanh_kernel_cudaERNS_18TensorIteratorBaseEENKUlvE0_clEvENKUlvE0_clEvEUlfE_St5arrayIPcLm2EELi4E23TrivialOffsetCalculatorILi1EjESB_NS0_6memory15LoadWithoutCastENSC_16StoreWithoutCastEEEviT_T0_T2_T3_T4_T5_,"a",@progbits
	.sectionflags	@""
	.align	4
.nv.constant0._ZN2at6native27unrolled_elementwise_kernelIZZZNS0_16tanh_kernel_cudaERNS_18TensorIteratorBaseEENKUlvE0_clEvENKUlvE0_clEvEUlfE_St5arrayIPcLm2EELi4E23TrivialOffsetCalculatorILi1EjESB_NS0_6memory15LoadWithoutCastENSC_16StoreWithoutCastEEEviT_T0_T2_T3_T4_T5_:
	.zero		380


//--------------------- .nv.constant0._ZN2at6native29vectorized_elementwise_kernelILi2EZZZNS0_16tanh_kernel_cudaERNS_18TensorIteratorBaseEENKUlvE0_clEvENKUlvE0_clEvEUlfE_St5arrayIPcLm2EEEEviT0_T1_ --------------------------
	.section	.nv.constant0._ZN2at6native29vectorized_elementwise_kernelILi2EZZZNS0_16tanh_kernel_cudaERNS_18TensorIteratorBaseEENKUlvE0_clEvENKUlvE0_clEvEUlfE_St5arrayIPcLm2EEEEviT0_T1_,"a",@progbits
	.sectionflags	@""
	.align	4
.nv.constant0._ZN2at6native29vectorized_elementwise_kernelILi2EZZZNS0_16tanh_kernel_cudaERNS_18TensorIteratorBaseEENKUlvE0_clEvENKUlvE0_clEvEUlfE_St5arrayIPcLm2EEEEviT0_T1_:
	.zero		376


//--------------------- .nv.constant0._ZN2at6native29vectorized_elementwise_kernelILi4EZZZNS0_16tanh_kernel_cudaERNS_18TensorIteratorBaseEENKUlvE0_clEvENKUlvE0_clEvEUlfE_St5arrayIPcLm2EEEEviT0_T1_ --------------------------
	.section	.nv.constant0._ZN2at6native29vectorized_elementwise_kernelILi4EZZZNS0_16tanh_kernel_cudaERNS_18TensorIteratorBaseEENKUlvE0_clEvENKUlvE0_clEvEUlfE_St5arrayIPcLm2EEEEviT0_T1_,"a",@progbits
	.sectionflags	@""
	.align	4
.nv.constant0._ZN2at6native29vectorized_elementwise_kernelILi4EZZZNS0_16tanh_kernel_cudaERNS_18TensorIteratorBaseEENKUlvE0_clEvENKUlvE0_clEvEUlfE_St5arrayIPcLm2EEEEviT0_T1_:
	.zero		376


//--------------------- .nv.constant0._ZN2at6native29vectorized_elementwise_kernelILi8EZZZNS0_16tanh_kernel_cudaERNS_18TensorIteratorBaseEENKUlvE0_clEvENKUlvE0_clEvEUlfE_St5arrayIPcLm2EEEEviT0_T1_ --------------------------
	.section	.nv.constant0._ZN2at6native29vectorized_elementwise_kernelILi8EZZZNS0_16tanh_kernel_cudaERNS_18TensorIteratorBaseEENKUlvE0_clEvENKUlvE0_clEvEUlfE_St5arrayIPcLm2EEEEviT0_T1_,"a",@progbits
	.sectionflags	@""
	.align	4
.nv.constant0._ZN2at6native29vectorized_elementwise_kernelILi8EZZZNS0_16tanh_kernel_cudaERNS_18TensorIteratorBaseEENKUlvE0_clEvENKUlvE0_clEvEUlfE_St5arrayIPcLm2EEEEviT0_T1_:
	.zero		376


//--------------------- .nv.constant2._ZN2at6native18elementwise_kernelILi128ELi4EZNS0_15gpu_kernel_implIZZZNS0_16tanh_kernel_cudaERNS_18TensorIteratorBaseEENKUlvE0_clEvENKUlvE_clEvEUldE_EEvS4_RKT_EUliE_EEviT1_ --------------------------
	.section	.nv.constant2._ZN2at6native18elementwise_kernelILi128ELi4EZNS0_15gpu_kernel_implIZZZNS0_16tanh_kernel_cudaERNS_18TensorIteratorBaseEENKUlvE0_clEvENKUlvE_clEvEUldE_EEvS4_RKT_EUliE_EEviT1_,"a",@progbits
	.sectionflags	@""
	.align	4
.nv.constant2._ZN2at6native18elementwise_kernelILi128ELi4EZNS0_15gpu_kernel_implIZZZNS0_16tanh_kernel_cudaERNS_18TensorIteratorBaseEENKUlvE0_clEvENKUlvE_clEvEUldE_EEvS4_RKT_EUliE_EEviT1_:
        /* <DEDUP_REMOVED lines=11> */


//--------------------- .nv.constant0._ZN2at6native18elementwise_kernelILi128ELi4EZNS0_15gpu_kernel_implIZZZNS0_16tanh_kernel_cudaERNS_18TensorIteratorBaseEENKUlvE0_clEvENKUlvE_clEvEUldE_EEvS4_RKT_EUliE_EEviT1_ --------------------------
	.section	.nv.constant0._ZN2at6native18elementwise_kernelILi128ELi4EZNS0_15gpu_kernel_implIZZZNS0_16tanh_kernel_cudaERNS_18TensorIteratorBaseEENKUlvE0_clEvENKUlvE_clEvEUldE_EEvS4_RKT_EUliE_EEviT1_,"a",@progbits
	.sectionflags	@""
	.align	4
.nv.constant0._ZN2at6native18elementwise_kernelILi128ELi4EZNS0_15gpu_kernel_implIZZZNS0_16tanh_kernel_cudaERNS_18TensorIteratorBaseEENKUlvE0_clEvENKUlvE_clEvEUldE_EEvS4_RKT_EUliE_EEviT1_:
	.zero		896


//--------------------- .nv.constant2._ZN2at6native27unrolled_elementwise_kernelIZZZNS0_16tanh_kernel_cudaERNS_18TensorIteratorBaseEENKUlvE0_clEvENKUlvE_clEvEUldE_St5arrayIPcLm2EELi4E23TrivialOffsetCalculatorILi1EjESB_NS0_6memory12LoadWithCastILi1EEENSC_13StoreWithCastILi1EEEEEviT_T0_T2_T3_T4_T5_ --------------------------
	.section	.nv.constant2._ZN2at6native27unrolled_elementwise_kernelIZZZNS0_16tanh_kernel_cudaERNS_18TensorIteratorBaseEENKUlvE0_clEvENKUlvE_clEvEUldE_St5arrayIPcLm2EELi4E23TrivialOffsetCalculatorILi1EjESB_NS0_6memory12LoadWithCastILi1EEENSC_13StoreWithCastILi1EEEEEviT_T0_T2_T3_T4_T5_,"a",@progbits
	.sectionflags	@""
	.align	4
.nv.constant2._ZN2at6native27unrolled_elementwise_kernelIZZZNS0_16tanh_kernel_cudaERNS_18TensorIteratorBaseEENKUlvE0_clEvENKUlvE_clEvEUldE_St5arrayIPcLm2EELi4E23TrivialOffsetCalculatorILi1EjESB_NS0_6memory12LoadWithCastILi1EEENSC_13StoreWithCastILi1EEEEEviT_T0_T2_T3_T4_T5_:
        /* <DEDUP_REMOVED lines=11> */


//--------------------- .nv.constant0._ZN2at6native27unrolled_elementwise_kernelIZZZNS0_16tanh_kernel_cudaERNS_18TensorIteratorBaseEENKUlvE0_clEvENKUlvE_clEvEUldE_St5arrayIPcLm2EELi4E23TrivialOffsetCalculatorILi1EjESB_NS0_6memory12LoadWithCastILi1EEENSC_13StoreWithCastILi1EEEEEviT_T0_T2_T3_T4_T5_ --------------------------
	.section	.nv.constant0._ZN2at6native27unrolled_elementwise_kernelIZZZNS0_16tanh_kernel_cudaERNS_18TensorIteratorBaseEENKUlvE0_clEvENKUlvE_clEvEUldE_St5arrayIPcLm2EELi4E23TrivialOffsetCalculatorILi1EjESB_NS0_6memory12LoadWithCastILi1EEENSC_13StoreWithCastILi1EEEEEviT_T0_T2_T3_T4_T5_,"a",@progbits
	.sectionflags	@""
	.align	4
.nv.constant0._ZN2at6native27unrolled_elementwise_kernelIZZZNS0_16tanh_kernel_cudaERNS_18TensorIteratorBaseEENKUlvE0_clEvENKUlvE_clEvEUldE_St5arrayIPcLm2EELi4E23TrivialOffsetCalculatorILi1EjESB_NS0_6memory12LoadWithCastILi1EEENSC_13StoreWithCastILi1EEEEEviT_T0_T2_T3_T4_T5_:
	.zero		396


//--------------------- .nv.constant2._ZN2at6native18elementwise_kernelILi128ELi2EZNS0_22gpu_kernel_impl_nocastIZZZNS0_16tanh_kernel_cudaERNS_18TensorIteratorBaseEENKUlvE0_clEvENKUlvE_clEvEUldE_EEvS4_RKT_EUliE_EEviT1_ --------------------------
	.section	.nv.constant2._ZN2at6native18elementwise_kernelILi128ELi2EZNS0_22gpu_kernel_impl_nocastIZZZNS0_16tanh_kernel_cudaERNS_18TensorIteratorBaseEENKUlvE0_clEvENKUlvE_clEvEUldE_EEvS4_RKT_EUliE_EEviT1_,"a",@progbits
	.sectionflags	@""
	.align	4
.nv.constant2._ZN2at6native18elementwise_kernelILi128ELi2EZNS0_22gpu_kernel_impl_nocastIZZZNS0_16tanh_kernel_cudaERNS_18TensorIteratorBaseEENKUlvE0_clEvENKUlvE_clEvEUldE_EEvS4_RKT_EUliE_EEviT1_:
        /* <DEDUP_REMOVED lines=11> */


//--------------------- .nv.constant0._ZN2at6native18elementwise_kernelILi128ELi2EZNS0_22gpu_kernel_impl_nocastIZZZNS0_16tanh_kernel_cudaERNS_18TensorIteratorBaseEENKUlvE0_clEvENKUlvE_clEvEUldE_EEvS4_RKT_EUliE_EEviT1_ --------------------------
	.section	.nv.constant0._ZN2at6native18elementwise_kernelILi128ELi2EZNS0_22gpu_kernel_impl_nocastIZZZNS0_16tanh_kernel_cudaERNS_18TensorIteratorBaseEENKUlvE0_clEvENKUlvE_clEvEUldE_EEvS4_RKT_EUliE_EEviT1_,"a",@progbits
	.sectionflags	@""
	.align	4
.nv.constant0._ZN2at6native18elementwise_kernelILi128ELi2EZNS0_22gpu_kernel_impl_nocastIZZZNS0_16tanh_kernel_cudaERNS_18TensorIteratorBaseEENKUlvE0_clEvENKUlvE_clEvEUldE_EEvS4_RKT_EUliE_EEviT1_:
	.zero		896


//--------------------- .nv.constant2._ZN2at6native27unrolled_elementwise_kernelIZZZNS0_16tanh_kernel_cudaERNS_18TensorIteratorBaseEENKUlvE0_clEvENKUlvE_clEvEUldE_St5arrayIPcLm2EELi4E23TrivialOffsetCalculatorILi1EjESB_NS0_6memory15LoadWithoutCastENSC_16StoreWithoutCastEEEviT_T0_T2_T3_T4_T5_ --------------------------
	.section	.nv.constant2._ZN2at6native27unrolled_elementwise_kernelIZZZNS0_16tanh_kernel_cudaERNS_18TensorIteratorBaseEENKUlvE0_clEvENKUlvE_clEvEUldE_St5arrayIPcLm2EELi4E23TrivialOffsetCalculatorILi1EjESB_NS0_6memory15LoadWithoutCastENSC_16StoreWithoutCastEEEviT_T0_T2_T3_T4_T5_,"a",@progbits
	.sectionflags	@""
	.align	4
.nv.constant2._ZN2at6native27unrolled_elementwise_kernelIZZZNS0_16tanh_kernel_cudaERNS_18TensorIteratorBaseEENKUlvE0_clEvENKUlvE_clEvEUldE_St5arrayIPcLm2EELi4E23TrivialOffsetCalculatorILi1EjESB_NS0_6memory15LoadWithoutCastENSC_16StoreWithoutCastEEEviT_T0_T2_T3_T4_T5_:
        /* <DEDUP_REMOVED lines=11> */


//--------------------- .nv.constant0._ZN2at6native27unrolled_elementwise_kernelIZZZNS0_16tanh_kernel_cudaERNS_18TensorIteratorBaseEENKUlvE0_clEvENKUlvE_clEvEUldE_St5arrayIPcLm2EELi4E23TrivialOffsetCalculatorILi1EjESB_NS0_6memory15LoadWithoutCastENSC_16StoreWithoutCastEEEviT_T0_T2_T3_T4_T5_ --------------------------
	.section	.nv.constant0._ZN2at6native27unrolled_elementwise_kernelIZZZNS0_16tanh_kernel_cudaERNS_18TensorIteratorBaseEENKUlvE0_clEvENKUlvE_clEvEUldE_St5arrayIPcLm2EELi4E23TrivialOffsetCalculatorILi1EjESB_NS0_6memory15LoadWithoutCastENSC_16StoreWithoutCastEEEviT_T0_T2_T3_T4_T5_,"a",@progbits
	.sectionflags	@""
	.align	4
.nv.constant0._ZN2at6native27unrolled_elementwise_kernelIZZZNS0_16tanh_kernel_cudaERNS_18TensorIteratorBaseEENKUlvE0_clEvENKUlvE_clEvEUldE_St5arrayIPcLm2EELi4E23TrivialOffsetCalculatorILi1EjESB_NS0_6memory15LoadWithoutCastENSC_16StoreWithoutCastEEEviT_T0_T2_T3_T4_T5_:
	.zero		380


//--------------------- .nv.constant2._ZN2at6native29vectorized_elementwise_kernelILi2EZZZNS0_16tanh_kernel_cudaERNS_18TensorIteratorBaseEENKUlvE0_clEvENKUlvE_clEvEUldE_St5arrayIPcLm2EEEEviT0_T1_ --------------------------
	.section	.nv.constant2._ZN2at6native29vectorized_elementwise_kernelILi2EZZZNS0_16tanh_kernel_cudaERNS_18TensorIteratorBaseEENKUlvE0_clEvENKUlvE_clEvEUldE_St5arrayIPcLm2EEEEviT0_T1_,"a",@progbits
	.sectionflags	@""
	.align	4
.nv.constant2._ZN2at6native29vectorized_elementwise_kernelILi2EZZZNS0_16tanh_kernel_cudaERNS_18TensorIteratorBaseEENKUlvE0_clEvENKUlvE_clEvEUldE_St5arrayIPcLm2EEEEviT0_T1_:
        /* <DEDUP_REMOVED lines=11> */


//--------------------- .nv.constant0._ZN2at6native29vectorized_elementwise_kernelILi2EZZZNS0_16tanh_kernel_cudaERNS_18TensorIteratorBaseEENKUlvE0_clEvENKUlvE_clEvEUldE_St5arrayIPcLm2EEEEviT0_T1_ --------------------------
	.section	.nv.constant0._ZN2at6native29vectorized_elementwise_kernelILi2EZZZNS0_16tanh_kernel_cudaERNS_18TensorIteratorBaseEENKUlvE0_clEvENKUlvE_clEvEUldE_St5arrayIPcLm2EEEEviT0_T1_,"a",@progbits
	.sectionflags	@""
	.align	4
.nv.constant0._ZN2at6native29vectorized_elementwise_kernelILi2EZZZNS0_16tanh_kernel_cudaERNS_18TensorIteratorBaseEENKUlvE0_clEvENKUlvE_clEvEUldE_St5arrayIPcLm2EEEEviT0_T1_:
	.zero		376


//--------------------- .nv.constant2._ZN2at6native29vectorized_elementwise_kernelILi4EZZZNS0_16tanh_kernel_cudaERNS_18TensorIteratorBaseEENKUlvE0_clEvENKUlvE_clEvEUldE_St5arrayIPcLm2EEEEviT0_T1_ --------------------------
	.section	.nv.constant2._ZN2at6native29vectorized_elementwise_kernelILi4EZZZNS0_16tanh_kernel_cudaERNS_18TensorIteratorBaseEENKUlvE0_clEvENKUlvE_clEvEUldE_St5arrayIPcLm2EEEEviT0_T1_,"a",@progbits
	.sectionflags	@""
	.align	4
.nv.constant2._ZN2at6native29vectorized_elementwise_kernelILi4EZZZNS0_16tanh_kernel_cudaERNS_18TensorIteratorBaseEENKUlvE0_clEvENKUlvE_clEvEUldE_St5arrayIPcLm2EEEEviT0_T1_:
        /* <DEDUP_REMOVED lines=11> */


//--------------------- .nv.constant0._ZN2at6native29vectorized_elementwise_kernelILi4EZZZNS0_16tanh_kernel_cudaERNS_18TensorIteratorBaseEENKUlvE0_clEvENKUlvE_clEvEUldE_St5arrayIPcLm2EEEEviT0_T1_ --------------------------
	.section	.nv.constant0._ZN2at6native29vectorized_elementwise_kernelILi4EZZZNS0_16tanh_kernel_cudaERNS_18TensorIteratorBaseEENKUlvE0_clEvENKUlvE_clEvEUldE_St5arrayIPcLm2EEEEviT0_T1_,"a",@progbits
	.sectionflags	@""
	.align	4
.nv.constant0._ZN2at6native29vectorized_elementwise_kernelILi4EZZZNS0_16tanh_kernel_cudaERNS_18TensorIteratorBaseEENKUlvE0_clEvENKUlvE_clEvEUldE_St5arrayIPcLm2EEEEviT0_T1_:
	.zero		376


//--------------------- .nv.constant0._ZN2at6native29vectorized_elementwise_kernelILi8EZZZNS0_16tanh_kernel_cudaERNS_18TensorIteratorBaseEENKUlvE0_clEvENKUlvE_clEvEUldE_St5arrayIPcLm2EEEEviT0_T1_ --------------------------
	.section	.nv.constant0._ZN2at6native29vectorized_elementwise_kernelILi8EZZZNS0_16tanh_kernel_cudaERNS_18TensorIteratorBaseEENKUlvE0_clEvENKUlvE_clEvEUldE_St5arrayIPcLm2EEEEviT0_T1_,"a",@progbits
	.sectionflags	@""
	.align	4
.nv.constant0._ZN2at6native29vectorized_elementwise_kernelILi8EZZZNS0_16tanh_kernel_cudaERNS_18TensorIteratorBaseEENKUlvE0_clEvENKUlvE_clEvEUldE_St5arrayIPcLm2EEEEviT0_T1_:
	.zero		376


//--------------------- .nv.constant2._ZN2at6native18elementwise_kernelILi128ELi4EZNS0_15gpu_kernel_implIZZZNS0_16tanh_kernel_cudaERNS_18TensorIteratorBaseEENKUlvE_clEvENKUlvE1_clEvEUlN3c107complexINS7_4HalfEEEE_EEvS4_RKT_EUliE_EEviT1_ --------------------------
	.section	.nv.constant2._ZN2at6native18elementwise_kernelILi128ELi4EZNS0_15gpu_kernel_implIZZZNS0_16tanh_kernel_cudaERNS_18TensorIteratorBaseEENKUlvE_clEvENKUlvE1_clEvEUlN3c107complexINS7_4HalfEEEE_EEvS4_RKT_EUliE_EEviT1_,"a",@progbits
	.sectionflags	@""
	.align	4
.nv.constant2._ZN2at6native18elementwise_kernelILi128ELi4EZNS0_15gpu_kernel_implIZZZNS0_16tanh_kernel_cudaERNS_18TensorIteratorBaseEENKUlvE_clEvENKUlvE1_clEvEUlN3c107complexINS7_4HalfEEEE_EEvS4_RKT_EUliE_EEviT1_:
        /*0000*/ 	.byte	0x00, 0x00, 0x00, 0xf0, 0xff, 0xff, 0x0f, 0x38


//--------------------- .nv.constant0._ZN2at6native18elementwise_kernelILi128ELi4EZNS0_15gpu_kernel_implIZZZNS0_16tanh_kernel_cudaERNS_18TensorIteratorBaseEENKUlvE_clEvENKUlvE1_clEvEUlN3c107complexINS7_4HalfEEEE_EEvS4_RKT_EUliE_EEviT1_ --------------------------
	.section	.nv.constant0._ZN2at6native18elementwise_kernelILi128ELi4EZNS0_15gpu_kernel_implIZZZNS0_16tanh_kernel_cudaERNS_18TensorIteratorBaseEENKUlvE_clEvENKUlvE1_clEvEUlN3c107complexINS7_4HalfEEEE_EEvS4_RKT_EUliE_EEviT1_,"a",@progbits
	.sectionflags	@""
	.align	4
.nv.constant0._ZN2at6native18elementwise_kernelILi128ELi4EZNS0_15gpu_kernel_implIZZZNS0_16tanh_kernel_cudaERNS_18TensorIteratorBaseEENKUlvE_clEvENKUlvE1_clEvEUlN3c107complexINS7_4HalfEEEE_EEvS4_RKT_EUliE_EEviT1_:
	.zero		896


//--------------------- .nv.constant2._ZN2at6native27unrolled_elementwise_kernelIZZZNS0_16tanh_kernel_cudaERNS_18TensorIteratorBaseEENKUlvE_clEvENKUlvE1_clEvEUlN3c107complexINS6_4HalfEEEE_St5arrayIPcLm2EELi4E23TrivialOffsetCalculatorILi1EjESF_NS0_6memory12LoadWithCastILi1EEENSG_13StoreWithCastILi1EEEEEviT_T0_T2_T3_T4_T5_ --------------------------
	.section	.nv.constant2._ZN2at6native27unrolled_elementwise_kernelIZZZNS0_16tanh_kernel_cudaERNS_18TensorIteratorBaseEENKUlvE_clEvENKUlvE1_clEvEUlN3c107complexINS6_4HalfEEEE_St5arrayIPcLm2EELi4E23TrivialOffsetCalculatorILi1EjESF_NS0_6memory12LoadWithCastILi1EEENSG_13StoreWithCastILi1EEEEEviT_T0_T2_T3_T4_T5_,"a",@progbits
	.sectionflags	@""
	.align	4
.nv.constant2._ZN2at6native27unrolled_elementwise_kernelIZZZNS0_16tanh_kernel_cudaERNS_18TensorIteratorBaseEENKUlvE_clEvENKUlvE1_clEvEUlN3c107complexINS6_4HalfEEEE_St5arrayIPcLm2EELi4E23TrivialOffsetCalculatorILi1EjESF_NS0_6memory12LoadWithCastILi1EEENSG_13StoreWithCastILi1EEEEEviT_T0_T2_T3_T4_T5_:
        /*0000*/ 	.byte	0x00, 0x00, 0x00, 0xf0, 0xff, 0xff, 0x0f, 0x38


//--------------------- .nv.constant0._ZN2at6native27unrolled_elementwise_kernelIZZZNS0_16tanh_kernel_cudaERNS_18TensorIteratorBaseEENKUlvE_clEvENKUlvE1_clEvEUlN3c107complexINS6_4HalfEEEE_St5arrayIPcLm2EELi4E23TrivialOffsetCalculatorILi1EjESF_NS0_6memory12LoadWithCastILi1EEENSG_13StoreWithCastILi1EEEEEviT_T0_T2_T3_T4_T5_ --------------------------
	.section	.nv.constant0._ZN2at6native27unrolled_elementwise_kernelIZZZNS0_16tanh_kernel_cudaERNS_18TensorIteratorBaseEENKUlvE_clEvENKUlvE1_clEvEUlN3c107complexINS6_4HalfEEEE_St5arrayIPcLm2EELi4E23TrivialOffsetCalculatorILi1EjESF_NS0_6memory12LoadWithCastILi1EEENSG_13StoreWithCastILi1EEEEEviT_T0_T2_T3_T4_T5_,"a",@progbits
	.sectionflags	@""
	.align	4
.nv.constant0._ZN2at6native27unrolled_elementwise_kernelIZZZNS0_16tanh_kernel_cudaERNS_18TensorIteratorBaseEENKUlvE_clEvENKUlvE1_clEvEUlN3c107complexINS6_4HalfEEEE_St5arrayIPcLm2EELi4E23TrivialOffsetCalculatorILi1EjESF_NS0_6memory12LoadWithCastILi1EEENSG_13StoreWithCastILi1EEEEEviT_T0_T2_T3_T4_T5_:
	.zero		396


//--------------------- .nv.constant0._ZN2at6native18elementwise_kernelILi128ELi2EZNS0_22gpu_kernel_impl_nocastIZZZNS0_16tanh_kernel_cudaERNS_18TensorIteratorBaseEENKUlvE_clEvENKUlvE1_clEvEUlN3c107complexINS7_4HalfEEEE_EEvS4_RKT_EUliE_EEviT1_ --------------------------
	.section	.nv.constant0._ZN2at6native18elementwise_kernelILi128ELi2EZNS0_22gpu_kernel_impl_nocastIZZZNS0_16tanh_kernel_cudaERNS_18TensorIteratorBaseEENKUlvE_clEvENKUlvE1_clEvEUlN3c107complexINS7_4HalfEEEE_EEvS4_RKT_EUliE_EEviT1_,"a",@progbits
	.sectionflags	@""
	.align	4
.nv.constant0._ZN2at6native18elementwise_kernelILi128ELi2EZNS0_22gpu_kernel_impl_nocastIZZZNS0_16tanh_kernel_cudaERNS_18TensorIteratorBaseEENKUlvE_clEvENKUlvE1_clEvEUlN3c107complexINS7_4HalfEEEE_EEvS4_RKT_EUliE_EEviT1_:
	.zero		896


//--------------------- .nv.constant0._ZN2at6native27unrolled_elementwise_kernelIZZZNS0_16tanh_kernel_cudaERNS_18TensorIteratorBaseEENKUlvE_clEvENKUlvE1_clEvEUlN3c107complexINS6_4HalfEEEE_St5arrayIPcLm2EELi4E23TrivialOffsetCalculatorILi1EjESF_NS0_6memory15LoadWithoutCastENSG_16StoreWithoutCastEEEviT_T0_T2_T3_T4_T5_ --------------------------
	.section	.nv.constant0._ZN2at6native27unrolled_elementwise_kernelIZZZNS0_16tanh_kernel_cudaERNS_18TensorIteratorBaseEENKUlvE_clEvENKUlvE1_clEvEUlN3c107complexINS6_4HalfEEEE_St5arrayIPcLm2EELi4E23TrivialOffsetCalculatorILi1EjESF_NS0_6memory15LoadWithoutCastENSG_16StoreWithoutCastEEEviT_T0_T2_T3_T4_T5_,"a",@progbits
	.sectionflags	@""
	.align	4
.nv.constant0._ZN2at6native27unrolled_elementwise_kernelIZZZNS0_16tanh_kernel_cudaERNS_18TensorIteratorBaseEENKUlvE_clEvENKUlvE1_clEvEUlN3c107complexINS6_4HalfEEEE_St5arrayIPcLm2EELi4E23TrivialOffsetCalculatorILi1EjESF_NS0_6memory15LoadWithoutCastENSG_16StoreWithoutCastEEEviT_T0_T2_T3_T4_T5_:
	.zero		380


//--------------------- .nv.constant0._ZN2at6native29vectorized_elementwise_kernelILi2EZZZNS0_16tanh_kernel_cudaERNS_18TensorIteratorBaseEENKUlvE_clEvENKUlvE1_clEvEUlN3c107complexINS6_4HalfEEEE_St5arrayIPcLm2EEEEviT0_T1_ --------------------------
	.section	.nv.constant0._ZN2at6native29vectorized_elementwise_kernelILi2EZZZNS0_16tanh_kernel_cudaERNS_18TensorIteratorBaseEENKUlvE_clEvENKUlvE1_clEvEUlN3c107complexINS6_4HalfEEEE_St5arrayIPcLm2EEEEviT0_T1_,"a",@progbits
	.sectionflags	@""
	.align	4
.nv.constant0._ZN2at6native29vectorized_elementwise_kernelILi2EZZZNS0_16tanh_kernel_cudaERNS_18TensorIteratorBaseEENKUlvE_clEvENKUlvE1_clEvEUlN3c107complexINS6_4HalfEEEE_St5arrayIPcLm2EEEEviT0_T1_:
	.zero		376


//--------------------- .nv.constant0._ZN2at6native29vectorized_elementwise_kernelILi4EZZZNS0_16tanh_kernel_cudaERNS_18TensorIteratorBaseEENKUlvE_clEvENKUlvE1_clEvEUlN3c107complexINS6_4HalfEEEE_St5arrayIPcLm2EEEEviT0_T1_ --------------------------
	.section	.nv.constant0._ZN2at6native29vectorized_elementwise_kernelILi4EZZZNS0_16tanh_kernel_cudaERNS_18TensorIteratorBaseEENKUlvE_clEvENKUlvE1_clEvEUlN3c107complexINS6_4HalfEEEE_St5arrayIPcLm2EEEEviT0_T1_,"a",@progbits
	.sectionflags	@""
	.align	4
.nv.constant0._ZN2at6native29vectorized_elementwise_kernelILi4EZZZNS0_16tanh_kernel_cudaERNS_18TensorIteratorBaseEENKUlvE_clEvENKUlvE1_clEvEUlN3c107complexINS6_4HalfEEEE_St5arrayIPcLm2EEEEviT0_T1_:
	.zero		376


//--------------------- .nv.constant0._ZN2at6native29vectorized_elementwise_kernelILi8EZZZNS0_16tanh_kernel_cudaERNS_18TensorIteratorBaseEENKUlvE_clEvENKUlvE1_clEvEUlN3c107complexINS6_4HalfEEEE_St5arrayIPcLm2EEEEviT0_T1_ --------------------------
	.section	.nv.constant0._ZN2at6native29vectorized_elementwise_kernelILi8EZZZNS0_16tanh_kernel_cudaERNS_18TensorIteratorBaseEENKUlvE_clEvENKUlvE1_clEvEUlN3c107complexINS6_4HalfEEEE_St5arrayIPcLm2EEEEviT0_T1_,"a",@progbits
	.sectionflags	@""
	.align	4
.nv.constant0._ZN2at6native29vectorized_elementwise_kernelILi8EZZZNS0_16tanh_kernel_cudaERNS_18TensorIteratorBaseEENKUlvE_clEvENKUlvE1_clEvEUlN3c107complexINS6_4HalfEEEE_St5arrayIPcLm2EEEEviT0_T1_:
	.zero		376


//--------------------- .nv.constant2._ZN2at6native18elementwise_kernelILi128ELi4EZNS0_15gpu_kernel_implIZZZNS0_16tanh_kernel_cudaERNS_18TensorIteratorBaseEENKUlvE_clEvENKUlvE0_clEvEUlN3c107complexIfEEE_EEvS4_RKT_EUliE_EEviT1_ --------------------------
	.section	.nv.constant2._ZN2at6native18elementwise_kernelILi128ELi4EZNS0_15gpu_kernel_implIZZZNS0_16tanh_kernel_cudaERNS_18TensorIteratorBaseEENKUlvE_clEvENKUlvE0_clEvEUlN3c107complexIfEEE_EEvS4_RKT_EUliE_EEviT1_,"a",@progbits
	.sectionflags	@""
	.align	4
.nv.constant2._ZN2at6native18elementwise_kernelILi128ELi4EZNS0_15gpu_kernel_implIZZZNS0_16tanh_kernel_cudaERNS_18TensorIteratorBaseEENKUlvE_clEvENKUlvE0_clEvEUlN3c107complexIfEEE_EEvS4_RKT_EUliE_EEviT1_:
        /*0000*/ 	.byte	0x00, 0x00, 0x00, 0xf0, 0xff, 0xff, 0x0f, 0x38


//--------------------- .nv.constant0._ZN2at6native18elementwise_kernelILi128ELi4EZNS0_15gpu_kernel_implIZZZNS0_16tanh_kernel_cudaERNS_18TensorIteratorBaseEENKUlvE_clEvENKUlvE0_clEvEUlN3c107complexIfEEE_EEvS4_RKT_EUliE_EEviT1_ --------------------------
	.section	.nv.constant0._ZN2at6native18elementwise_kernelILi128ELi4EZNS0_15gpu_kernel_implIZZZNS0_16tanh_kernel_cudaERNS_18TensorIteratorBaseEENKUlvE_clEvENKUlvE0_clEvEUlN3c107complexIfEEE_EEvS4_RKT_EUliE_EEviT1_,"a",@progbits
	.sectionflags	@""
	.align	4
.nv.constant0._ZN2at6native18elementwise_kernelILi128ELi4EZNS0_15gpu_kernel_implIZZZNS0_16tanh_kernel_cudaERNS_18TensorIteratorBaseEENKUlvE_clEvENKUlvE0_clEvEUlN3c107complexIfEEE_EEvS4_RKT_EUliE_EEviT1_:
	.zero		896


//--------------------- .nv.constant2._ZN2at6native27unrolled_elementwise_kernelIZZZNS0_16tanh_kernel_cudaERNS_18TensorIteratorBaseEENKUlvE_clEvENKUlvE0_clEvEUlN3c107complexIfEEE_St5arrayIPcLm2EELi4E23TrivialOffsetCalculatorILi1EjESE_NS0_6memory12LoadWithCastILi1EEENSF_13StoreWithCastILi1EEEEEviT_T0_T2_T3_T4_T5_ --------------------------
	.section	.nv.constant2._ZN2at6native27unrolled_elementwise_kernelIZZZNS0_16tanh_kernel_cudaERNS_18TensorIteratorBaseEENKUlvE_clEvENKUlvE0_clEvEUlN3c107complexIfEEE_St5arrayIPcLm2EELi4E23TrivialOffsetCalculatorILi1EjESE_NS0_6memory12LoadWithCastILi1EEENSF_13StoreWithCastILi1EEEEEviT_T0_T2_T3_T4_T5_,"a",@progbits
	.sectionflags	@""
	.align	4
.nv.constant2._ZN2at6native27unrolled_elementwise_kernelIZZZNS0_16tanh_kernel_cudaERNS_18TensorIteratorBaseEENKUlvE_clEvENKUlvE0_clEvEUlN3c107complexIfEEE_St5arrayIPcLm2EELi4E23TrivialOffsetCalculatorILi1EjESE_NS0_6memory12LoadWithCastILi1EEENSF_13StoreWithCastILi1EEEEEviT_T0_T2_T3_T4_T5_:
        /*0000*/ 	.byte	0x00, 0x00, 0x00, 0xf0, 0xff, 0xff, 0x0f, 0x38


//--------------------- .nv.constant0._ZN2at6native27unrolled_elementwise_kernelIZZZNS0_16tanh_kernel_cudaERNS_18TensorIteratorBaseEENKUlvE_clEvENKUlvE0_clEvEUlN3c107complexIfEEE_St5arrayIPcLm2EELi4E23TrivialOffsetCalculatorILi1EjESE_NS0_6memory12LoadWithCastILi1EEENSF_13StoreWithCastILi1EEEEEviT_T0_T2_T3_T4_T5_ --------------------------
	.section	.nv.constant0._ZN2at6native27unrolled_elementwise_kernelIZZZNS0_16tanh_kernel_cudaERNS_18TensorIteratorBaseEENKUlvE_clEvENKUlvE0_clEvEUlN3c107complexIfEEE_St5arrayIPcLm2EELi4E23TrivialOffsetCalculatorILi1EjESE_NS0_6memory12LoadWithCastILi1EEENSF_13StoreWithCastILi1EEEEEviT_T0_T2_T3_T4_T5_,"a",@progbits
	.sectionflags	@""
	.align	4
.nv.constant0._ZN2at6native27unrolled_elementwise_kernelIZZZNS0_16tanh_kernel_cudaERNS_18TensorIteratorBaseEENKUlvE_clEvENKUlvE0_clEvEUlN3c107complexIfEEE_St5arrayIPcLm2EELi4E23TrivialOffsetCalculatorILi1EjESE_NS0_6memory12LoadWithCastILi1EEENSF_13StoreWithCastILi1EEEEEviT_T0_T2_T3_T4_T5_:
	.zero		396


//--------------------- .nv.constant0._ZN2at6native18elementwise_kernelILi128ELi2EZNS0_22gpu_kernel_impl_nocastIZZZNS0_16tanh_kernel_cudaERNS_18TensorIteratorBaseEENKUlvE_clEvENKUlvE0_clEvEUlN3c107complexIfEEE_EEvS4_RKT_EUliE_EEviT1_ --------------------------
	.section	.nv.constant0._ZN2at6native18elementwise_kernelILi128ELi2EZNS0_22gpu_kernel_impl_nocastIZZZNS0_16tanh_kernel_cudaERNS_18TensorIteratorBaseEENKUlvE_clEvENKUlvE0_clEvEUlN3c107complexIfEEE_EEvS4_RKT_EUliE_EEviT1_,"a",@progbits
	.sectionflags	@""
	.align	4
.nv.constant0._ZN2at6native18elementwise_kernelILi128ELi2EZNS0_22gpu_kernel_impl_nocastIZZZNS0_16tanh_kernel_cudaERNS_18TensorIteratorBaseEENKUlvE_clEvENKUlvE0_clEvEUlN3c107complexIfEEE_EEvS4_RKT_EUliE_EEviT1_:
	.zero		896


//--------------------- .nv.constant0._ZN2at6native27unrolled_elementwise_kernelIZZZNS0_16tanh_kernel_cudaERNS_18TensorIteratorBaseEENKUlvE_clEvENKUlvE0_clEvEUlN3c107complexIfEEE_St5arrayIPcLm2EELi4E23TrivialOffsetCalculatorILi1EjESE_NS0_6memory15LoadWithoutCastENSF_16StoreWithoutCastEEEviT_T0_T2_T3_T4_T5_ --------------------------
	.section	.nv.constant0._ZN2at6native27unrolled_elementwise_kernelIZZZNS0_16tanh_kernel_cudaERNS_18TensorIteratorBaseEENKUlvE_clEvENKUlvE0_clEvEUlN3c107complexIfEEE_St5arrayIPcLm2EELi4E23TrivialOffsetCalculatorILi1EjESE_NS0_6memory15LoadWithoutCastENSF_16StoreWithoutCastEEEviT_T0_T2_T3_T4_T5_,"a",@progbits
	.sectionflags	@""
	.align	4
.nv.constant0._ZN2at6native27unrolled_elementwise_kernelIZZZNS0_16tanh_kernel_cudaERNS_18TensorIteratorBaseEENKUlvE_clEvENKUlvE0_clEvEUlN3c107complexIfEEE_St5arrayIPcLm2EELi4E23TrivialOffsetCalculatorILi1EjESE_NS0_6memory15LoadWithoutCastENSF_16StoreWithoutCastEEEviT_T0_T2_T3_T4_T5_:
	.zero		380


//--------------------- .nv.constant0._ZN2at6native29vectorized_elementwise_kernelILi2EZZZNS0_16tanh_kernel_cudaERNS_18TensorIteratorBaseEENKUlvE_clEvENKUlvE0_clEvEUlN3c107complexIfEEE_St5arrayIPcLm2EEEEviT0_T1_ --------------------------
	.section	.nv.constant0._ZN2at6native29vectorized_elementwise_kernelILi2EZZZNS0_16tanh_kernel_cudaERNS_18TensorIteratorBaseEENKUlvE_clEvENKUlvE0_clEvEUlN3c107complexIfEEE_St5arrayIPcLm2EEEEviT0_T1_,"a",@progbits
	.sectionflags	@""
	.align	4
.nv.constant0._ZN2at6native29vectorized_elementwise_kernelILi2EZZZNS0_16tanh_kernel_cudaERNS_18TensorIteratorBaseEENKUlvE_clEvENKUlvE0_clEvEUlN3c107complexIfEEE_St5arrayIPcLm2EEEEviT0_T1_:
	.zero		376


//--------------------- .nv.constant0._ZN2at6native29vectorized_elementwise_kernelILi4EZZZNS0_16tanh_kernel_cudaERNS_18TensorIteratorBaseEENKUlvE_clEvENKUlvE0_clEvEUlN3c107complexIfEEE_St5arrayIPcLm2EEEEviT0_T1_ --------------------------
	.section	.nv.constant0._ZN2at6native29vectorized_elementwise_kernelILi4EZZZNS0_16tanh_kernel_cudaERNS_18TensorIteratorBaseEENKUlvE_clEvENKUlvE0_clEvEUlN3c107complexIfEEE_St5arrayIPcLm2EEEEviT0_T1_,"a",@progbits
	.sectionflags	@""
	.align	4
.nv.constant0._ZN2at6native29vectorized_elementwise_kernelILi4EZZZNS0_16tanh_kernel_cudaERNS_18TensorIteratorBaseEENKUlvE_clEvENKUlvE0_clEvEUlN3c107complexIfEEE_St5arrayIPcLm2EEEEviT0_T1_:
	.zero		376


//--------------------- .nv.constant0._ZN2at6native29vectorized_elementwise_kernelILi8EZZZNS0_16tanh_kernel_cudaERNS_18TensorIteratorBaseEENKUlvE_clEvENKUlvE0_clEvEUlN3c107complexIfEEE_St5arrayIPcLm2EEEEviT0_T1_ --------------------------
	.section	.nv.constant0._ZN2at6native29vectorized_elementwise_kernelILi8EZZZNS0_16tanh_kernel_cudaERNS_18TensorIteratorBaseEENKUlvE_clEvENKUlvE0_clEvEUlN3c107complexIfEEE_St5arrayIPcLm2EEEEviT0_T1_,"a",@progbits
	.sectionflags	@""
	.align	4
.nv.constant0._ZN2at6native29vectorized_elementwise_kernelILi8EZZZNS0_16tanh_kernel_cudaERNS_18TensorIteratorBaseEENKUlvE_clEvENKUlvE0_clEvEUlN3c107complexIfEEE_St5arrayIPcLm2EEEEviT0_T1_:
	.zero		376


//--------------------- .nv.constant2._ZN2at6native18elementwise_kernelILi128ELi4EZNS0_15gpu_kernel_implIZZZNS0_16tanh_kernel_cudaERNS_18TensorIteratorBaseEENKUlvE_clEvENKUlvE_clEvEUlN3c107complexIdEEE_EEvS4_RKT_EUliE_EEviT1_ --------------------------
	.section	.nv.constant2._ZN2at6native18elementwise_kernelILi128ELi4EZNS0_15gpu_kernel_implIZZZNS0_16tanh_kernel_cudaERNS_18TensorIteratorBaseEENKUlvE_clEvENKUlvE_clEvEUlN3c107complexIdEEE_EEvS4_RKT_EUliE_EEviT1_,"a",@progbits
	.sectionflags	@""
	.align	4
.nv.constant2._ZN2at6native18elementwise_kernelILi128ELi4EZNS0_15gpu_kernel_implIZZZNS0_16tanh_kernel_cudaERNS_18TensorIteratorBaseEENKUlvE_clEvENKUlvE_clEvEUlN3c107complexIdEEE_EEvS4_RKT_EUliE_EEviT1_:
        /* <DEDUP_REMOVED lines=23> */


//--------------------- .nv.constant0._ZN2at6native18elementwise_kernelILi128ELi4EZNS0_15gpu_kernel_implIZZZNS0_16tanh_kernel_cudaERNS_18TensorIteratorBaseEENKUlvE_clEvENKUlvE_clEvEUlN3c107complexIdEEE_EEvS4_RKT_EUliE_EEviT1_ --------------------------
	.section	.nv.constant0._ZN2at6native18elementwise_kernelILi128ELi4EZNS0_15gpu_kernel_implIZZZNS0_16tanh_kernel_cudaERNS_18TensorIteratorBaseEENKUlvE_clEvENKUlvE_clEvEUlN3c107complexIdEEE_EEvS4_RKT_EUliE_EEviT1_,"a",@progbits
	.sectionflags	@""
	.align	4
.nv.constant0._ZN2at6native18elementwise_kernelILi128ELi4EZNS0_15gpu_kernel_implIZZZNS0_16tanh_kernel_cudaERNS_18TensorIteratorBaseEENKUlvE_clEvENKUlvE_clEvEUlN3c107complexIdEEE_EEvS4_RKT_EUliE_EEviT1_:
	.zero		896


//--------------------- .nv.constant2._ZN2at6native27unrolled_elementwise_kernelIZZZNS0_16tanh_kernel_cudaERNS_18TensorIteratorBaseEENKUlvE_clEvENKUlvE_clEvEUlN3c107complexIdEEE_St5arrayIPcLm2EELi4E23TrivialOffsetCalculatorILi1EjESE_NS0_6memory12LoadWithCastILi1EEENSF_13StoreWithCastILi1EEEEEviT_T0_T2_T3_T4_T5_ --------------------------
	.section	.nv.constant2._ZN2at6native27unrolled_elementwise_kernelIZZZNS0_16tanh_kernel_cudaERNS_18TensorIteratorBaseEENKUlvE_clEvENKUlvE_clEvEUlN3c107complexIdEEE_St5arrayIPcLm2EELi4E23TrivialOffsetCalculatorILi1EjESE_NS0_6memory12LoadWithCastILi1EEENSF_13StoreWithCastILi1EEEEEviT_T0_T2_T3_T4_T5_,"a",@progbits
	.sectionflags	@""
	.align	4
.nv.constant2._ZN2at6native27unrolled_elementwise_kernelIZZZNS0_16tanh_kernel_cudaERNS_18TensorIteratorBaseEENKUlvE_clEvENKUlvE_clEvEUlN3c107complexIdEEE_St5arrayIPcLm2EELi4E23TrivialOffsetCalculatorILi1EjESE_NS0_6memory12LoadWithCastILi1EEENSF_13StoreWithCastILi1EEEEEviT_T0_T2_T3_T4_T5_:
        /* <DEDUP_REMOVED lines=23> */


//--------------------- .nv.constant0._ZN2at6native27unrolled_elementwise_kernelIZZZNS0_16tanh_kernel_cudaERNS_18TensorIteratorBaseEENKUlvE_clEvENKUlvE_clEvEUlN3c107complexIdEEE_St5arrayIPcLm2EELi4E23TrivialOffsetCalculatorILi1EjESE_NS0_6memory12LoadWithCastILi1EEENSF_13StoreWithCastILi1EEEEEviT_T0_T2_T3_T4_T5_ --------------------------
	.section	.nv.constant0._ZN2at6native27unrolled_elementwise_kernelIZZZNS0_16tanh_kernel_cudaERNS_18TensorIteratorBaseEENKUlvE_clEvENKUlvE_clEvEUlN3c107complexIdEEE_St5arrayIPcLm2EELi4E23TrivialOffsetCalculatorILi1EjESE_NS0_6memory12LoadWithCastILi1EEENSF_13StoreWithCastILi1EEEEEviT_T0_T2_T3_T4_T5_,"a",@progbits
	.sectionflags	@""
	.align	4
.nv.constant0._ZN2at6native27unrolled_elementwise_kernelIZZZNS0_16tanh_kernel_cudaERNS_18TensorIteratorBaseEENKUlvE_clEvENKUlvE_clEvEUlN3c107complexIdEEE_St5arrayIPcLm2EELi4E23TrivialOffsetCalculatorILi1EjESE_NS0_6memory12LoadWithCastILi1EEENSF_13StoreWithCastILi1EEEEEviT_T0_T2_T3_T4_T5_:
	.zero		396


//--------------------- .nv.constant2._ZN2at6native18elementwise_kernelILi128ELi2EZNS0_22gpu_kernel_impl_nocastIZZZNS0_16tanh_kernel_cudaERNS_18TensorIteratorBaseEENKUlvE_clEvENKUlvE_clEvEUlN3c107complexIdEEE_EEvS4_RKT_EUliE_EEviT1_ --------------------------
	.section	.nv.constant2._ZN2at6native18elementwise_kernelILi128ELi2EZNS0_22gpu_kernel_impl_nocastIZZZNS0_16tanh_kernel_cudaERNS_18TensorIteratorBaseEENKUlvE_clEvENKUlvE_clEvEUlN3c107complexIdEEE_EEvS4_RKT_EUliE_EEviT1_,"a",@progbits
	.sectionflags	@""
	.align	4
.nv.constant2._ZN2at6native18elementwise_kernelILi128ELi2EZNS0_22gpu_kernel_impl_nocastIZZZNS0_16tanh_kernel_cudaERNS_18TensorIteratorBaseEENKUlvE_clEvENKUlvE_clEvEUlN3c107complexIdEEE_EEvS4_RKT_EUliE_EEviT1_:
        /* <DEDUP_REMOVED lines=23> */


//--------------------- .nv.constant0._ZN2at6native18elementwise_kernelILi128ELi2EZNS0_22gpu_kernel_impl_nocastIZZZNS0_16tanh_kernel_cudaERNS_18TensorIteratorBaseEENKUlvE_clEvENKUlvE_clEvEUlN3c107complexIdEEE_EEvS4_RKT_EUliE_EEviT1_ --------------------------
	.section	.nv.constant0._ZN2at6native18elementwise_kernelILi128ELi2EZNS0_22gpu_kernel_impl_nocastIZZZNS0_16tanh_kernel_cudaERNS_18TensorIteratorBaseEENKUlvE_clEvENKUlvE_clEvEUlN3c107complexIdEEE_EEvS4_RKT_EUliE_EEviT1_,"a",@progbits
	.sectionflags	@""
	.align	4
.nv.constant0._ZN2at6native18elementwise_kernelILi128ELi2EZNS0_22gpu_kernel_impl_nocastIZZZNS0_16tanh_kernel_cudaERNS_18TensorIteratorBaseEENKUlvE_clEvENKUlvE_clEvEUlN3c107complexIdEEE_EEvS4_RKT_EUliE_EEviT1_:
	.zero		896


//--------------------- .nv.constant2._ZN2at6native27unrolled_elementwise_kernelIZZZNS0_16tanh_kernel_cudaERNS_18TensorIteratorBaseEENKUlvE_clEvENKUlvE_clEvEUlN3c107complexIdEEE_St5arrayIPcLm2EELi4E23TrivialOffsetCalculatorILi1EjESE_NS0_6memory15LoadWithoutCastENSF_16StoreWithoutCastEEEviT_T0_T2_T3_T4_T5_ --------------------------
	.section	.nv.constant2._ZN2at6native27unrolled_elementwise_kernelIZZZNS0_16tanh_kernel_cudaERNS_18TensorIteratorBaseEENKUlvE_clEvENKUlvE_clEvEUlN3c107complexIdEEE_St5arrayIPcLm2EELi4E23TrivialOffsetCalculatorILi1EjESE_NS0_6memory15LoadWithoutCastENSF_16StoreWithoutCastEEEviT_T0_T2_T3_T4_T5_,"a",@progbits
	.sectionflags	@""
	.align	4
.nv.constant2._ZN2at6native27unrolled_elementwise_kernelIZZZNS0_16tanh_kernel_cudaERNS_18TensorIteratorBaseEENKUlvE_clEvENKUlvE_clEvEUlN3c107complexIdEEE_St5arrayIPcLm2EELi4E23TrivialOffsetCalculatorILi1EjESE_NS0_6memory15LoadWithoutCastENSF_16StoreWithoutCastEEEviT_T0_T2_T3_T4_T5_:
        /* <DEDUP_REMOVED lines=23> */


//--------------------- .nv.constant0._ZN2at6native27unrolled_elementwise_kernelIZZZNS0_16tanh_kernel_cudaERNS_18TensorIteratorBaseEENKUlvE_clEvENKUlvE_clEvEUlN3c107complexIdEEE_St5arrayIPcLm2EELi4E23TrivialOffsetCalculatorILi1EjESE_NS0_6memory15LoadWithoutCastENSF_16StoreWithoutCastEEEviT_T0_T2_T3_T4_T5_ --------------------------
	.section	.nv.constant0._ZN2at6native27unrolled_elementwise_kernelIZZZNS0_16tanh_kernel_cudaERNS_18TensorIteratorBaseEENKUlvE_clEvENKUlvE_clEvEUlN3c107complexIdEEE_St5arrayIPcLm2EELi4E23TrivialOffsetCalculatorILi1EjESE_NS0_6memory15LoadWithoutCastENSF_16StoreWithoutCastEEEviT_T0_T2_T3_T4_T5_,"a",@progbits
	.sectionflags	@""
	.align	4
.nv.constant0._ZN2at6native27unrolled_elementwise_kernelIZZZNS0_16tanh_kernel_cudaERNS_18TensorIteratorBaseEENKUlvE_clEvENKUlvE_clEvEUlN3c107complexIdEEE_St5arrayIPcLm2EELi4E23TrivialOffsetCalculatorILi1EjESE_NS0_6memory15LoadWithoutCastENSF_16StoreWithoutCastEEEviT_T0_T2_T3_T4_T5_:
	.zero		380


//--------------------- .nv.constant2._ZN2at6native29vectorized_elementwise_kernelILi2EZZZNS0_16tanh_kernel_cudaERNS_18TensorIteratorBaseEENKUlvE_clEvENKUlvE_clEvEUlN3c107complexIdEEE_St5arrayIPcLm2EEEEviT0_T1_ --------------------------
	.section	.nv.constant2._ZN2at6native29vectorized_elementwise_kernelILi2EZZZNS0_16tanh_kernel_cudaERNS_18TensorIteratorBaseEENKUlvE_clEvENKUlvE_clEvEUlN3c107complexIdEEE_St5arrayIPcLm2EEEEviT0_T1_,"a",@progbits
	.sectionflags	@""
	.align	4
.nv.constant2._ZN2at6native29vectorized_elementwise_kernelILi2EZZZNS0_16tanh_kernel_cudaERNS_18TensorIteratorBaseEENKUlvE_clEvENKUlvE_clEvEUlN3c107complexIdEEE_St5arrayIPcLm2EEEEviT0_T1_:
        /* <DEDUP_REMOVED lines=23> */


//--------------------- .nv.constant0._ZN2at6native29vectorized_elementwise_kernelILi2EZZZNS0_16tanh_kernel_cudaERNS_18TensorIteratorBaseEENKUlvE_clEvENKUlvE_clEvEUlN3c107complexIdEEE_St5arrayIPcLm2EEEEviT0_T1_ --------------------------
	.section	.nv.constant0._ZN2at6native29vectorized_elementwise_kernelILi2EZZZNS0_16tanh_kernel_cudaERNS_18TensorIteratorBaseEENKUlvE_clEvENKUlvE_clEvEUlN3c107complexIdEEE_St5arrayIPcLm2EEEEviT0_T1_,"a",@progbits
	.sectionflags	@""
	.align	4
.nv.constant0._ZN2at6native29vectorized_elementwise_kernelILi2EZZZNS0_16tanh_kernel_cudaERNS_18TensorIteratorBaseEENKUlvE_clEvENKUlvE_clEvEUlN3c107complexIdEEE_St5arrayIPcLm2EEEEviT0_T1_:
	.zero		376


//--------------------- .nv.constant2._ZN2at6native29vectorized_elementwise_kernelILi4EZZZNS0_16tanh_kernel_cudaERNS_18TensorIteratorBaseEENKUlvE_clEvENKUlvE_clEvEUlN3c107complexIdEEE_St5arrayIPcLm2EEEEviT0_T1_ --------------------------
	.section	.nv.constant2._ZN2at6native29vectorized_elementwise_kernelILi4EZZZNS0_16tanh_kernel_cudaERNS_18TensorIteratorBaseEENKUlvE_clEvENKUlvE_clEvEUlN3c107complexIdEEE_St5arrayIPcLm2EEEEviT0_T1_,"a",@progbits
	.sectionflags	@""
	.align	4
.nv.constant2._ZN2at6native29vectorized_elementwise_kernelILi4EZZZNS0_16tanh_kernel_cudaERNS_18TensorIteratorBaseEENKUlvE_clEvENKUlvE_clEvEUlN3c107complexIdEEE_St5arrayIPcLm2EEEEviT0_T1_:
        /* <DEDUP_REMOVED lines=23> */


//--------------------- .nv.constant0._ZN2at6native29vectorized_elementwise_kernelILi4EZZZNS0_16tanh_kernel_cudaERNS_18TensorIteratorBaseEENKUlvE_clEvENKUlvE_clEvEUlN3c107complexIdEEE_St5arrayIPcLm2EEEEviT0_T1_ --------------------------
	.section	.nv.constant0._ZN2at6native29vectorized_elementwise_kernelILi4EZZZNS0_16tanh_kernel_cudaERNS_18TensorIteratorBaseEENKUlvE_clEvENKUlvE_clEvEUlN3c107complexIdEEE_St5arrayIPcLm2EEEEviT0_T1_,"a",@progbits
	.sectionflags	@""
	.align	4
.nv.constant0._ZN2at6native29vectorized_elementwise_kernelILi4EZZZNS0_16tanh_kernel_cudaERNS_18TensorIteratorBaseEENKUlvE_clEvENKUlvE_clEvEUlN3c107complexIdEEE_St5arrayIPcLm2EEEEviT0_T1_:
	.zero		376


//--------------------- .nv.constant0._ZN2at6native29vectorized_elementwise_kernelILi8EZZZNS0_16tanh_kernel_cudaERNS_18TensorIteratorBaseEENKUlvE_clEvENKUlvE_clEvEUlN3c107complexIdEEE_St5arrayIPcLm2EEEEviT0_T1_ --------------------------
	.section	.nv.constant0._ZN2at6native29vectorized_elementwise_kernelILi8EZZZNS0_16tanh_kernel_cudaERNS_18TensorIteratorBaseEENKUlvE_clEvENKUlvE_clEvEUlN3c107complexIdEEE_St5arrayIPcLm2EEEEviT0_T1_,"a",@progbits
	.sectionflags	@""
	.align	4
.nv.constant0._ZN2at6native29vectorized_elementwise_kernelILi8EZZZNS0_16tanh_kernel_cudaERNS_18TensorIteratorBaseEENKUlvE_clEvENKUlvE_clEvEUlN3c107complexIdEEE_St5arrayIPcLm2EEEEviT0_T1_:
	.zero		376


//--------------------- .text._ZN2at6native18elementwise_kernelILi128ELi4EZNS0_15gpu_kernel_implIZZZNS0_16tanh_kernel_cudaERNS_18TensorIteratorBaseEENKUlvE0_clEvENKUlvE2_clEvEUlN3c108BFloat16EE_EEvS4_RKT_EUliE_EEviT1_ --------------------------
	.section	.text._ZN2at6native18elementwise_kernelILi128ELi4EZNS0_15gpu_kernel_implIZZZNS0_16tanh_kernel_cudaERNS_18TensorIteratorBaseEENKUlvE0_clEvENKUlvE2_clEvEUlN3c108BFloat16EE_EEvS4_RKT_EUliE_EEviT1_,"ax",@progbits
	.sectioninfo	@"SHI_REGISTERS=26"
	.align	128
        .global         _ZN2at6native18elementwise_kernelILi128ELi4EZNS0_15gpu_kernel_implIZZZNS0_16tanh_kernel_cudaERNS_18TensorIteratorBaseEENKUlvE0_clEvENKUlvE2_clEvEUlN3c108BFloat16EE_EEvS4_RKT_EUliE_EEviT1_
        .type           _ZN2at6native18elementwise_kernelILi128ELi4EZNS0_15gpu_kernel_implIZZZNS0_16tanh_kernel_cudaERNS_18TensorIteratorBaseEENKUlvE0_clEvENKUlvE2_clEvEUlN3c108BFloat16EE_EEvS4_RKT_EUliE_EEviT1_,@function
        .size           _ZN2at6native18elementwise_kernelILi128ELi4EZNS0_15gpu_kernel_implIZZZNS0_16tanh_kernel_cudaERNS_18TensorIteratorBaseEENKUlvE0_clEvENKUlvE2_clEvEUlN3c108BFloat16EE_EEvS4_RKT_EUliE_EEviT1_,(.L_x_6215 - _ZN2at6native18elementwise_kernelILi128ELi4EZNS0_15gpu_kernel_implIZZZNS0_16tanh_kernel_cudaERNS_18TensorIteratorBaseEENKUlvE0_clEvENKUlvE2_clEvEUlN3c108BFloat16EE_EEvS4_RKT_EUliE_EEviT1_)
        .other          _ZN2at6native18elementwise_kernelILi128ELi4EZNS0_15gpu_kernel_implIZZZNS0_16tanh_kernel_cudaERNS_18TensorIteratorBaseEENKUlvE0_clEvENKUlvE2_clEvEUlN3c108BFloat16EE_EEvS4_RKT_EUliE_EEviT1_,@"STO_CUDA_ENTRY STV_DEFAULT"
_ZN2at6native18elementwise_kernelILi128ELi4EZNS0_15gpu_kernel_implIZZZNS0_16tanh_kernel_cudaERNS_18TensorIteratorBaseEENKUlvE0_clEvENKUlvE2_clEvEUlN3c108BFloat16EE_EEvS4_RKT_EUliE_EEviT1_:
.text._ZN2at6native18elementwise_kernelILi128ELi4EZNS0_15gpu_kernel_implIZZZNS0_16tanh_kernel_cudaERNS_18TensorIteratorBaseEENKUlvE0_clEvENKUlvE2_clEvEUlN3c108BFloat16EE_EEvS4_RKT_EUliE_EEviT1_:
[----:B------:R-:W-:Y:S02]  /*0000*/  IMAD.MOV.U32 R1, RZ, RZ, c[0x0][0x28] ;  /* 0x00000a00ff017624 */ /* 0x000fe400078e00ff */
[----:B------:R-:W0:Y:S01]  /*0010*/  S2R R18, SR_CTAID.X ;  /* 0x0000000000127919 */ /* 0x000e220000002500 */
[----:B------:R-:W-:Y:S01]  /*0020*/  ULDC.64 UR36, c[0x0][0x118] ;  /* 0x0000460000247ab9 */ /* 0x000fe20000000a00 */
[----:B------:R-:W-:Y:S02]  /*0030*/  BSSY B6, `(.L_x_0) ;  /* 0x00002e1000067945 */ /* 0x000fe40003800000 */
[----:B------:R-:W0:Y:S02]  /*0040*/  S2R R23, SR_TID.X ;  /* 0x0000000000177919 */ /* 0x000e240000002100 */
[----:B0-----:R-:W-:-:S05]  /*0050*/  IMAD R19, R18, 0x200, R23 ;  /* 0x0000020012137824 */ /* 0x001fca00078e0217 */
[----:B------:R-:W-:-:S13]  /*0060*/  ISETP.GE.AND P0, PT, R19, c[0x0][0x160], PT ;  /* 0x0000580013007a0c */ /* 0x000fda0003f06270 */
[----:B------:R-:W-:Y:S05]  /*0070*/  @P0 BRA `(.L_x_1) ;  /* 0x00002dc000000947 */ /* 0x000fea0003800000 */
[----:B------:R-:W-:Y:S01]  /*0080*/  ISETP.NE.AND P0, PT, RZ, c[0x0][0x168], PT ;  /* 0x00005a00ff007a0c */ /* 0x000fe20003f05270 */
[----:B------:R-:W-:Y:S02]  /*0090*/  IMAD.MOV.U32 R0, RZ, RZ, RZ ;  /* 0x000000ffff007224 */ /* 0x000fe400078e00ff */
[----:B------:R-:W-:-:S10]  /*00a0*/  IMAD.MOV.U32 R16, RZ, RZ, RZ ;  /* 0x000000ffff107224 */ /* 0x000fd400078e00ff */
[----:B------:R-:W-:Y:S05]  /*00b0*/  @!P0 BRA `(.L_x_2) ;  /* 0x00000e0000008947 */ /* 0x000fea0003800000 */
[----:B------:R-:W-:Y:S02]  /*00c0*/  IMAD.MOV.U32 R2, RZ, RZ, RZ ;  /* 0x000000ffff027224 */ /* 0x000fe400078e00ff */
[----:B------:R-:W-:Y:S02]  /*00d0*/  IMAD.MOV.U32 R3, RZ, RZ, R19 ;  /* 0x000000ffff037224 */ /* 0x000fe400078e0013 */
[----:B------:R-:W-:Y:S02]  /*00e0*/  IMAD.MOV.U32 R6, RZ, RZ, c[0x0][0x168] ;  /* 0x00005a00ff067624 */ /* 0x000fe400078e00ff */
[----:B------:R-:W-:-:S03]  /*00f0*/  IMAD.HI.U32 R2, R19, c[0x0][0x170], R2 ;  /* 0x00005c0013027a27 */ /* 0x000fc600078e0002 */
[----:B------:R-:W-:Y:S02]  /*0100*/  ISETP.NE.AND P0, PT, R6, 0x1, PT ;  /* 0x000000010600780c */ /* 0x000fe40003f05270 */
[----:B------:R-:W-:-:S05]  /*0110*/  SHF.R.U32.HI R3, RZ, c[0x0][0x174], R2 ;  /* 0x00005d00ff037a19 */ /* 0x000fca0000011602 */
[----:B------:R-:W-:-:S04]  /*0120*/  IMAD.MOV R0, RZ, RZ, -R3 ;  /* 0x000000ffff007224 */ /* 0x000fc800078e0a03 */
[----:B------:R-:W-:-:S04]  /*0130*/  IMAD R0, R0, c[0x0][0x16c], R19 ;  /* 0x00005b0000007a24 */ /* 0x000fc800078e0213 */
[C---:B------:R-:W-:Y:S02]  /*0140*/  IMAD R16, R0.reuse, c[0x0][0x298], RZ ;  /* 0x0000a60000107a24 */ /* 0x040fe400078e02ff */
[----:B------:R-:W-:Y:S01]  /*0150*/  IMAD R0, R0, c[0x0][0x29c], RZ ;  /* 0x0000a70000007a24 */ /* 0x000fe200078e02ff */
[----:B------:R-:W-:Y:S05]  /*0160*/  @!P0 BRA `(.L_x_2) ;  /* 0x00000d5000008947 */ /* 0x000fea0003800000 */
[----:B------:R-:W-:Y:S01]  /*0170*/  IMAD.MOV.U32 R2, RZ, RZ, RZ ;  /* 0x000000ffff027224 */ /* 0x000fe200078e00ff */
[----:B------:R-:W-:-:S03]  /*0180*/  ISETP.NE.AND P0, PT, R6, 0x2, PT ;  /* 0x000000020600780c */ /* 0x000fc60003f05270 */
[----:B------:R-:W-:-:S05]  /*0190*/  IMAD.HI.U32 R4, R3, c[0x0][0x17c], R2 ;  /* 0x00005f0003047a27 */ /* 0x000fca00078e0002 */
[----:B------:R-:W-:-:S05]  /*01a0*/  SHF.R.U32.HI R5, RZ, c[0x0][0x180], R4 ;  /* 0x00006000ff057a19 */ /* 0x000fca0000011604 */
[----:B------:R-:W-:-:S04]  /*01b0*/  IMAD.MOV R2, RZ, RZ, -R5 ;  /* 0x000000ffff027224 */ /* 0x000fc800078e0a05 */
[----:B------:R-:W-:-:S04]  /*01c0*/  IMAD R3, R2, c[0x0][0x178], R3 ;  /* 0x00005e0002037a24 */ /* 0x000fc800078e0203 */
[C---:B------:R-:W-:Y:S02]  /*01d0*/  IMAD R16, R3.reuse, c[0x0][0x2a0], R16 ;  /* 0x0000a80003107a24 */ /* 0x040fe400078e0210 */
[----:B------:R-:W-:Y:S01]  /*01e0*/  IMAD R0, R3, c[0x0][0x2a4], R0 ;  /* 0x0000a90003007a24 */ /* 0x000fe200078e0200 */
        /* <DEDUP_REMOVED lines=190> */
[----:B------:R-:W-:Y:S01]  /*0dd0*/  ISETP.NE.AND P0, PT, R6, 0x18, PT ;  /* 0x000000180600780c */ /* 0x000fe20003f05270 */
[----:B------:R-:W-:-:S04]  /*0de0*/  IMAD.MOV.U32 R2, RZ, RZ, RZ ;  /* 0x000000ffff027224 */ /* 0x000fc800078e00ff */
[----:B------:R-:W-:-:S05]  /*0df0*/  IMAD.HI.U32 R4, R3, c[0x0][0x284], R2 ;  /* 0x0000a10003047a27 */ /* 0x000fca00078e0002 */
[----:B------:R-:W-:-:S03]  /*0e00*/  SHF.R.U32.HI R5, RZ, c[0x0][0x288], R4 ;  /* 0x0000a200ff057a19 */ /* 0x000fc60000011604 */
[----:B------:R-:W-:Y:S02]  /*0e10*/  @P0 IMAD.MOV.U32 R4, RZ, RZ, RZ ;  /* 0x000000ffff040224 */ /* 0x000fe400078e00ff */
[--C-:B------:R-:W-:Y:S02]  /*0e20*/  IMAD.MOV R7, RZ, RZ, -R5.reuse ;  /* 0x000000ffff077224 */ /* 0x100fe400078e0a05 */
[----:B------:R-:W-:-:S04]  /*0e30*/  @P0 IMAD.HI.U32 R2, R5, c[0x0][0x290], R4 ;  /* 0x0000a40005020a27 */ /* 0x000fc800078e0004 */
[----:B------:R-:W-:Y:S01]  /*0e40*/  IMAD R3, R7, c[0x0][0x280], R3 ;  /* 0x0000a00007037a24 */ /* 0x000fe200078e0203 */
[----:B------:R-:W-:-:S03]  /*0e50*/  @P0 SHF.R.U32.HI R2, RZ, c[0x0][0x294], R2 ;  /* 0x0000a500ff020a19 */ /* 0x000fc60000011602 */
[C---:B------:R-:W-:Y:S02]  /*0e60*/  IMAD R16, R3.reuse, c[0x0][0x350], R16 ;  /* 0x0000d40003107a24 */ /* 0x040fe400078e0210 */
[----:B------:R-:W-:Y:S02]  /*0e70*/  @P0 IMAD.MOV R4, RZ, RZ, -R2 ;  /* 0x000000ffff040224 */ /* 0x000fe400078e0a02 */
[----:B------:R-:W-:Y:S02]  /*0e80*/  IMAD R0, R3, c[0x0][0x354], R0 ;  /* 0x0000d50003007a24 */ /* 0x000fe400078e0200 */
[----:B------:R-:W-:-:S04]  /*0e90*/  @P0 IMAD R5, R4, c[0x0][0x28c], R5 ;  /* 0x0000a30004050a24 */ /* 0x000fc800078e0205 */
[C---:B------:R-:W-:Y:S02]  /*0ea0*/  @P0 IMAD R16, R5.reuse, c[0x0][0x358], R16 ;  /* 0x0000d60005100a24 */ /* 0x040fe400078e0210 */
[----:B------:R-:W-:Y:S02]  /*0eb0*/  @P0 IMAD R0, R5, c[0x0][0x35c], R0 ;  /* 0x0000d70005000a24 */ /* 0x000fe400078e0200 */
.L_x_2:
[----:B------:R-:W0:Y:S01]  /*0ec0*/  LDC.U8 R5, c[0x0][0x372] ;  /* 0x0000dc80ff057b82 */ /* 0x000e220000000000 */
[----:B------:R-:W-:Y:S02]  /*0ed0*/  IADD3 R16, P1, R16, c[0x0][0x360], RZ ;  /* 0x0000d80010107a10 */ /* 0x000fe40007f3e0ff */
[----:B------:R-:W-:-:S03]  /*0ee0*/  IADD3 R2, P2, R0, c[0x0][0x368], RZ ;  /* 0x0000da0000027a10 */ /* 0x000fc60007f5e0ff */
[----:B------:R-:W-:Y:S02]  /*0ef0*/  IMAD.X R17, RZ, RZ, c[0x0][0x364], P1 ;  /* 0x0000d900ff117624 */ /* 0x000fe400008e06ff */
[----:B------:R-:W-:Y:S01]  /*0f00*/  IMAD.X R3, RZ, RZ, c[0x0][0x36c], P2 ;  /* 0x0000db00ff037624 */ /* 0x000fe200010e06ff */
[----:B0-----:R-:W-:-:S04]  /*0f10*/  PRMT R4, R5, 0x9910, RZ ;  /* 0x0000991005047816 */ /* 0x001fc800000000ff */
[----:B------:R-:W-:-:S13]  /*0f20*/  ISETP.GT.AND P0, PT, R4, 0x9, PT ;  /* 0x000000090400780c */ /* 0x000fda0003f04270 */
[----:B------:R-:W-:Y:S05]  /*0f30*/  @P0 BRA `(.L_x_3) ;  /* 0x0000042000000947 */ /* 0x000fea0003800000 */
[----:B------:R-:W-:-:S13]  /*0f40*/  ISETP.GT.AND P0, PT, R4, 0x4, PT ;  /* 0x000000040400780c */ /* 0x000fda0003f04270 */
[----:B------:R-:W-:Y:S05]  /*0f50*/  @P0 BRA `(.L_x_4) ;  /* 0x0000020000000947 */ /* 0x000fea0003800000 */
[----:B------:R-:W-:-:S13]  /*0f60*/  ISETP.GT.AND P0, PT, R4, 0x1, PT ;  /* 0x000000010400780c */ /* 0x000fda0003f04270 */
[----:B------:R-:W-:Y:S05]  /*0f70*/  @P0 BRA `(.L_x_5) ;  /* 0x000000c000000947 */ /* 0x000fea0003800000 */
[----:B------:R-:W-:-:S13]  /*0f80*/  ISETP.NE.AND P0, PT, R5, RZ, PT ;  /* 0x000000ff0500720c */ /* 0x000fda0003f05270 */
[----:B------:R-:W-:Y:S05]  /*0f90*/  @!P0 BRA `(.L_x_6) ;  /* 0x0000006000008947 */ /* 0x000fea0003800000 */
[----:B------:R-:W-:-:S13]  /*0fa0*/  ISETP.NE.AND P0, PT, R4, 0x1, PT ;  /* 0x000000010400780c */ /* 0x000fda0003f05270 */
[----:B------:R-:W-:Y:S05]  /*0fb0*/  @P0 BRA `(.L_x_7) ;  /* 0x00000cf000000947 */ /* 0x000fea0003800000 */
[----:B------:R-:W2:Y:S02]  /*0fc0*/  LDG.E.S8 R2, [R2.64] ;  /* 0x0000002402027981 */ /* 0x000ea4000c1e1300 */
[----:B--2---:R-:W0:Y:S02]  /*0fd0*/  I2F.S16 R0, R2 ;  /* 0x0000000200007306 */ /* 0x004e240000101400 */
[----:B0-----:R-:W-:Y:S01]  /*0fe0*/  F2FP.BF16.PACK_AB R0, RZ, R0 ;  /* 0x00000000ff00723e */ /* 0x001fe200000010ff */
[----:B------:R-:W-:Y:S05]  /*0ff0*/  BRA `(.L_x_8) ;  /* 0x00000e7000007947 */ /* 0x000fea0003800000 */
.L_x_6:
[----:B------:R-:W2:Y:S02]  /*1000*/  LDG.E.U8 R2, [R2.64] ;  /* 0x0000002402027981 */ /* 0x000ea4000c1e1100 */
[----:B--2---:R-:W0:Y:S02]  /*1010*/  I2F.U16 R0, R2 ;  /* 0x0000000200007306 */ /* 0x004e240000101000 */
[----:B0-----:R-:W-:Y:S01]  /*1020*/  F2FP.BF16.PACK_AB R0, RZ, R0 ;  /* 0x00000000ff00723e */ /* 0x001fe200000010ff */
[----:B------:R-:W-:Y:S05]  /*1030*/  BRA `(.L_x_8) ;  /* 0x00000e3000007947 */ /* 0x000fea0003800000 */
.L_x_5:
[----:B------:R-:W-:-:S13]  /*1040*/  ISETP.NE.AND P0, PT, R4, 0x2, PT ;  /* 0x000000020400780c */ /* 0x000fda0003f05270 */
[----:B------:R-:W-:Y:S05]  /*1050*/  @!P0 BRA `(.L_x_9) ;  /* 0x000000c000008947 */ /* 0x000fea0003800000 */
[----:B------:R-:W-:-:S13]  /*1060*/  ISETP.NE.AND P0, PT, R4, 0x3, PT ;  /* 0x000000030400780c */ /* 0x000fda0003f05270 */
[----:B------:R-:W-:Y:S05]  /*1070*/  @!P0 BRA `(.L_x_10) ;  /* 0x0000006000008947 */ /* 0x000fea0003800000 */
[----:B------:R-:W-:-:S13]  /*1080*/  ISETP.NE.AND P0, PT, R4, 0x4, PT ;  /* 0x000000040400780c */ /* 0x000fda0003f05270 */
[----:B------:R-:W-:Y:S05]  /*1090*/  @P0 BRA `(.L_x_7) ;  /* 0x00000c1000000947 */ /* 0x000fea0003800000 */
[----:B------:R-:W2:Y:S02]  /*10a0*/  LDG.E.64 R2, [R2.64] ;  /* 0x0000002402027981 */ /* 0x000ea4000c1e1b00 */
[----:B--2---:R-:W0:Y:S02]  /*10b0*/  I2F.S64 R0, R2 ;  /* 0x0000000200007312 */ /* 0x004e240000301400 */
[----:B0-----:R-:W-:Y:S01]  /*10c0*/  F2FP.BF16.PACK_AB R0, RZ, R0 ;  /* 0x00000000ff00723e */ /* 0x001fe200000010ff */
[----:B------:R-:W-:Y:S05]  /*10d0*/  BRA `(.L_x_8) ;  /* 0x00000d9000007947 */ /* 0x000fea0003800000 */
.L_x_10:
[----:B------:R-:W2:Y:S02]  /*10e0*/  LDG.E R2, [R2.64] ;  /* 0x0000002402027981 */ /* 0x000ea4000c1e1900 */
[----:B--2---:R-:W0:Y:S02]  /*10f0*/  I2F R0, R2 ;  /* 0x0000000200007306 */ /* 0x004e240000201400 */
[----:B0-----:R-:W-:Y:S01]  /*1100*/  F2FP.BF16.PACK_AB R0, RZ, R0 ;  /* 0x00000000ff00723e */ /* 0x001fe200000010ff */
[----:B------:R-:W-:Y:S05]  /*1110*/  BRA `(.L_x_8) ;  /* 0x00000d5000007947 */ /* 0x000fea0003800000 */
.L_x_9:
[----:B------:R-:W2:Y:S02]  /*1120*/  LDG.E.U16 R2, [R2.64] ;  /* 0x0000002402027981 */ /* 0x000ea4000c1e1500 */
[----:B--2---:R-:W0:Y:S02]  /*1130*/  I2F.S16 R0, R2 ;  /* 0x0000000200007306 */ /* 0x004e240000101400 */
[----:B0-----:R-:W-:Y:S01]  /*1140*/  F2FP.BF16.PACK_AB R0, RZ, R0 ;  /* 0x00000000ff00723e */ /* 0x001fe200000010ff */
[----:B------:R-:W-:Y:S05]  /*1150*/  BRA `(.L_x_8) ;  /* 0x00000d1000007947 */ /* 0x000fea0003800000 */
.L_x_4:
[----:B------:R-:W-:-:S13]  /*1160*/  ISETP.GT.AND P0, PT, R4, 0x6, PT ;  /* 0x000000060400780c */ /* 0x000fda0003f04270 */
[----:B------:R-:W-:Y:S05]  /*1170*/  @P0 BRA `(.L_x_11) ;  /* 0x000000b000000947 */ /* 0x000fea0003800000 */
[----:B------:R-:W-:-:S13]  /*1180*/  ISETP.NE.AND P0, PT, R4, 0x5, PT ;  /* 0x000000050400780c */ /* 0x000fda0003f05270 */
[----:B------:R-:W-:Y:S05]  /*1190*/  @!P0 BRA `(.L_x_12) ;  /* 0x0000005000008947 */ /* 0x000fea0003800000 */
[----:B------:R-:W-:-:S13]  /*11a0*/  ISETP.NE.AND P0, PT, R4, 0x6, PT ;  /* 0x000000060400780c */ /* 0x000fda0003f05270 */
[----:B------:R-:W-:Y:S05]  /*11b0*/  @P0 BRA `(.L_x_7) ;  /* 0x00000af000000947 */ /* 0x000fea0003800000 */
[----:B------:R-:W2:Y:S02]  /*11c0*/  LDG.E R2, [R2.64] ;  /* 0x0000002402027981 */ /* 0x000ea4000c1e1900 */
[----:B--2---:R-:W-:Y:S01]  /*11d0*/  F2FP.BF16.PACK_AB R0, RZ, R2 ;  /* 0x00000002ff00723e */ /* 0x004fe200000010ff */
[----:B------:R-:W-:Y:S05]  /*11e0*/  BRA `(.L_x_8) ;  /* 0x00000c8000007947 */ /* 0x000fea0003800000 */
.L_x_12:
[----:B------:R-:W2:Y:S02]  /*11f0*/  LDG.E.U16 R0, [R2.64] ;  /* 0x0000002402007981 */ /* 0x000ea4000c1e1500 */
[----:B--2---:R-:W-:-:S05]  /*1200*/  HADD2.F32 R0, -RZ, R0.H0_H0 ;  /* 0x20000000ff007230 */ /* 0x004fca0000004100 */
[----:B------:R-:W-:Y:S01]  /*1210*/  F2FP.BF16.PACK_AB R0, RZ, R0 ;  /* 0x00000000ff00723e */ /* 0x000fe200000010ff */
[----:B------:R-:W-:Y:S05]  /*1220*/  BRA `(.L_x_8) ;  /* 0x00000c4000007947 */ /* 0x000fea0003800000 */
.L_x_11:
[----:B------:R-:W-:-:S13]  /*1230*/  ISETP.NE.AND P0, PT, R4, 0x7, PT ;  /* 0x000000070400780c */ /* 0x000fda0003f05270 */
[----:B------:R-:W-:Y:S05]  /*1240*/  @!P0 BRA `(.L_x_13) ;  /* 0x000000b000008947 */ /* 0x000fea0003800000 */
[----:B------:R-:W-:-:S13]  /*1250*/  ISETP.NE.AND P0, PT, R4, 0x8, PT ;  /* 0x000000080400780c */ /* 0x000fda0003f05270 */
[----:B------:R-:W-:Y:S05]  /*1260*/  @!P0 BRA `(.L_x_14) ;  /* 0x0000005000008947 */ /* 0x000fea0003800000 */
[----:B------:R-:W-:-:S13]  /*1270*/  ISETP.NE.AND P0, PT, R4, 0x9, PT ;  /* 0x000000090400780c */ /* 0x000fda0003f05270 */
[----:B------:R-:W-:Y:S05]  /*1280*/  @P0 BRA `(.L_x_7) ;  /* 0x00000a2000000947 */ /* 0x000fea0003800000 */
[----:B------:R-:W2:Y:S02]  /*1290*/  LDG.E R2, [R2.64] ;  /* 0x0000002402027981 */ /* 0x000ea4000c1e1900 */
[----:B--2---:R-:W-:Y:S01]  /*12a0*/  F2FP.BF16.PACK_AB R0, RZ, R2 ;  /* 0x00000002ff00723e */ /* 0x004fe200000010ff */
[----:B------:R-:W-:Y:S05]  /*12b0*/  BRA `(.L_x_8) ;  /* 0x00000bb000007947 */ /* 0x000fea0003800000 */
.L_x_14:
[----:B------:R-:W2:Y:S02]  /*12c0*/  LDG.E.U16 R2, [R2.64] ;  /* 0x0000002402027981 */ /* 0x000ea4000c1e1500 */
[----:B--2---:R-:W-:-:S05]  /*12d0*/  HADD2.F32 R0, -RZ, R2.H0_H0 ;  /* 0x20000002ff007230 */ /* 0x004fca0000004100 */
[----:B------:R-:W-:Y:S01]  /*12e0*/  F2FP.BF16.PACK_AB R0, RZ, R0 ;  /* 0x00000000ff00723e */ /* 0x000fe200000010ff */
[----:B------:R-:W-:Y:S05]  /*12f0*/  BRA `(.L_x_8) ;  /* 0x00000b7000007947 */ /* 0x000fea0003800000 */
.L_x_13:
[----:B------:R-:W2:Y:S02]  /*1300*/  LDG.E.64 R2, [R2.64] ;  /* 0x0000002402027981 */ /* 0x000ea4000c1e1b00 */
[----:B--2---:R-:W0:Y:S01]  /*1310*/  F2F.F32.F64 R0, R2 ;  /* 0x0000000200007310 */ /* 0x004e220000301000 */
[----:B------:R-:W0:-:S14]  /*1320*/  DSETP.GEU.AND P0, PT, |R2|, c[0x2][0x0], PT ;  /* 0x008000000200762a */ /* 0x000e1c0003f0e200 */
[----:B0-----:R-:W-:-:S05]  /*1330*/  @!P0 FMUL R0, R0, 1.175494350822287508e-38 ;  /* 0x0080000000008820 */ /* 0x001fca0000400000 */
[----:B------:R-:W-:Y:S01]  /*1340*/  F2FP.BF16.PACK_AB R0, RZ, R0 ;  /* 0x00000000ff00723e */ /* 0x000fe200000010ff */
[----:B------:R-:W-:Y:S05]  /*1350*/  BRA `(.L_x_8) ;  /* 0x00000b1000007947 */ /* 0x000fea0003800000 */
.L_x_3:
[----:B------:R-:W-:-:S13]  /*1360*/  ISETP.GT.AND P0, PT, R4, 0x18, PT ;  /* 0x000000180400780c */ /* 0x000fda0003f04270 */
[----:B------:R-:W-:Y:S05]  /*1370*/  @P0 BRA `(.L_x_15) ;  /* 0x000003e000000947 */ /* 0x000fea0003800000 */
[----:B------:R-:W-:-:S13]  /*1380*/  ISETP.GT.AND P0, PT, R4, 0xe, PT ;  /* 0x0000000e0400780c */ /* 0x000fda0003f04270 */
[----:B------:R-:W-:Y:S05]  /*1390*/  @P0 BRA `(.L_x_16) ;  /* 0x000000f000000947 */ /* 0x000fea0003800000 */
[----:B------:R-:W-:-:S13]  /*13a0*/  ISETP.NE.AND P0, PT, R4, 0xa, PT ;  /* 0x0000000a0400780c */ /* 0x000fda0003f05270 */
[----:B------:R-:W-:Y:S05]  /*13b0*/  @!P0 BRA `(.L_x_17) ;  /* 0x0000007000008947 */ /* 0x000fea0003800000 */
[----:B------:R-:W-:-:S13]  /*13c0*/  ISETP.NE.AND P0, PT, R4, 0xb, PT ;  /* 0x0000000b0400780c */ /* 0x000fda0003f05270 */
[----:B------:R-:W-:Y:S05]  /*13d0*/  @P0 BRA `(.L_x_7) ;  /* 0x000008d000000947 */ /* 0x000fea0003800000 */
[----:B------:R-:W2:Y:S02]  /*13e0*/  LDG.E.U8 R2, [R2.64] ;  /* 0x0000002402027981 */ /* 0x000ea4000c1e1100 */
[----:B--2---:R-:W-:-:S04]  /*13f0*/  ISETP.NE.AND P0, PT, R2, RZ, PT ;  /* 0x000000ff0200720c */ /* 0x004fc80003f05270 */
[----:B------:R-:W-:-:S04]  /*1400*/  FSEL R0, RZ, 1, !P0 ;  /* 0x3f800000ff007808 */ /* 0x000fc80004000000 */
[----:B------:R-:W-:Y:S01]  /*1410*/  F2FP.BF16.PACK_AB R0, RZ, R0 ;  /* 0x00000000ff00723e */ /* 0x000fe200000010ff */
[----:B------:R-:W-:Y:S05]  /*1420*/  BRA `(.L_x_8) ;  /* 0x00000a4000007947 */ /* 0x000fea0003800000 */
.L_x_17:
[----:B------:R-:W2:Y:S02]  /*1430*/  LDG.E.64 R2, [R2.64] ;  /* 0x0000002402027981 */ /* 0x000ea4000c1e1b00 */
[----:B--2---:R-:W0:Y:S01]  /*1440*/  F2F.F32.F64 R0, R2 ;  /* 0x0000000200007310 */ /* 0x004e220000301000 */
[----:B------:R-:W0:-:S14]  /*1450*/  DSETP.GEU.AND P0, PT, |R2|, c[0x2][0x0], PT ;  /* 0x008000000200762a */ /* 0x000e1c0003f0e200 */
[----:B0-----:R-:W-:-:S05]  /*1460*/  @!P0 FMUL R0, R0, 1.175494350822287508e-38 ;  /* 0x0080000000008820 */ /* 0x001fca0000400000 */
[----:B------:R-:W-:Y:S01]  /*1470*/  F2FP.BF16.PACK_AB R0, RZ, R0 ;  /* 0x00000000ff00723e */ /* 0x000fe200000010ff */
[----:B------:R-:W-:Y:S05]  /*1480*/  BRA `(.L_x_8) ;  /* 0x000009e000007947 */ /* 0x000fea0003800000 */
.L_x_16:
[----:B------:R-:W-:-:S13]  /*1490*/  ISETP.NE.AND P0, PT, R4, 0xf, PT ;  /* 0x0000000f0400780c */ /* 0x000fda0003f05270 */
[----:B------:R-:W-:Y:S05]  /*14a0*/  @!P0 BRA `(.L_x_18) ;  /* 0x0000029000008947 */ /* 0x000fea0003800000 */
[----:B------:R-:W-:-:S13]  /*14b0*/  ISETP.NE.AND P0, PT, R4, 0x17, PT ;  /* 0x000000170400780c */ /* 0x000fda0003f05270 */
[----:B------:R-:W-:Y:S05]  /*14c0*/  @!P0 BRA `(.L_x_19) ;  /* 0x0000018000008947 */ /* 0x000fea0003800000 */
[----:B------:R-:W-:-:S13]  /*14d0*/  ISETP.NE.AND P0, PT, R4, 0x18, PT ;  /* 0x000000180400780c */ /* 0x000fda0003f05270 */
[----:B------:R-:W-:Y:S05]  /*14e0*/  @P0 BRA `(.L_x_7) ;  /* 0x000007c000000947 */ /* 0x000fea0003800000 */
[----:B------:R-:W2:Y:S01]  /*14f0*/  LDG.E.U8 R0, [R2.64] ;  /* 0x0000002402007981 */ /* 0x000ea2000c1e1100 */
[----:B------:R-:W-:Y:S02]  /*1500*/  IMAD.MOV.U32 R8, RZ, RZ, -0x800000 ;  /* 0xff800000ff087424 */ /* 0x000fe400078e00ff */
[----:B--2---:R-:W-:-:S05]  /*1510*/  IMAD.SHL.U32 R0, R0, 0x1000000, RZ ;  /* 0x0100000000007824 */ /* 0x004fca00078e00ff */
[----:B------:R-:W-:-:S04]  /*1520*/  LOP3.LUT R4, R0, 0x7f000000, RZ, 0xc0, !PT ;  /* 0x7f00000000047812 */ /* 0x000fc800078ec0ff */
[----:B------:R-:W0:Y:S01]  /*1530*/  FLO.U32 R5, R4 ;  /* 0x0000000400057300 */ /* 0x000e2200000e0000 */
[C---:B------:R-:W-:Y:S02]  /*1540*/  IADD3 R6, R4.reuse, 0x1000000, RZ ;  /* 0x0100000004067810 */ /* 0x040fe40007ffe0ff */
[----:B------:R-:W-:Y:S02]  /*1550*/  IADD3 R2, R4, -0x1, RZ ;  /* 0xffffffff04027810 */ /* 0x000fe40007ffe0ff */
[----:B------:R-:W-:Y:S02]  /*1560*/  SHF.R.S32.HI R6, RZ, 0x8, R6 ;  /* 0x00000008ff067819 */ /* 0x000fe40000011406 */
[----:B------:R-:W-:Y:S02]  /*1570*/  SHF.R.S32.HI R2, RZ, 0x1f, R2 ;  /* 0x0000001fff027819 */ /* 0x000fe40000011402 */
[----:B0-----:R-:W-:-:S04]  /*1580*/  IADD3 R5, -R5, 0x1f, RZ ;  /* 0x0000001f05057810 */ /* 0x001fc80007ffe1ff */
[C---:B------:R-:W-:Y:S02]  /*1590*/  ISETP.GT.U32.AND P0, PT, R5.reuse, 0x4, PT ;  /* 0x000000040500780c */ /* 0x040fe40003f04070 */
[----:B------:R-:W-:-:S04]  /*15a0*/  IADD3 R5, R5, -0x4, RZ ;  /* 0xfffffffc05057810 */ /* 0x000fc80007ffe0ff */
[----:B------:R-:W-:-:S05]  /*15b0*/  SEL R5, R5, RZ, P0 ;  /* 0x000000ff05057207 */ /* 0x000fca0000000000 */
[----:B------:R-:W-:Y:S01]  /*15c0*/  IMAD R8, R5, R8, 0x3c000000 ;  /* 0x3c00000005087424 */ /* 0x000fe200078e0208 */
[----:B------:R-:W-:-:S04]  /*15d0*/  SHF.L.U32 R5, R4, R5, RZ ;  /* 0x0000000504057219 */ /* 0x000fc800000006ff */
[----:B------:R-:W-:-:S04]  /*15e0*/  LEA.HI R5, R5, R8, RZ, 0x1c ;  /* 0x0000000805057211 */ /* 0x000fc800078fe0ff */
[----:B------:R-:W-:-:S04]  /*15f0*/  LOP3.LUT R5, R5, 0x7f800000, R6, 0xf8, !PT ;  /* 0x7f80000005057812 */ /* 0x000fc800078ef806 */
[----:B------:R-:W-:-:S04]  /*1600*/  LOP3.LUT R5, R5, R2, RZ, 0x30, !PT ;  /* 0x0000000205057212 */ /* 0x000fc800078e30ff */
[----:B------:R-:W-:-:S04]  /*1610*/  LOP3.LUT R5, R5, 0x80000000, R0, 0xf8, !PT ;  /* 0x8000000005057812 */ /* 0x000fc800078ef800 */
[----:B------:R-:W-:-:S04]  /*1620*/  F2FP.BF16.PACK_AB R5, RZ, R5 ;  /* 0x00000005ff05723e */ /* 0x000fc800000010ff */
[----:B------:R-:W-:Y:S01]  /*1630*/  PRMT R0, R5, 0x7610, R0 ;  /* 0x0000761005007816 */ /* 0x000fe20000000000 */
[----:B------:R-:W-:Y:S05]  /*1640*/  BRA `(.L_x_8) ;  /* 0x0000082000007947 */ /* 0x000fea0003800000 */
.L_x_19:
[----:B------:R-:W2:Y:S02]  /*1650*/  LDG.E.U8 R2, [R2.64] ;  /* 0x0000002402027981 */ /* 0x000ea4000c1e1100 */
[C---:B--2---:R-:W-:Y:S02]  /*1660*/  IMAD.SHL.U32 R0, R2.reuse, 0x2000000, RZ ;  /* 0x0200000002007824 */ /* 0x044fe400078e00ff */
[----:B------:R-:W-:-:S03]  /*1670*/  IMAD.SHL.U32 R5, R2, 0x1000000, RZ ;  /* 0x0100000002057824 */ /* 0x000fc600078e00ff */
[----:B------:R-:W-:-:S13]  /*1680*/  ISETP.GE.U32.AND P0, PT, R0, 0x8000000, PT ;  /* 0x080000000000780c */ /* 0x000fda0003f06070 */
[C---:B------:R-:W-:Y:S02]  /*1690*/  @!P0 IMAD.SHL.U32 R0, R2.reuse, 0x100, RZ ;  /* 0x0000010002008824 */ /* 0x040fe400078e00ff */
[----:B------:R-:W-:-:S03]  /*16a0*/  @P0 IMAD.SHL.U32 R4, R2, 0x200000, RZ ;  /* 0x0020000002040824 */ /* 0x000fc600078e00ff */
[----:B------:R-:W-:Y:S02]  /*16b0*/  @!P0 LOP3.LUT R0, R0, 0x7f00, RZ, 0xc0, !PT ;  /* 0x00007f0000008812 */ /* 0x000fe400078ec0ff */
[----:B------:R-:W-:Y:S02]  /*16c0*/  @P0 LOP3.LUT R4, R4, 0x70000000, RZ, 0xfc, !PT ;  /* 0x7000000004040812 */ /* 0x000fe400078efcff */
[----:B------:R-:W-:-:S03]  /*16d0*/  @!P0 LOP3.LUT R0, R0, 0x3f000000, RZ, 0xfc, !PT ;  /* 0x3f00000000008812 */ /* 0x000fc600078efcff */
[----:B------:R-:W-:Y:S02]  /*16e0*/  @P0 FMUL.FTZ R4, R4, 1.9259299443872358531e-34 ;  /* 0x0780000004040820 */ /* 0x000fe40000410000 */
[----:B------:R-:W-:-:S05]  /*16f0*/  @!P0 FADD.FTZ R4, R0, -0.5 ;  /* 0xbf00000000048421 */ /* 0x000fca0000010000 */
[----:B------:R-:W-:-:S04]  /*1700*/  LOP3.LUT R4, R4, 0x80000000, R5, 0xf8, !PT ;  /* 0x8000000004047812 */ /* 0x000fc800078ef805 */
[----:B------:R-:W-:-:S04]  /*1710*/  F2FP.BF16.PACK_AB R4, RZ, R4 ;  /* 0x00000004ff04723e */ /* 0x000fc800000010ff */
[----:B------:R-:W-:Y:S01]  /*1720*/  PRMT R0, R4, 0x7610, R0 ;  /* 0x0000761004007816 */ /* 0x000fe20000000000 */
[----:B------:R-:W-:Y:S05]  /*1730*/  BRA `(.L_x_8) ;  /* 0x0000073000007947 */ /* 0x000fea0003800000 */
.L_x_18:
[----:B------:R0:W5:Y:S01]  /*1740*/  LDG.E.U16 R0, [R2.64] ;  /* 0x0000002402007981 */ /* 0x000162000c1e1500 */
[----:B------:R-:W-:Y:S05]  /*1750*/  BRA `(.L_x_8) ;  /* 0x0000071000007947 */ /* 0x000fea0003800000 */
.L_x_15:
[----:B------:R-:W-:-:S13]  /*1760*/  ISETP.GT.AND P0, PT, R4, 0x1b, PT ;  /* 0x0000001b0400780c */ /* 0x000fda0003f04270 */
[----:B------:R-:W-:Y:S05]  /*1770*/  @P0 BRA `(.L_x_20) ;  /* 0x0000042000000947 */ /* 0x000fea0003800000 */
[----:B------:R-:W-:-:S13]  /*1780*/  ISETP.NE.AND P0, PT, R4, 0x19, PT ;  /* 0x000000190400780c */ /* 0x000fda0003f05270 */
[----:B------:R-:W-:Y:S05]  /*1790*/  @!P0 BRA `(.L_x_21) ;  /* 0x0000024000008947 */ /* 0x000fea0003800000 */
[----:B------:R-:W-:-:S13]  /*17a0*/  ISETP.NE.AND P0, PT, R4, 0x1a, PT ;  /* 0x0000001a0400780c */ /* 0x000fda0003f05270 */
[----:B------:R-:W-:Y:S05]  /*17b0*/  @!P0 BRA `(.L_x_22) ;  /* 0x0000006000008947 */ /* 0x000fea0003800000 */
[----:B------:R-:W-:-:S13]  /*17c0*/  ISETP.NE.AND P0, PT, R4, 0x1b, PT ;  /* 0x0000001b0400780c */ /* 0x000fda0003f05270 */
[----:B------:R-:W-:Y:S05]  /*17d0*/  @P0 BRA `(.L_x_7) ;  /* 0x000004d000000947 */ /* 0x000fea0003800000 */
[----:B------:R-:W2:Y:S02]  /*17e0*/  LDG.E.U16 R2, [R2.64] ;  /* 0x0000002402027981 */ /* 0x000ea4000c1e1500 */
[----:B--2---:R-:W0:Y:S02]  /*17f0*/  I2F.U16 R0, R2 ;  /* 0x0000000200007306 */ /* 0x004e240000101000 */
[----:B0-----:R-:W-:Y:S01]  /*1800*/  F2FP.BF16.PACK_AB R0, RZ, R0 ;  /* 0x00000000ff00723e */ /* 0x001fe200000010ff */
[----:B------:R-:W-:Y:S05]  /*1810*/  BRA `(.L_x_8) ;  /* 0x0000065000007947 */ /* 0x000fea0003800000 */
.L_x_22:
[----:B------:R-:W2:Y:S01]  /*1820*/  LDG.E.U8 R2, [R2.64] ;  /* 0x0000002402027981 */ /* 0x000ea2000c1e1100 */
[----:B------:R-:W-:Y:S01]  /*1830*/  BSSY B0, `(.L_x_23) ;  /* 0x0000018000007945 */ /* 0x000fe20003800000 */
[----:B------:R-:W-:Y:S01]  /*1840*/  IMAD.MOV.U32 R0, RZ, RZ, RZ ;  /* 0x000000ffff007224 */ /* 0x000fe200078e00ff */
[----:B--2---:R-:W-:-:S13]  /*1850*/  ISETP.NE.AND P0, PT, R2, RZ, PT ;  /* 0x000000ff0200720c */ /* 0x004fda0003f05270 */
[----:B------:R-:W-:Y:S05]  /*1860*/  @!P0 BRA `(.L_x_24) ;  /* 0x0000014000008947 */ /* 0x000fea0003800000 */
[----:B------:R-:W-:-:S13]  /*1870*/  ISETP.NE.AND P0, PT, R2, 0x80, PT ;  /* 0x000000800200780c */ /* 0x000fda0003f05270 */
[----:B------:R-:W-:Y:S01]  /*1880*/  @!P0 IMAD.MOV.U32 R0, RZ, RZ, 0x7f800001 ;  /* 0x7f800001ff008424 */ /* 0x000fe200078e00ff */
[----:B------:R-:W-:Y:S05]  /*1890*/  @!P0 BRA `(.L_x_24) ;  /* 0x0000011000008947 */ /* 0x000fea0003800000 */
[C---:B------:R-:W-:Y:S01]  /*18a0*/  LOP3.LUT P0, R0, R2.reuse, 0x78, RZ, 0xc0, !PT ;  /* 0x0000007802007812 */ /* 0x040fe2000780c0ff */
[----:B------:R-:W-:Y:S01]  /*18b0*/  BSSY B1, `(.L_x_25) ;  /* 0x000000c000017945 */ /* 0x000fe20003800000 */
[----:B------:R-:W-:Y:S02]  /*18c0*/  SHF.R.U32.HI R3, RZ, 0x7, R2 ;  /* 0x00000007ff037819 */ /* 0x000fe40000011602 */
[----:B------:R-:W-:Y:S02]  /*18d0*/  LOP3.LUT R2, R2, 0x7, RZ, 0xc0, !PT ;  /* 0x0000000702027812 */ /* 0x000fe400078ec0ff */
[----:B------:R-:W-:Y:S01]  /*18e0*/  SHF.R.U32.HI R0, RZ, 0x3, R0 ;  /* 0x00000003ff007819 */ /* 0x000fe20000011600 */
[----:B------:R-:W-:-:S06]  /*18f0*/  IMAD.U32 R4, R3, -0x80000000, RZ ;  /* 0x8000000003047824 */ /* 0x000fcc00078e00ff */
[----:B------:R-:W-:Y:S05]  /*1900*/  @P0 BRA `(.L_x_26) ;  /* 0x0000006000000947 */ /* 0x000fea0003800000 */
[----:B------:R-:W0:Y:S02]  /*1910*/  FLO.U32 R3, R2 ;  /* 0x0000000200037300 */ /* 0x000e2400000e0000 */
[----:B0-----:R-:W-:-:S04]  /*1920*/  IADD3 R3, -R3, 0x1f, RZ ;  /* 0x0000001f03037810 */ /* 0x001fc80007ffe1ff */
[----:B------:R-:W-:Y:S02]  /*1930*/  IADD3 R5, R3, -0x1c, RZ ;  /* 0xffffffe403057810 */ /* 0x000fe40007ffe0ff */
[----:B------:R-:W-:Y:S02]  /*1940*/  IADD3 R0, R0, 0x1d, -R3 ;  /* 0x0000001d00007810 */ /* 0x000fe40007ffe803 */
[----:B------:R-:W-:-:S04]  /*1950*/  SHF.L.U32 R5, R2, R5, RZ ;  /* 0x0000000502057219 */ /* 0x000fc800000006ff */
[----:B------:R-:W-:Y:S02]  /*1960*/  LOP3.LUT R2, R5, 0x7, RZ, 0xc0, !PT ;  /* 0x0000000705027812 */ /* 0x000fe400078ec0ff */
.L_x_26:
[----:B------:R-:W-:Y:S05]  /*1970*/  BSYNC B1 ;  /* 0x0000000000017941 */ /* 0x000fea0003800000 */
.L_x_25:
[----:B------:R-:W-:Y:S01]  /*1980*/  LEA R3, R0, 0x3b800000, 0x17 ;  /* 0x3b80000000037811 */ /* 0x000fe200078eb8ff */
[----:B------:R-:W-:-:S05]  /*1990*/  IMAD.SHL.U32 R0, R2, 0x100000, RZ ;  /* 0x0010000002007824 */ /* 0x000fca00078e00ff */
[----:B------:R-:W-:Y:S02]  /*19a0*/  LOP3.LUT R0, R3, R0, R4, 0xfe, !PT ;  /* 0x0000000003007212 */ /* 0x000fe400078efe04 */
.L_x_24:
[----:B------:R-:W-:Y:S05]  /*19b0*/  BSYNC B0 ;  /* 0x0000000000007941 */ /* 0x000fea0003800000 */
.L_x_23:
[----:B------:R-:W-:Y:S01]  /*19c0*/  F2FP.BF16.PACK_AB R0, RZ, R0 ;  /* 0x00000000ff00723e */ /* 0x000fe200000010ff */
[----:B------:R-:W-:Y:S05]  /*19d0*/  BRA `(.L_x_8) ;  /* 0x0000049000007947 */ /* 0x000fea0003800000 */
.L_x_21:
        /* <DEDUP_REMOVED lines=21> */
.L_x_30:
[----:B------:R-:W-:Y:S05]  /*1b30*/  BSYNC B1 ;  /* 0x0000000000017941 */ /* 0x000fea0003800000 */
.L_x_29:
[----:B------:R-:W-:Y:S01]  /*1b40*/  LEA R3, R0, 0x37800000, 0x17 ;  /* 0x3780000000037811 */ /* 0x000fe200078eb8ff */
[----:B------:R-:W-:-:S05]  /*1b50*/  IMAD.SHL.U32 R0, R2, 0x200000, RZ ;  /* 0x0020000002007824 */ /* 0x000fca00078e00ff */
[----:B------:R-:W-:Y:S02]  /*1b60*/  LOP3.LUT R0, R3, R0, R4, 0xfe, !PT ;  /* 0x0000000003007212 */ /* 0x000fe400078efe04 */
.L_x_28:
[----:B------:R-:W-:Y:S05]  /*1b70*/  BSYNC B0 ;  /* 0x0000000000007941 */ /* 0x000fea0003800000 */
.L_x_27:
[----:B------:R-:W-:Y:S01]  /*1b80*/  F2FP.BF16.PACK_AB R0, RZ, R0 ;  /* 0x00000000ff00723e */ /* 0x000fe200000010ff */
[----:B------:R-:W-:Y:S05]  /*1b90*/  BRA `(.L_x_8) ;  /* 0x000002d000007947 */ /* 0x000fea0003800000 */
.L_x_20:
[----:B------:R-:W-:-:S13]  /*1ba0*/  ISETP.NE.AND P0, PT, R4, 0x1c, PT ;  /* 0x0000001c0400780c */ /* 0x000fda0003f05270 */
[----:B------:R-:W-:Y:S05]  /*1bb0*/  @!P0 BRA `(.L_x_31) ;  /* 0x0000028000008947 */ /* 0x000fea0003800000 */
[----:B------:R-:W-:-:S13]  /*1bc0*/  ISETP.NE.AND P0, PT, R4, 0x1d, PT ;  /* 0x0000001d0400780c */ /* 0x000fda0003f05270 */
[----:B------:R-:W-:Y:S05]  /*1bd0*/  @!P0 BRA `(.L_x_32) ;  /* 0x0000022000008947 */ /* 0x000fea0003800000 */
[----:B------:R-:W-:-:S13]  /*1be0*/  ISETP.NE.AND P0, PT, R4, 0x2c, PT ;  /* 0x0000002c0400780c */ /* 0x000fda0003f05270 */
[----:B------:R-:W-:Y:S05]  /*1bf0*/  @P0 BRA `(.L_x_7) ;  /* 0x000000b000000947 */ /* 0x000fea0003800000 */
[----:B------:R-:W2:Y:S01]  /*1c00*/  LDG.E.U8 R2, [R2.64] ;  /* 0x0000002402027981 */ /* 0x000ea2000c1e1100 */
[----:B------:R-:W-:Y:S01]  /*1c10*/  BSSY B0, `(.L_x_33) ;  /* 0x0000007000007945 */ /* 0x000fe20003800000 */
[----:B------:R-:W-:Y:S01]  /*1c20*/  IMAD.MOV.U32 R0, RZ, RZ, 0x400000 ;  /* 0x00400000ff007424 */ /* 0x000fe200078e00ff */
[----:B--2---:R-:W-:-:S13]  /*1c30*/  ISETP.NE.AND P0, PT, R2, RZ, PT ;  /* 0x000000ff0200720c */ /* 0x004fda0003f05270 */
[----:B------:R-:W-:Y:S05]  /*1c40*/  @!P0 BRA `(.L_x_34) ;  /* 0x0000003000008947 */ /* 0x000fea0003800000 */
[----:B------:R-:W-:-:S13]  /*1c50*/  ISETP.NE.AND P0, PT, R2, 0xff, PT ;  /* 0x000000ff0200780c */ /* 0x000fda0003f05270 */
[----:B------:R-:W-:Y:S02]  /*1c60*/  @!P0 IMAD.MOV.U32 R0, RZ, RZ, 0x7f800001 ;  /* 0x7f800001ff008424 */ /* 0x000fe400078e00ff */
[----:B------:R-:W-:Y:S02]  /*1c70*/  @P0 IMAD.SHL.U32 R0, R2, 0x800000, RZ ;  /* 0x0080000002000824 */ /* 0x000fe400078e00ff */
.L_x_34:
[----:B------:R-:W-:Y:S05]  /*1c80*/  BSYNC B0 ;  /* 0x0000000000007941 */ /* 0x000fea0003800000 */
.L_x_33:
[----:B------:R-:W-:Y:S01]  /*1c90*/  F2FP.BF16.PACK_AB R0, RZ, R0 ;  /* 0x00000000ff00723e */ /* 0x000fe200000010ff */
[----:B------:R-:W-:Y:S05]  /*1ca0*/  BRA `(.L_x_8) ;  /* 0x000001c000007947 */ /* 0x000fea0003800000 */
.L_x_7:
[----:B------:R-:W-:Y:S01]  /*1cb0*/  MOV R2, 0x0 ;  /* 0x0000000000027802 */ /* 0x000fe20000000f00 */
[----:B------:R-:W-:Y:S02]  /*1cc0*/  IMAD.MOV.U32 R4, RZ, RZ, c[0x4][0x158] ;  /* 0x01005600ff047624 */ /* 0x000fe400078e00ff */
[----:B------:R-:W-:Y:S02]  /*1cd0*/  IMAD.MOV.U32 R5, RZ, RZ, c[0x4][0x15c] ;  /* 0x01005700ff057624 */ /* 0x000fe400078e00ff */
[----:B------:R-:W-:Y:S01]  /*1ce0*/  IMAD.MOV.U32 R6, RZ, RZ, c[0x4][0x160] ;  /* 0x01005800ff067624 */ /* 0x000fe200078e00ff */
[----:B------:R-:W0:Y:S01]  /*1cf0*/  LDC.64 R2, c[0x4][R2] ;  /* 0x0100000002027b82 */ /* 0x000e220000000a00 */
[----:B------:R-:W-:-:S02]  /*1d00*/  IMAD.MOV.U32 R7, RZ, RZ, c[0x4][0x164] ;  /* 0x01005900ff077624 */ /* 0x000fc400078e00ff */
[----:B------:R-:W-:Y:S02]  /*1d10*/  IMAD.MOV.U32 R8, RZ, RZ, 0x4e ;  /* 0x0000004eff087424 */ /* 0x000fe400078e00ff */
[----:B------:R-:W-:Y:S02]  /*1d20*/  IMAD.MOV.U32 R10, RZ, RZ, c[0x4][0x68] ;  /* 0x01001a00ff0a7624 */ /* 0x000fe400078e00ff */
[----:B------:R-:W-:Y:S02]  /*1d30*/  IMAD.MOV.U32 R11, RZ, RZ, c[0x4][0x6c] ;  /* 0x01001b00ff0b7624 */ /* 0x000fe400078e00ff */
[----:B------:R-:W-:Y:S02]  /*1d40*/  IMAD.MOV.U32 R12, RZ, RZ, 0x1 ;  /* 0x00000001ff0c7424 */ /* 0x000fe400078e00ff */
[----:B------:R-:W-:Y:S02]  /*1d50*/  IMAD.MOV.U32 R13, RZ, RZ, RZ ;  /* 0x000000ffff0d7224 */ /* 0x000fe400078e00ff */
[----:B------:R-:W-:Y:S01]  /*1d60*/  LEPC R14 ;  /* 0x00000000000e734e */ /* 0x000fe20000000000 */
[----:B------:R-:W-:Y:S02]  /*1d70*/  MOV R9, 0x1de0 ;  /* 0x00001de000097802 */ /* 0x000fe40000000f00 */
[----:B------:R-:W-:-:S02]  /*1d80*/  MOV R20, 0x1d60 ;  /* 0x00001d6000147802 */ /* 0x000fc40000000f00 */
[----:B------:R-:W-:Y:S02]  /*1d90*/  MOV R21, 0x0 ;  /* 0x0000000000157802 */ /* 0x000fe40000000f00 */
[----:B------:R-:W-:Y:S02]  /*1da0*/  MOV R0, 0x0 ;  /* 0x0000000000007802 */ /* 0x000fe40000000f00 */
[----:B------:R-:W-:-:S04]  /*1db0*/  IADD3 R20, P0, P1, -R20, R9, R14 ;  /* 0x0000000914147210 */ /* 0x000fc8000791e10e */
[----:B------:R-:W-:-:S04]  /*1dc0*/  IADD3.X R21, ~R0, R21, R15, P0, P1 ;  /* 0x0000001500157210 */ /* 0x000fc800007e250f */
[----:B0-----:R-:W-:Y:S05]  /*1dd0*/  CALL.ABS.NOINC R2 ;  /* 0x0000000002007343 */ /* 0x001fea0003c00000 */
[----:B------:R-:W-:Y:S01]  /*1de0*/  PRMT R0, RZ, 0x7610, R0 ;  /* 0x00007610ff007816 */ /* 0x000fe20000000000 */
[----:B------:R-:W-:Y:S05]  /*1df0*/  BRA `(.L_x_8) ;  /* 0x0000007000007947 */ /* 0x000fea0003800000 */
.L_x_32:
[----:B------:R-:W2:Y:S02]  /*1e00*/  LDG.E.64 R2, [R2.64] ;  /* 0x0000002402027981 */ /* 0x000ea4000c1e1b00 */
[----:B--2---:R-:W0:Y:S02]  /*1e10*/  I2F.U64 R0, R2 ;  /* 0x0000000200007312 */ /* 0x004e240000301000 */
[----:B0-----:R-:W-:Y:S01]  /*1e20*/  F2FP.BF16.PACK_AB R0, RZ, R0 ;  /* 0x00000000ff00723e */ /* 0x001fe200000010ff */
[----:B------:R-:W-:Y:S05]  /*1e30*/  BRA `(.L_x_8) ;  /* 0x0000003000007947 */ /* 0x000fea0003800000 */
.L_x_31:
[----:B------:R-:W2:Y:S02]  /*1e40*/  LDG.E R2, [R2.64] ;  /* 0x0000002402027981 */ /* 0x000ea4000c1e1900 */
[----:B--2---:R-:W0:Y:S02]  /*1e50*/  I2F.U32 R0, R2 ;  /* 0x0000000200007306 */ /* 0x004e240000201000 */
[----:B0-----:R-:W-:-:S06]  /*1e60*/  F2FP.BF16.PACK_AB R0, RZ, R0 ;  /* 0x00000000ff00723e */ /* 0x001fcc00000010ff */
.L_x_8:
[----:B------:R-:W1:Y:S01]  /*1e70*/  LDC.U8 R4, c[0x0][0x371] ;  /* 0x0000dc40ff047b82 */ /* 0x000e620000000000 */
[----:B-----5:R-:W-:-:S06]  /*1e80*/  PRMT R0, RZ, 0x5410, R0 ;  /* 0x00005410ff007816 */ /* 0x020fcc0000000000 */
[----:B------:R-:W2:Y:S02]  /*1e90*/  MUFU.TANH R0, R0 ;  /* 0x0000000000007308 */ /* 0x000ea40000002400 */
[----:B0-2---:R-:W-:Y:S02]  /*1ea0*/  F2FP.BF16.PACK_AB R3, RZ, R0 ;  /* 0x00000000ff03723e */ /* 0x005fe400000010ff */
[----:B-1----:R-:W-:-:S04]  /*1eb0*/  PRMT R2, R4, 0x9910, RZ ;  /* 0x0000991004027816 */ /* 0x002fc800000000ff */
        /* <DEDUP_REMOVED lines=10> */
[----:B------:R-:W-:-:S04]  /*1f60*/  PRMT R0, RZ, 0x5410, R3 ;  /* 0x00005410ff007816 */ /* 0x000fc80000000003 */
[----:B------:R-:W0:Y:S02]  /*1f70*/  F2I.FTZ.TRUNC.NTZ R3, R0 ;  /* 0x0000000000037305 */ /* 0x000e24000021f100 */
[----:B0-----:R0:W-:Y:S01]  /*1f80*/  STG.E.U8 [R16.64], R3 ;  /* 0x0000000310007986 */ /* 0x0011e2000c101124 */
[----:B------:R-:W-:Y:S05]  /*1f90*/  BRA `(.L_x_40) ;  /* 0x00000e8000007947 */ /* 0x000fea0003800000 */
.L_x_38:
[----:B------:R-:W-:-:S06]  /*1fa0*/  PRMT R3, RZ, 0x5410, R3 ;  /* 0x00005410ff037816 */ /* 0x000fcc0000000003 */
[----:B------:R-:W0:Y:S02]  /*1fb0*/  F2I.S64.TRUNC R2, R3 ;  /* 0x0000000300027311 */ /* 0x000e24000020d900 */
[----:B0-----:R0:W-:Y:S01]  /*1fc0*/  STG.E.U8 [R16.64], R2 ;  /* 0x0000000210007986 */ /* 0x0011e2000c101124 */
[----:B------:R-:W-:Y:S05]  /*1fd0*/  BRA `(.L_x_40) ;  /* 0x00000e4000007947 */ /* 0x000fea0003800000 */
.L_x_37:
[----:B------:R-:W-:-:S13]  /*1fe0*/  ISETP.NE.AND P0, PT, R2, 0x2, PT ;  /* 0x000000020200780c */ /* 0x000fda0003f05270 */
[----:B------:R-:W-:Y:S05]  /*1ff0*/  @!P0 BRA `(.L_x_41) ;  /* 0x000000c000008947 */ /* 0x000fea0003800000 */
[----:B------:R-:W-:-:S13]  /*2000*/  ISETP.NE.AND P0, PT, R2, 0x3, PT ;  /* 0x000000030200780c */ /* 0x000fda0003f05270 */
[----:B------:R-:W-:Y:S05]  /*2010*/  @!P0 BRA `(.L_x_42) ;  /* 0x0000006000008947 */ /* 0x000fea0003800000 */
[----:B------:R-:W-:-:S13]  /*2020*/  ISETP.NE.AND P0, PT, R2, 0x4, PT ;  /* 0x000000040200780c */ /* 0x000fda0003f05270 */
[----:B------:R-:W-:Y:S05]  /*2030*/  @P0 BRA `(.L_x_39) ;  /* 0x00000c3000000947 */ /* 0x000fea0003800000 */
[----:B------:R-:W-:-:S06]  /*2040*/  PRMT R3, RZ, 0x5410, R3 ;  /* 0x00005410ff037816 */ /* 0x000fcc0000000003 */
[----:B------:R-:W0:Y:S02]  /*2050*/  F2I.S64.TRUNC R2, R3 ;  /* 0x0000000300027311 */ /* 0x000e24000020d900 */
[----:B0-----:R0:W-:Y:S01]  /*2060*/  STG.E.64 [R16.64], R2 ;  /* 0x0000000210007986 */ /* 0x0011e2000c101b24 */
[----:B------:R-:W-:Y:S05]  /*2070*/  BRA `(.L_x_40) ;  /* 0x00000da000007947 */ /* 0x000fea0003800000 */
.L_x_42:
[----:B------:R-:W-:-:S06]  /*2080*/  PRMT R3, RZ, 0x5410, R3 ;  /* 0x00005410ff037816 */ /* 0x000fcc0000000003 */
[----:B------:R-:W0:Y:S02]  /*2090*/  F2I.FTZ.TRUNC.NTZ R3, R3 ;  /* 0x0000000300037305 */ /* 0x000e24000021f100 */
[----:B0-----:R0:W-:Y:S01]  /*20a0*/  STG.E [R16.64], R3 ;  /* 0x0000000310007986 */ /* 0x0011e2000c101924 */
[----:B------:R-:W-:Y:S05]  /*20b0*/  BRA `(.L_x_40) ;  /* 0x00000d6000007947 */ /* 0x000fea0003800000 */
.L_x_41:
[----:B------:R-:W-:-:S06]  /*20c0*/  PRMT R3, RZ, 0x5410, R3 ;  /* 0x00005410ff037816 */ /* 0x000fcc0000000003 */
[----:B------:R-:W0:Y:S02]  /*20d0*/  F2I.FTZ.TRUNC.NTZ R3, R3 ;  /* 0x0000000300037305 */ /* 0x000e24000021f100 */
[----:B0-----:R0:W-:Y:S01]  /*20e0*/  STG.E.U16 [R16.64], R3 ;  /* 0x0000000310007986 */ /* 0x0011e2000c101524 */
[----:B------:R-:W-:Y:S05]  /*20f0*/  BRA `(.L_x_40) ;  /* 0x00000d2000007947 */ /* 0x000fea0003800000 */
.L_x_36:
[----:B------:R-:W-:-:S13]  /*2100*/  ISETP.GT.AND P0, PT, R2, 0x6, PT ;  /* 0x000000060200780c */ /* 0x000fda0003f04270 */
[----:B------:R-:W-:Y:S05]  /*2110*/  @P0 BRA `(.L_x_43) ;  /* 0x000000b000000947 */ /* 0x000fea0003800000 */
[----:B------:R-:W-:-:S13]  /*2120*/  ISETP.NE.AND P0, PT, R2, 0x5, PT ;  /* 0x000000050200780c */ /* 0x000fda0003f05270 */
[----:B------:R-:W-:Y:S05]  /*2130*/  @!P0 BRA `(.L_x_44) ;  /* 0x0000005000008947 */ /* 0x000fea0003800000 */
[----:B------:R-:W-:-:S13]  /*2140*/  ISETP.NE.AND P0, PT, R2, 0x6, PT ;  /* 0x000000060200780c */ /* 0x000fda0003f05270 */
[----:B------:R-:W-:Y:S05]  /*2150*/  @P0 BRA `(.L_x_39) ;  /* 0x00000b1000000947 */ /* 0x000fea0003800000 */
[----:B------:R-:W-:-:S05]  /*2160*/  PRMT R3, RZ, 0x5410, R3 ;  /* 0x00005410ff037816 */ /* 0x000fca0000000003 */
[----:B------:R0:W-:Y:S01]  /*2170*/  STG.E [R16.64], R3 ;  /* 0x0000000310007986 */ /* 0x0001e2000c101924 */
[----:B------:R-:W-:Y:S05]  /*2180*/  BRA `(.L_x_40) ;  /* 0x00000c9000007947 */ /* 0x000fea0003800000 */
.L_x_44:
[----:B------:R-:W-:-:S04]  /*2190*/  PRMT R0, RZ, 0x5410, R3 ;  /* 0x00005410ff007816 */ /* 0x000fc80000000003 */
[----:B------:R-:W-:-:S05]  /*21a0*/  F2FP.PACK_AB R0, RZ, R0 ;  /* 0x00000000ff00723e */ /* 0x000fca00000000ff */
[----:B------:R0:W-:Y:S01]  /*21b0*/  STG.E.U16 [R16.64], R0 ;  /* 0x0000000010007986 */ /* 0x0001e2000c101524 */
[----:B------:R-:W-:Y:S05]  /*21c0*/  BRA `(.L_x_40) ;  /* 0x00000c5000007947 */ /* 0x000fea0003800000 */
.L_x_43:
[----:B------:R-:W-:-:S13]  /*21d0*/  ISETP.NE.AND P0, PT, R2, 0x7, PT ;  /* 0x000000070200780c */ /* 0x000fda0003f05270 */
[----:B------:R-:W-:Y:S05]  /*21e0*/  @!P0 BRA `(.L_x_45) ;  /* 0x000000d000008947 */ /* 0x000fea0003800000 */
[----:B------:R-:W-:-:S13]  /*21f0*/  ISETP.NE.AND P0, PT, R2, 0x8, PT ;  /* 0x000000080200780c */ /* 0x000fda0003f05270 */
[----:B------:R-:W-:Y:S05]  /*2200*/  @!P0 BRA `(.L_x_46) ;  /* 0x0000006000008947 */ /* 0x000fea0003800000 */
[----:B------:R-:W-:-:S13]  /*2210*/  ISETP.NE.AND P0, PT, R2, 0x9, PT ;  /* 0x000000090200780c */ /* 0x000fda0003f05270 */
[----:B------:R-:W-:Y:S05]  /*2220*/  @P0 BRA `(.L_x_39) ;  /* 0x00000a4000000947 */ /* 0x000fea0003800000 */
[----:B------:R-:W-:Y:S01]  /*2230*/  IMAD.MOV.U32 R5, RZ, RZ, RZ ;  /* 0x000000ffff057224 */ /* 0x000fe200078e00ff */
[----:B------:R-:W-:-:S05]  /*2240*/  PRMT R4, RZ, 0x5410, R3 ;  /* 0x00005410ff047816 */ /* 0x000fca0000000003 */
[----:B------:R0:W-:Y:S01]  /*2250*/  STG.E.64 [R16.64], R4 ;  /* 0x0000000410007986 */ /* 0x0001e2000c101b24 */
[----:B------:R-:W-:Y:S05]  /*2260*/  BRA `(.L_x_40) ;  /* 0x00000bb000007947 */ /* 0x000fea0003800000 */
.L_x_46:
[----:B------:R-:W-:-:S04]  /*2270*/  PRMT R3, RZ, 0x5410, R3 ;  /* 0x00005410ff037816 */ /* 0x000fc80000000003 */
[----:B------:R-:W-:-:S04]  /*2280*/  F2FP.PACK_AB R3, RZ, R3 ;  /* 0x00000003ff03723e */ /* 0x000fc800000000ff */
[----:B------:R-:W-:-:S05]  /*2290*/  PRMT R3, R3, 0x5410, RZ ;  /* 0x0000541003037816 */ /* 0x000fca00000000ff */
[----:B------:R0:W-:Y:S01]  /*22a0*/  STG.E [R16.64], R3 ;  /* 0x0000000310007986 */ /* 0x0001e2000c101924 */
[----:B------:R-:W-:Y:S05]  /*22b0*/  BRA `(.L_x_40) ;  /* 0x00000b6000007947 */ /* 0x000fea0003800000 */
.L_x_45:
[----:B------:R-:W-:-:S05]  /*22c0*/  PRMT R2, RZ, 0x5410, R3 ;  /* 0x00005410ff027816 */ /* 0x000fca0000000003 */
[----:B------:R-:W-:-:S06]  /*22d0*/  FMUL.FTZ R2, R2, 1 ;  /* 0x3f80000002027820 */ /* 0x000fcc0000410000 */
[----:B------:R-:W0:Y:S02]  /*22e0*/  F2F.F64.F32 R2, R2 ;  /* 0x0000000200027310 */ /* 0x000e240000201800 */
[----:B0-----:R0:W-:Y:S01]  /*22f0*/  STG.E.64 [R16.64], R2 ;  /* 0x0000000210007986 */ /* 0x0011e2000c101b24 */
[----:B------:R-:W-:Y:S05]  /*2300*/  BRA `(.L_x_40) ;  /* 0x00000b1000007947 */ /* 0x000fea0003800000 */
.L_x_35:
        /* <DEDUP_REMOVED lines=8> */
[----:B------:R-:W-:-:S04]  /*2390*/  PRMT R3, RZ, 0x5410, R3 ;  /* 0x00005410ff037816 */ /* 0x000fc80000000003 */
[----:B------:R-:W-:-:S04]  /*23a0*/  FSETP.NEU.FTZ.AND P0, PT, R3, RZ, PT ;  /* 0x000000ff0300720b */ /* 0x000fc80003f1d000 */
[----:B------:R-:W-:-:S05]  /*23b0*/  SEL R3, RZ, 0x1, !P0 ;  /* 0x00000001ff037807 */ /* 0x000fca0004000000 */
[----:B------:R0:W-:Y:S01]  /*23c0*/  STG.E.U8 [R16.64], R3 ;  /* 0x0000000310007986 */ /* 0x0001e2000c101124 */
[----:B------:R-:W-:Y:S05]  /*23d0*/  BRA `(.L_x_40) ;  /* 0x00000a4000007947 */ /* 0x000fea0003800000 */
.L_x_49:
[----:B------:R-:W-:Y:S01]  /*23e0*/  PRMT R3, RZ, 0x5410, R3 ;  /* 0x00005410ff037816 */ /* 0x000fe20000000003 */
[----:B------:R-:W-:-:S04]  /*23f0*/  CS2R R6, SRZ ;  /* 0x0000000000067805 */ /* 0x000fc8000001ff00 */
[----:B------:R-:W-:-:S04]  /*2400*/  FMUL.FTZ R3, R3, 1 ;  /* 0x3f80000003037820 */ /* 0x000fc80000410000 */
[----:B------:R-:W0:Y:S02]  /*2410*/  F2F.F64.F32 R4, R3 ;  /* 0x0000000300047310 */ /* 0x000e240000201800 */
[----:B0-----:R0:W-:Y:S01]  /*2420*/  STG.E.128 [R16.64], R4 ;  /* 0x0000000410007986 */ /* 0x0011e2000c101d24 */
[----:B------:R-:W-:Y:S05]  /*2430*/  BRA `(.L_x_40) ;  /* 0x000009e000007947 */ /* 0x000fea0003800000 */
.L_x_48:
[----:B------:R-:W-:-:S13]  /*2440*/  ISETP.NE.AND P0, PT, R2, 0xf, PT ;  /* 0x0000000f0200780c */ /* 0x000fda0003f05270 */
[----:B------:R-:W-:Y:S05]  /*2450*/  @!P0 BRA `(.L_x_50) ;  /* 0x000002d000008947 */ /* 0x000fea0003800000 */
[----:B------:R-:W-:-:S13]  /*2460*/  ISETP.NE.AND P0, PT, R2, 0x17, PT ;  /* 0x000000170200780c */ /* 0x000fda0003f05270 */
[----:B------:R-:W-:Y:S05]  /*2470*/  @!P0 BRA `(.L_x_51) ;  /* 0x0000015000008947 */ /* 0x000fea0003800000 */
[----:B------:R-:W-:-:S13]  /*2480*/  ISETP.NE.AND P0, PT, R2, 0x18, PT ;  /* 0x000000180200780c */ /* 0x000fda0003f05270 */
[----:B------:R-:W-:Y:S05]  /*2490*/  @P0 BRA `(.L_x_39) ;  /* 0x000007d000000947 */ /* 0x000fea0003800000 */
[----:B------:R-:W-:Y:S01]  /*24a0*/  PRMT R5, RZ, 0x5410, R3 ;  /* 0x00005410ff057816 */ /* 0x000fe20000000003 */
[----:B------:R-:W-:Y:S03]  /*24b0*/  BSSY B0, `(.L_x_52) ;  /* 0x000000e000007945 */ /* 0x000fe60003800000 */
[C---:B------:R-:W-:Y:S02]  /*24c0*/  LOP3.LUT R2, R5.reuse, 0x7fffffff, RZ, 0xc0, !PT ;  /* 0x7fffffff05027812 */ /* 0x040fe400078ec0ff */
[----:B------:R-:W-:Y:S02]  /*24d0*/  LOP3.LUT R0, R5, 0x80000000, RZ, 0xc0, !PT ;  /* 0x8000000005007812 */ /* 0x000fe400078ec0ff */
[----:B------:R-:W-:Y:S02]  /*24e0*/  ISETP.GT.U32.AND P0, PT, R2, 0x43efffff, PT ;  /* 0x43efffff0200780c */ /* 0x000fe40003f04070 */
[----:B------:R-:W-:Y:S01]  /*24f0*/  SHF.R.U32.HI R3, RZ, 0x18, R0 ;  /* 0x00000018ff037819 */ /* 0x000fe20000011600 */
[----:B------:R-:W-:-:S10]  /*2500*/  IMAD.MOV.U32 R0, RZ, RZ, 0x7f ;  /* 0x0000007fff007424 */ /* 0x000fd400078e00ff */
[----:B------:R-:W-:Y:S05]  /*2510*/  @P0 BRA `(.L_x_53) ;  /* 0x0000007000000947 */ /* 0x000fea0003800000 */
[----:B------:R-:W-:-:S13]  /*2520*/  ISETP.GE.U32.AND P0, PT, R2, 0x3c800000, PT ;  /* 0x3c8000000200780c */ /* 0x000fda0003f06070 */
[----:B------:R-:W-:Y:S01]  /*2530*/  @P0 SHF.R.U32.HI R0, RZ, 0x14, R5 ;  /* 0x00000014ff000819 */ /* 0x000fe20000011605 */
[----:B------:R-:W-:-:S03]  /*2540*/  @!P0 FADD.FTZ R2, R2, 16384 ;  /* 0x4680000002028421 */ /* 0x000fc60000010000 */
[----:B------:R-:W-:-:S04]  /*2550*/  @P0 LOP3.LUT R0, R0, 0x1, RZ, 0xc0, !PT ;  /* 0x0000000100000812 */ /* 0x000fc800078ec0ff */
[----:B------:R-:W-:-:S04]  /*2560*/  @P0 IADD3 R0, R5, 0x407ffff, R0 ;  /* 0x0407ffff05000810 */ /* 0x000fc80007ffe000 */
[----:B------:R-:W-:Y:S02]  /*2570*/  @P0 SHF.R.U32.HI R0, RZ, 0x14, R0 ;  /* 0x00000014ff000819 */ /* 0x000fe40000011600 */
[----:B------:R-:W-:Y:S02]  /*2580*/  @!P0 IADD3 R0, R2, -0x46800000, RZ ;  /* 0xb980000002008810 */ /* 0x000fe40007ffe0ff */
.L_x_53:
[----:B------:R-:W-:Y:S05]  /*2590*/  BSYNC B0 ;  /* 0x0000000000007941 */ /* 0x000fea0003800000 */
.L_x_52:
[----:B------:R-:W-:-:S05]  /*25a0*/  LOP3.LUT R3, R0, R3, RZ, 0xfc, !PT ;  /* 0x0000000300037212 */ /* 0x000fca00078efcff */
[----:B------:R0:W-:Y:S01]  /*25b0*/  STG.E.U8 [R16.64], R3 ;  /* 0x0000000310007986 */ /* 0x0001e2000c101124 */
[----:B------:R-:W-:Y:S05]  /*25c0*/  BRA `(.L_x_40) ;  /* 0x0000085000007947 */ /* 0x000fea0003800000 */
.L_x_51:
[----:B------:R-:W-:Y:S01]  /*25d0*/  PRMT R3, RZ, 0x5410, R3 ;  /* 0x00005410ff037816 */ /* 0x000fe20000000003 */
[----:B------:R-:W-:Y:S03]  /*25e0*/  BSSY B0, `(.L_x_54) ;  /* 0x000000f000007945 */ /* 0x000fe60003800000 */
[----:B------:R-:W-:-:S04]  /*25f0*/  LOP3.LUT R2, R3, 0x7fffffff, RZ, 0xc0, !PT ;  /* 0x7fffffff03027812 */ /* 0x000fc800078ec0ff */
[----:B------:R-:W-:-:S13]  /*2600*/  ISETP.GT.U32.AND P0, PT, R2, 0x477fffff, PT ;  /* 0x477fffff0200780c */ /* 0x000fda0003f04070 */
[----:B------:R-:W-:Y:S05]  /*2610*/  @P0 BRA `(.L_x_55) ;  /* 0x0000008000000947 */ /* 0x000fea0003800000 */
[----:B------:R-:W-:-:S13]  /*2620*/  ISETP.GE.U32.AND P0, PT, R2, 0x38800000, PT ;  /* 0x388000000200780c */ /* 0x000fda0003f06070 */
[----:B------:R-:W-:Y:S01]  /*2630*/  @P0 SHF.R.U32.HI R0, RZ, 0x15, R3 ;  /* 0x00000015ff000819 */ /* 0x000fe20000011603 */
[----:B------:R-:W-:-:S03]  /*2640*/  @!P0 FADD.FTZ R2, R2, 128 ;  /* 0x4300000002028421 */ /* 0x000fc60000010000 */
[----:B------:R-:W-:-:S04]  /*2650*/  @P0 LOP3.LUT R0, R0, 0x1, RZ, 0xc0, !PT ;  /* 0x0000000100000812 */ /* 0x000fc800078ec0ff */
[----:B------:R-:W-:-:S04]  /*2660*/  @P0 IADD3 R0, R3, 0x80fffff, R0 ;  /* 0x080fffff03000810 */ /* 0x000fc80007ffe000 */
[----:B------:R-:W-:Y:S02]  /*2670*/  @P0 SHF.R.U32.HI R0, RZ, 0x15, R0 ;  /* 0x00000015ff000819 */ /* 0x000fe40000011600 */
[----:B------:R-:W-:Y:S01]  /*2680*/  @!P0 IADD3 R0, R2, -0x43000000, RZ ;  /* 0xbd00000002008810 */ /* 0x000fe20007ffe0ff */
[----:B------:R-:W-:Y:S05]  /*2690*/  BRA `(.L_x_56) ;  /* 0x0000003000007947 */ /* 0x000fea0003800000 */
.L_x_55:
[----:B------:R-:W-:Y:S01]  /*26a0*/  IMAD.MOV.U32 R0, RZ, RZ, 0x7f ;  /* 0x0000007fff007424 */ /* 0x000fe200078e00ff */
[----:B------:R-:W-:-:S04]  /*26b0*/  ISETP.GT.U32.AND P0, PT, R2, 0x7f800000, PT ;  /* 0x7f8000000200780c */ /* 0x000fc80003f04070 */
[----:B------:R-:W-:-:S04]  /*26c0*/  SEL R0, R0, 0x7c, P0 ;  /* 0x0000007c00007807 */ /* 0x000fc80000000000 */
.L_x_56:
[----:B------:R-:W-:Y:S05]  /*26d0*/  BSYNC B0 ;  /* 0x0000000000007941 */ /* 0x000fea0003800000 */
.L_x_54:
[----:B------:R-:W-:-:S04]  /*26e0*/  LOP3.LUT R2, R3, 0x80000000, RZ, 0xc0, !PT ;  /* 0x8000000003027812 */ /* 0x000fc800078ec0ff */
[----:B------:R-:W-:-:S04]  /*26f0*/  SHF.R.U32.HI R3, RZ, 0x18, R2 ;  /* 0x00000018ff037819 */ /* 0x000fc80000011602 */
[----:B------:R-:W-:-:S05]  /*2700*/  LOP3.LUT R3, R0, R3, RZ, 0xfc, !PT ;  /* 0x0000000300037212 */ /* 0x000fca00078efcff */
[----:B------:R0:W-:Y:S01]  /*2710*/  STG.E.U8 [R16.64], R3 ;  /* 0x0000000310007986 */ /* 0x0001e2000c101124 */
[----:B------:R-:W-:Y:S05]  /*2720*/  BRA `(.L_x_40) ;  /* 0x000006f000007947 */ /* 0x000fea0003800000 */
.L_x_50:
[----:B------:R0:W-:Y:S01]  /*2730*/  STG.E.U16 [R16.64], R3 ;  /* 0x0000000310007986 */ /* 0x0001e2000c101524 */
[----:B------:R-:W-:Y:S05]  /*2740*/  BRA `(.L_x_40) ;  /* 0x000006d000007947 */ /* 0x000fea0003800000 */
.L_x_47:
        /* <DEDUP_REMOVED lines=8> */
[----:B------:R-:W-:-:S06]  /*27d0*/  PRMT R3, RZ, 0x5410, R3 ;  /* 0x00005410ff037816 */ /* 0x000fcc0000000003 */
[----:B------:R-:W0:Y:S02]  /*27e0*/  F2I.FTZ.U32.TRUNC.NTZ R3, R3 ;  /* 0x0000000300037305 */ /* 0x000e24000021f000 */
[----:B0-----:R0:W-:Y:S01]  /*27f0*/  STG.E.U16 [R16.64], R3 ;  /* 0x0000000310007986 */ /* 0x0011e2000c101524 */
[----:B------:R-:W-:Y:S05]  /*2800*/  BRA `(.L_x_40) ;  /* 0x0000061000007947 */ /* 0x000fea0003800000 */
.L_x_59:
[----:B------:R-:W-:Y:S01]  /*2810*/  PRMT R3, RZ, 0x5410, R3 ;  /* 0x00005410ff037816 */ /* 0x000fe20000000003 */
[----:B------:R-:W-:Y:S01]  /*2820*/  BSSY B0, `(.L_x_60) ;  /* 0x0000014000007945 */ /* 0x000fe20003800000 */
[----:B------:R-:W-:Y:S02]  /*2830*/  IMAD.MOV.U32 R8, RZ, RZ, 0x80 ;  /* 0x00000080ff087424 */ /* 0x000fe400078e00ff */
[----:B------:R-:W-:-:S04]  /*2840*/  LOP3.LUT R2, R3, 0x7fffffff, RZ, 0xc0, !PT ;  /* 0x7fffffff03027812 */ /* 0x000fc800078ec0ff */
[----:B------:R-:W-:-:S13]  /*2850*/  ISETP.GT.U32.AND P0, PT, R2, 0x437fffff, PT ;  /* 0x437fffff0200780c */ /* 0x000fda0003f04070 */
[----:B------:R-:W-:Y:S05]  /*2860*/  @P0 BRA `(.L_x_61) ;  /* 0x000000f000000947 */ /* 0x000fea0003800000 */
[----:B------:R-:W-:-:S13]  /*2870*/  ISETP.GE.U32.AND P0, PT, R2, 0x3c000000, PT ;  /* 0x3c0000000200780c */ /* 0x000fda0003f06070 */
[----:B------:R-:W-:-:S04]  /*2880*/  @P0 SHF.R.U32.HI R0, RZ, 0x14, R3 ;  /* 0x00000014ff000819 */ /* 0x000fc80000011603 */
[----:B------:R-:W-:-:S04]  /*2890*/  @P0 LOP3.LUT R0, R0, 0x1, RZ, 0xc0, !PT ;  /* 0x0000000100000812 */ /* 0x000fc800078ec0ff */
[----:B------:R-:W-:-:S04]  /*28a0*/  @P0 IADD3 R0, R3, 0x487ffff, R0 ;  /* 0x0487ffff03000810 */ /* 0x000fc80007ffe000 */
[----:B------:R-:W-:-:S04]  /*28b0*/  @P0 SHF.R.U32.HI R0, RZ, 0x14, R0 ;  /* 0x00000014ff000819 */ /* 0x000fc80000011600 */
[----:B------:R-:W-:Y:S01]  /*28c0*/  @P0 LOP3.LUT R0, R0, 0xff, RZ, 0xc0, !PT ;  /* 0x000000ff00000812 */ /* 0x000fe200078ec0ff */
[----:B------:R-:W-:Y:S05]  /*28d0*/  @P0 BRA `(.L_x_62) ;  /* 0x0000004000000947 */ /* 0x000fea0003800000 */
[----:B------:R-:W-:Y:S01]  /*28e0*/  FADD.FTZ R0, R2, 8192 ;  /* 0x4600000002007421 */ /* 0x000fe20000010000 */
[----:B------:R-:W-:-:S04]  /*28f0*/  PRMT R8, RZ, 0x7610, R8 ;  /* 0x00007610ff087816 */ /* 0x000fc80000000008 */
[----:B------:R-:W-:-:S13]  /*2900*/  LOP3.LUT P0, R0, R0, 0xff, RZ, 0xc0, !PT ;  /* 0x000000ff00007812 */ /* 0x000fda000780c0ff */
[----:B------:R-:W-:Y:S05]  /*2910*/  @!P0 BRA `(.L_x_61) ;  /* 0x0000004000008947 */ /* 0x000fea0003800000 */
.L_x_62:
[----:B------:R-:W-:-:S04]  /*2920*/  LOP3.LUT R2, R3, 0x80000000, RZ, 0xc0, !PT ;  /* 0x8000000003027812 */ /* 0x000fc800078ec0ff */
[----:B------:R-:W-:-:S04]  /*2930*/  SHF.R.U32.HI R3, RZ, 0x18, R2 ;  /* 0x00000018ff037819 */ /* 0x000fc80000011602 */
[----:B------:R-:W-:-:S04]  /*2940*/  LOP3.LUT R0, R0, R3, RZ, 0xfc, !PT ;  /* 0x0000000300007212 */ /* 0x000fc800078efcff */
[----:B------:R-:W-:Y:S02]  /*2950*/  PRMT R8, R0, 0x7610, R8 ;  /* 0x0000761000087816 */ /* 0x000fe40000000008 */
.L_x_61:
[----:B------:R-:W-:Y:S05]  /*2960*/  BSYNC B0 ;  /* 0x0000000000007941 */ /* 0x000fea0003800000 */
.L_x_60:
[----:B------:R0:W-:Y:S01]  /*2970*/  STG.E.U8 [R16.64], R8 ;  /* 0x0000000810007986 */ /* 0x0001e2000c101124 */
[----:B------:R-:W-:Y:S05]  /*2980*/  BRA `(.L_x_40) ;  /* 0x0000049000007947 */ /* 0x000fea0003800000 */
.L_x_58:
        /* <DEDUP_REMOVED lines=17> */
.L_x_65:
[----:B------:R-:W-:-:S04]  /*2aa0*/  LOP3.LUT R2, R3, 0x80000000, RZ, 0xc0, !PT ;  /* 0x8000000003027812 */ /* 0x000fc800078ec0ff */
[----:B------:R-:W-:-:S04]  /*2ab0*/  SHF.R.U32.HI R3, RZ, 0x18, R2 ;  /* 0x00000018ff037819 */ /* 0x000fc80000011602 */
[----:B------:R-:W-:-:S04]  /*2ac0*/  LOP3.LUT R0, R0, R3, RZ, 0xfc, !PT ;  /* 0x0000000300007212 */ /* 0x000fc800078efcff */
[----:B------:R-:W-:Y:S02]  /*2ad0*/  PRMT R8, R0, 0x7610, R8 ;  /* 0x0000761000087816 */ /* 0x000fe40000000008 */
.L_x_64:
[----:B------:R-:W-:Y:S05]  /*2ae0*/  BSYNC B0 ;  /* 0x0000000000007941 */ /* 0x000fea0003800000 */
.L_x_63:
[----:B------:R0:W-:Y:S01]  /*2af0*/  STG.E.U8 [R16.64], R8 ;  /* 0x0000000810007986 */ /* 0x0001e2000c101124 */
[----:B------:R-:W-:Y:S05]  /*2b00*/  BRA `(.L_x_40) ;  /* 0x0000031000007947 */ /* 0x000fea0003800000 */
.L_x_57:
[----:B------:R-:W-:-:S13]  /*2b10*/  ISETP.NE.AND P0, PT, R2, 0x1c, PT ;  /* 0x0000001c0200780c */ /* 0x000fda0003f05270 */
[----:B------:R-:W-:Y:S05]  /*2b20*/  @!P0 BRA `(.L_x_66) ;  /* 0x000002c000008947 */ /* 0x000fea0003800000 */
[----:B------:R-:W-:-:S13]  /*2b30*/  ISETP.NE.AND P0, PT, R2, 0x1d, PT ;  /* 0x0000001d0200780c */ /* 0x000fda0003f05270 */
[----:B------:R-:W-:Y:S05]  /*2b40*/  @!P0 BRA `(.L_x_67) ;  /* 0x0000026000008947 */ /* 0x000fea0003800000 */
[----:B------:R-:W-:-:S13]  /*2b50*/  ISETP.NE.AND P0, PT, R2, 0x2c, PT ;  /* 0x0000002c0200780c */ /* 0x000fda0003f05270 */
[----:B------:R-:W-:Y:S05]  /*2b60*/  @P0 BRA `(.L_x_39) ;  /* 0x0000010000000947 */ /* 0x000fea0003800000 */
[----:B------:R-:W-:Y:S02]  /*2b70*/  PRMT R3, RZ, 0x5410, R3 ;  /* 0x00005410ff037816 */ /* 0x000fe40000000003 */
[----:B------:R-:W-:Y:S02]  /*2b80*/  PLOP3.LUT P0, PT, PT, PT, PT, 0x80, 0x0 ;  /* 0x000000000000781c */ /* 0x000fe40003f0f070 */
[----:B------:R-:W-:-:S04]  /*2b90*/  SHF.R.U32.HI R4, RZ, 0x17, R3 ;  /* 0x00000017ff047819 */ /* 0x000fc80000011603 */
[----:B------:R-:W-:-:S04]  /*2ba0*/  LOP3.LUT R2, R4, 0xff, RZ, 0xc0, !PT ;  /* 0x000000ff04027812 */ /* 0x000fc800078ec0ff */
[----:B------:R-:W-:-:S13]  /*2bb0*/  ISETP.NE.AND P2, PT, R2, 0xff, PT ;  /* 0x000000ff0200780c */ /* 0x000fda0003f45270 */
[--C-:B------:R-:W-:Y:S02]  /*2bc0*/  @P2 SHF.R.U32.HI R0, RZ, 0x16, R3.reuse ;  /* 0x00000016ff002819 */ /* 0x100fe40000011603 */
[----:B------:R-:W-:Y:S01]  /*2bd0*/  @P2 LOP3.LUT P1, RZ, R2, 0x3fffff, R3, 0xf8, !PT ;  /* 0x003fffff02ff2812 */ /* 0x000fe2000782f803 */
[----:B------:R-:W-:Y:S01]  /*2be0*/  IMAD.MOV.U32 R3, RZ, RZ, 0xff ;  /* 0x000000ffff037424 */ /* 0x000fe200078e00ff */
[----:B------:R-:W-:-:S04]  /*2bf0*/  @P2 LOP3.LUT R0, R0, 0x1, RZ, 0xc0, !PT ;  /* 0x0000000100002812 */ /* 0x000fc800078ec0ff */
[----:B------:R-:W-:Y:S02]  /*2c00*/  @P2 ISETP.EQ.U32.AND P1, PT, R0, 0x1, P1 ;  /* 0x000000010000280c */ /* 0x000fe40000f22070 */
[----:B------:R-:W-:Y:S02]  /*2c10*/  @P2 IADD3 R0, R4, 0x1, RZ ;  /* 0x0000000104002810 */ /* 0x000fe40007ffe0ff */
[----:B------:R-:W-:-:S13]  /*2c20*/  @P2 PLOP3.LUT P0, PT, P1, PT, PT, 0x80, 0x0 ;  /* 0x000000000000281c */ /* 0x000fda0000f0f070 */
[----:B------:R-:W-:-:S04]  /*2c30*/  @!P0 IMAD.MOV R0, RZ, RZ, R4 ;  /* 0x000000ffff008224 */ /* 0x000fc800078e0204 */
[----:B------:R-:W-:-:S05]  /*2c40*/  @P2 IMAD.MOV.U32 R3, RZ, RZ, R0 ;  /* 0x000000ffff032224 */ /* 0x000fca00078e0000 */
[----:B------:R0:W-:Y:S01]  /*2c50*/  STG.E.U8 [R16.64], R3 ;  /* 0x0000000310007986 */ /* 0x0001e2000c101124 */
[----:B------:R-:W-:Y:S05]  /*2c60*/  BRA `(.L_x_40) ;  /* 0x000001b000007947 */ /* 0x000fea0003800000 */
.L_x_39:
[----:B------:R-:W-:Y:S01]  /*2c70*/  MOV R2, 0x0 ;  /* 0x0000000000027802 */ /* 0x000fe20000000f00 */
[----:B------:R-:W-:Y:S02]  /*2c80*/  IMAD.MOV.U32 R4, RZ, RZ, c[0x4][0x158] ;  /* 0x01005600ff047624 */ /* 0x000fe400078e00ff */
[----:B------:R-:W-:Y:S02]  /*2c90*/  IMAD.MOV.U32 R5, RZ, RZ, c[0x4][0x15c] ;  /* 0x01005700ff057624 */ /* 0x000fe400078e00ff */
[----:B------:R-:W-:Y:S01]  /*2ca0*/  IMAD.MOV.U32 R6, RZ, RZ, c[0x4][0x160] ;  /* 0x01005800ff067624 */ /* 0x000fe200078e00ff */
[----:B------:R-:W0:Y:S01]  /*2cb0*/  LDC.64 R2, c[0x4][R2] ;  /* 0x0100000002027b82 */ /* 0x000e220000000a00 */
[----:B------:R-:W-:Y:S02]  /*2cc0*/  IMAD.MOV.U32 R7, RZ, RZ, c[0x4][0x164] ;  /* 0x01005900ff077624 */ /* 0x000fe400078e00ff */
[----:B------:R-:W-:-:S02]  /*2cd0*/  IMAD.MOV.U32 R8, RZ, RZ, 0x65 ;  /* 0x00000065ff087424 */ /* 0x000fc400078e00ff */
[----:B------:R-:W-:Y:S02]  /*2ce0*/  IMAD.MOV.U32 R10, RZ, RZ, c[0x4][0x70] ;  /* 0x01001c00ff0a7624 */ /* 0x000fe400078e00ff */
[----:B------:R-:W-:Y:S02]  /*2cf0*/  IMAD.MOV.U32 R11, RZ, RZ, c[0x4][0x74] ;  /* 0x01001d00ff0b7624 */ /* 0x000fe400078e00ff */
[----:B------:R-:W-:Y:S02]  /*2d00*/  IMAD.MOV.U32 R12, RZ, RZ, 0x1 ;  /* 0x00000001ff0c7424 */ /* 0x000fe400078e00ff */
[----:B------:R-:W-:Y:S02]  /*2d10*/  IMAD.MOV.U32 R13, RZ, RZ, RZ ;  /* 0x000000ffff0d7224 */ /* 0x000fe400078e00ff */
[----:B------:R-:W-:Y:S01]  /*2d20*/  LEPC R14 ;  /* 0x00000000000e734e */ /* 0x000fe20000000000 */
[----:B------:R-:W-:Y:S02]  /*2d30*/  MOV R9, 0x2da0 ;  /* 0x00002da000097802 */ /* 0x000fe40000000f00 */
[----:B------:R-:W-:Y:S02]  /*2d40*/  MOV R20, 0x2d20 ;  /* 0x00002d2000147802 */ /* 0x000fe40000000f00 */
[----:B------:R-:W-:-:S02]  /*2d50*/  MOV R21, 0x0 ;  /* 0x0000000000157802 */ /* 0x000fc40000000f00 */
[----:B------:R-:W-:Y:S02]  /*2d60*/  MOV R0, 0x0 ;  /* 0x0000000000007802 */ /* 0x000fe40000000f00 */
[----:B------:R-:W-:-:S04]  /*2d70*/  IADD3 R20, P0, P1, -R20, R9, R14 ;  /* 0x0000000914147210 */ /* 0x000fc8000791e10e */
[----:B------:R-:W-:-:S04]  /*2d80*/  IADD3.X R21, ~R0, R21, R15, P0, P1 ;  /* 0x0000001500157210 */ /* 0x000fc800007e250f */
[----:B0-----:R-:W-:Y:S05]  /*2d90*/  CALL.ABS.NOINC R2 ;  /* 0x0000000002007343 */ /* 0x001fea0003c00000 */
[----:B------:R-:W-:Y:S05]  /*2da0*/  BRA `(.L_x_40) ;  /* 0x0000007000007947 */ /* 0x000fea0003800000 */
.L_x_67:
[----:B------:R-:W-:-:S06]  /*2db0*/  PRMT R3, RZ, 0x5410, R3 ;  /* 0x00005410ff037816 */ /* 0x000fcc0000000003 */
[----:B------:R-:W0:Y:S02]  /*2dc0*/  F2I.U64.TRUNC R2, R3 ;  /* 0x0000000300027311 */ /* 0x000e24000020d800 */
[----:B0-----:R0:W-:Y:S01]  /*2dd0*/  STG.E.64 [R16.64], R2 ;  /* 0x0000000210007986 */ /* 0x0011e2000c101b24 */
[----:B------:R-:W-:Y:S05]  /*2de0*/  BRA `(.L_x_40) ;  /* 0x0000003000007947 */ /* 0x000fea0003800000 */
.L_x_66:
[----:B------:R-:W-:-:S06]  /*2df0*/  PRMT R3, RZ, 0x5410, R3 ;  /* 0x00005410ff037816 */ /* 0x000fcc0000000003 */
[----:B------:R-:W0:Y:S02]  /*2e00*/  F2I.FTZ.U32.TRUNC.NTZ R3, R3 ;  /* 0x0000000300037305 */ /* 0x000e24000021f000 */
[----:B0-----:R0:W-:Y:S02]  /*2e10*/  STG.E [R16.64], R3 ;  /* 0x0000000310007986 */ /* 0x0011e4000c101924 */
.L_x_40:
[----:B------:R-:W-:-:S05]  /*2e20*/  IMAD R18, R18, 0x200, R23 ;  /* 0x0000020012127824 */ /* 0x000fca00078e0217 */
[----:B------:R-:W-:Y:S02]  /*2e30*/  IADD3 R19, R18, 0x80, RZ ;  /* 0x0000008012137810 */ /* 0x000fe40007ffe0ff */
.L_x_1:
[----:B------:R-:W-:Y:S05]  /*2e40*/  BSYNC B6 ;  /* 0x0000000000067941 */ /* 0x000fea0003800000 */
.L_x_0:
[----:B------:R-:W-:Y:S01]  /*2e50*/  ISETP.GE.AND P0, PT, R19, c[0x0][0x160], PT ;  /* 0x0000580013007a0c */ /* 0x000fe20003f06270 */
[----:B------:R-:W-:-:S12]  /*2e60*/  BSSY B6, `(.L_x_68) ;  /* 0x00005ba000067945 */ /* 0x000fd80003800000 */
[----:B------:R-:W-:Y:S05]  /*2e70*/  @P0 BRA `(.L_x_69) ;  /* 0x00005b8000000947 */ /* 0x000fea0003800000 */
[----:B------:R-:W-:Y:S01]  /*2e80*/  ISETP.NE.AND P0, PT, RZ, c[0x0][0x168], PT ;  /* 0x00005a00ff007a0c */ /* 0x000fe20003f05270 */
[----:B0-----:R-:W-:Y:S02]  /*2e90*/  IMAD.MOV.U32 R0, RZ, RZ, RZ ;  /* 0x000000ffff007224 */ /* 0x001fe400078e00ff */
[----:B------:R-:W-:-:S10]  /*2ea0*/  IMAD.MOV.U32 R16, RZ, RZ, RZ ;  /* 0x000000ffff107224 */ /* 0x000fd400078e00ff */
[----:B------:R-:W-:Y:S05]  /*2eb0*/  @!P0 BRA `(.L_x_70) ;  /* 0x00000e0000008947 */ /* 0x000fea0003800000 */
[----:B------:R-:W-:Y:S02]  /*2ec0*/  IMAD.MOV.U32 R18, RZ, RZ, RZ ;  /* 0x000000ffff127224 */ /* 0x000fe400078e00ff */
[----:B------:R-:W-:Y:S02]  /*2ed0*/  IMAD.MOV.U32 R4, RZ, RZ, 0x1 ;  /* 0x00000001ff047424 */ /* 0x000fe400078e00ff */
[----:B------:R-:W-:-:S03]  /*2ee0*/  IMAD.HI.U32 R2, R19, c[0x0][0x170], R18 ;  /* 0x00005c0013027a27 */ /* 0x000fc600078e0012 */
[----:B------:R-:W-:Y:S02]  /*2ef0*/  ISETP.NE.AND P0, PT, R4, c[0x0][0x168], PT ;  /* 0x00005a0004007a0c */ /* 0x000fe40003f05270 */
[----:B------:R-:W-:-:S05]  /*2f00*/  SHF.R.U32.HI R3, RZ, c[0x0][0x174], R2 ;  /* 0x00005d00ff037a19 */ /* 0x000fca0000011602 */
[----:B------:R-:W-:-:S04]  /*2f10*/  IMAD.MOV R0, RZ, RZ, -R3 ;  /* 0x000000ffff007224 */ /* 0x000fc800078e0a03 */
[----:B------:R-:W-:-:S04]  /*2f20*/  IMAD R0, R0, c[0x0][0x16c], R19 ;  /* 0x00005b0000007a24 */ /* 0x000fc800078e0213 */
[C---:B------:R-:W-:Y:S02]  /*2f30*/  IMAD R16, R0.reuse, c[0x0][0x298], RZ ;  /* 0x0000a60000107a24 */ /* 0x040fe400078e02ff */
[----:B------:R-:W-:Y:S01]  /*2f40*/  IMAD R0, R0, c[0x0][0x29c], RZ ;  /* 0x0000a70000007a24 */ /* 0x000fe200078e02ff */
[----:B------:R-:W-:Y:S05]  /*2f50*/  @!P0 BRA `(.L_x_70) ;  /* 0x00000d6000008947 */ /* 0x000fea0003800000 */
[----:B------:R-:W-:Y:S02]  /*2f60*/  IMAD.MOV.U32 R2, RZ, RZ, RZ ;  /* 0x000000ffff027224 */ /* 0x000fe400078e00ff */
[----:B------:R-:W-:Y:S02]  /*2f70*/  IMAD.MOV.U32 R6, RZ, RZ, c[0x0][0x168] ;  /* 0x00005a00ff067624 */ /* 0x000fe400078e00ff */
[----:B------:R-:W-:-:S03]  /*2f80*/  IMAD.HI.U32 R4, R3, c[0x0][0x17c], R2 ;  /* 0x00005f0003047a27 */ /* 0x000fc600078e0002 */
[----:B------:R-:W-:Y:S02]  /*2f90*/  ISETP.NE.AND P0, PT, R6, 0x2, PT ;  /* 0x000000020600780c */ /* 0x000fe40003f05270 */
        /* <DEDUP_REMOVED lines=210> */
.L_x_70:
        /* <DEDUP_REMOVED lines=20> */
.L_x_74:
[----:B------:R-:W2:Y:S02]  /*3e00*/  LDG.E.U8 R2, [R2.64] ;  /* 0x0000002402027981 */ /* 0x000ea4000c1e1100 */
[----:B--2---:R-:W0:Y:S02]  /*3e10*/  I2F.U16 R0, R2 ;  /* 0x0000000200007306 */ /* 0x004e240000101000 */
[----:B0-----:R-:W-:Y:S01]  /*3e20*/  F2FP.BF16.PACK_AB R0, RZ, R0 ;  /* 0x00000000ff00723e */ /* 0x001fe200000010ff */
[----:B------:R-:W-:Y:S05]  /*3e30*/  BRA `(.L_x_76) ;  /* 0x00000e3000007947 */ /* 0x000fea0003800000 */
.L_x_73:
        /* <DEDUP_REMOVED lines=10> */
.L_x_78:
[----:B------:R-:W2:Y:S02]  /*3ee0*/  LDG.E R2, [R2.64] ;  /* 0x0000002402027981 */ /* 0x000ea4000c1e1900 */
[----:B--2---:R-:W0:Y:S02]  /*3ef0*/  I2F R0, R2 ;  /* 0x0000000200007306 */ /* 0x004e240000201400 */
[----:B0-----:R-:W-:Y:S01]  /*3f00*/  F2FP.BF16.PACK_AB R0, RZ, R0 ;  /* 0x00000000ff00723e */ /* 0x001fe200000010ff */
[----:B------:R-:W-:Y:S05]  /*3f10*/  BRA `(.L_x_76) ;  /* 0x00000d5000007947 */ /* 0x000fea0003800000 */
.L_x_77:
[----:B------:R-:W2:Y:S02]  /*3f20*/  LDG.E.U16 R2, [R2.64] ;  /* 0x0000002402027981 */ /* 0x000ea4000c1e1500 */
[----:B--2---:R-:W0:Y:S02]  /*3f30*/  I2F.S16 R0, R2 ;  /* 0x0000000200007306 */ /* 0x004e240000101400 */
[----:B0-----:R-:W-:Y:S01]  /*3f40*/  F2FP.BF16.PACK_AB R0, RZ, R0 ;  /* 0x00000000ff00723e */ /* 0x001fe200000010ff */
[----:B------:R-:W-:Y:S05]  /*3f50*/  BRA `(.L_x_76) ;  /* 0x00000d1000007947 */ /* 0x000fea0003800000 */
.L_x_72:
        /* <DEDUP_REMOVED lines=9> */
.L_x_80:
[----:B------:R-:W2:Y:S02]  /*3ff0*/  LDG.E.U16 R0, [R2.64] ;  /* 0x0000002402007981 */ /* 0x000ea4000c1e1500 */
[----:B--2---:R-:W-:-:S05]  /*4000*/  HADD2.F32 R0, -RZ, R0.H0_H0 ;  /* 0x20000000ff007230 */ /* 0x004fca0000004100 */
[----:B------:R-:W-:Y:S01]  /*4010*/  F2FP.BF16.PACK_AB R0, RZ, R0 ;  /* 0x00000000ff00723e */ /* 0x000fe200000010ff */
[----:B------:R-:W-:Y:S05]  /*4020*/  BRA `(.L_x_76) ;  /* 0x00000c4000007947 */ /* 0x000fea0003800000 */
.L_x_79:
        /* <DEDUP_REMOVED lines=9> */
.L_x_82:
[----:B------:R-:W2:Y:S02]  /*40c0*/  LDG.E.U16 R2, [R2.64] ;  /* 0x0000002402027981 */ /* 0x000ea4000c1e1500 */
[----:B--2---:R-:W-:-:S05]  /*40d0*/  HADD2.F32 R0, -RZ, R2.H0_H0 ;  /* 0x20000002ff007230 */ /* 0x004fca0000004100 */
[----:B------:R-:W-:Y:S01]  /*40e0*/  F2FP.BF16.PACK_AB R0, RZ, R0 ;  /* 0x00000000ff00723e */ /* 0x000fe200000010ff */
[----:B------:R-:W-:Y:S05]  /*40f0*/  BRA `(.L_x_76) ;  /* 0x00000b7000007947 */ /* 0x000fea0003800000 */
.L_x_81:
[----:B------:R-:W2:Y:S02]  /*4100*/  LDG.E.64 R2, [R2.64] ;  /* 0x0000002402027981 */ /* 0x000ea4000c1e1b00 */
[----:B--2---:R-:W0:Y:S01]  /*4110*/  F2F.F32.F64 R0, R2 ;  /* 0x0000000200007310 */ /* 0x004e220000301000 */
[----:B------:R-:W0:-:S14]  /*4120*/  DSETP.GEU.AND P0, PT, |R2|, c[0x2][0x0], PT ;  /* 0x008000000200762a */ /* 0x000e1c0003f0e200 */
[----:B0-----:R-:W-:-:S05]  /*4130*/  @!P0 FMUL R0, R0, 1.175494350822287508e-38 ;  /* 0x0080000000008820 */ /* 0x001fca0000400000 */
[----:B------:R-:W-:Y:S01]  /*4140*/  F2FP.BF16.PACK_AB R0, RZ, R0 ;  /* 0x00000000ff00723e */ /* 0x000fe200000010ff */
[----:B------:R-:W-:Y:S05]  /*4150*/  BRA `(.L_x_76) ;  /* 0x00000b1000007947 */ /* 0x000fea0003800000 */
.L_x_71:
        /* <DEDUP_REMOVED lines=13> */
.L_x_85:
[----:B------:R-:W2:Y:S02]  /*4230*/  LDG.E.64 R2, [R2.64] ;  /* 0x0000002402027981 */ /* 0x000ea4000c1e1b00 */
[----:B--2---:R-:W0:Y:S01]  /*4240*/  F2F.F32.F64 R0, R2 ;  /* 0x0000000200007310 */ /* 0x004e220000301000 */
[----:B------:R-:W0:-:S14]  /*4250*/  DSETP.GEU.AND P0, PT, |R2|, c[0x2][0x0], PT ;  /* 0x008000000200762a */ /* 0x000e1c0003f0e200 */
[----:B0-----:R-:W-:-:S05]  /*4260*/  @!P0 FMUL R0, R0, 1.175494350822287508e-38 ;  /* 0x0080000000008820 */ /* 0x001fca0000400000 */
[----:B------:R-:W-:Y:S01]  /*4270*/  F2FP.BF16.PACK_AB R0, RZ, R0 ;  /* 0x00000000ff00723e */ /* 0x000fe200000010ff */
[----:B------:R-:W-:Y:S05]  /*4280*/  BRA `(.L_x_76) ;  /* 0x000009e000007947 */ /* 0x000fea0003800000 */
.L_x_84:
        /* <DEDUP_REMOVED lines=28> */
.L_x_87:
        /* <DEDUP_REMOVED lines=15> */
.L_x_86:
[----:B------:R0:W5:Y:S01]  /*4540*/  LDG.E.U16 R0, [R2.64] ;  /* 0x0000002402007981 */ /* 0x000162000c1e1500 */
[----:B------:R-:W-:Y:S05]  /*4550*/  BRA `(.L_x_76) ;  /* 0x0000071000007947 */ /* 0x000fea0003800000 */
.L_x_83:
        /* <DEDUP_REMOVED lines=12> */
.L_x_90:
        /* <DEDUP_REMOVED lines=21> */
.L_x_94:
[----:B------:R-:W-:Y:S05]  /*4770*/  BSYNC B1 ;  /* 0x0000000000017941 */ /* 0x000fea0003800000 */
.L_x_93:
[----:B------:R-:W-:Y:S01]  /*4780*/  LEA R3, R0, 0x3b800000, 0x17 ;  /* 0x3b80000000037811 */ /* 0x000fe200078eb8ff */
[----:B------:R-:W-:-:S05]  /*4790*/  IMAD.SHL.U32 R0, R2, 0x100000, RZ ;  /* 0x0010000002007824 */ /* 0x000fca00078e00ff */
[----:B------:R-:W-:Y:S02]  /*47a0*/  LOP3.LUT R0, R3, R0, R4, 0xfe, !PT ;  /* 0x0000000003007212 */ /* 0x000fe400078efe04 */
.L_x_92:
[----:B------:R-:W-:Y:S05]  /*47b0*/  BSYNC B0 ;  /* 0x0000000000007941 */ /* 0x000fea0003800000 */
.L_x_91:
[----:B------:R-:W-:Y:S01]  /*47c0*/  F2FP.BF16.PACK_AB R0, RZ, R0 ;  /* 0x00000000ff00723e */ /* 0x000fe200000010ff */
[----:B------:R-:W-:Y:S05]  /*47d0*/  BRA `(.L_x_76) ;  /* 0x0000049000007947 */ /* 0x000fea0003800000 */
.L_x_89:
        /* <DEDUP_REMOVED lines=21> */
.L_x_98:
[----:B------:R-:W-:Y:S05]  /*4930*/  BSYNC B1 ;  /* 0x0000000000017941 */ /* 0x000fea0003800000 */
.L_x_97:
[----:B------:R-:W-:Y:S01]  /*4940*/  LEA R3, R0, 0x37800000, 0x17 ;  /* 0x3780000000037811 */ /* 0x000fe200078eb8ff */
[----:B------:R-:W-:-:S05]  /*4950*/  IMAD.SHL.U32 R0, R2, 0x200000, RZ ;  /* 0x0020000002007824 */ /* 0x000fca00078e00ff */
[----:B------:R-:W-:Y:S02]  /*4960*/  LOP3.LUT R0, R3, R0, R4, 0xfe, !PT ;  /* 0x0000000003007212 */ /* 0x000fe400078efe04 */
.L_x_96:
[----:B------:R-:W-:Y:S05]  /*4970*/  BSYNC B0 ;  /* 0x0000000000007941 */ /* 0x000fea0003800000 */
.L_x_95:
[----:B------:R-:W-:Y:S01]  /*4980*/  F2FP.BF16.PACK_AB R0, RZ, R0 ;  /* 0x00000000ff00723e */ /* 0x000fe200000010ff */
[----:B------:R-:W-:Y:S05]  /*4990*/  BRA `(.L_x_76) ;  /* 0x000002d000007947 */ /* 0x000fea0003800000 */
.L_x_88:
        /* <DEDUP_REMOVED lines=14> */
.L_x_102:
[----:B------:R-:W-:Y:S05]  /*4a80*/  BSYNC B0 ;  /* 0x0000000000007941 */ /* 0x000fea0003800000 */
.L_x_101:
[----:B------:R-:W-:Y:S01]  /*4a90*/  F2FP.BF16.PACK_AB R0, RZ, R0 ;  /* 0x00000000ff00723e */ /* 0x000fe200000010ff */
[----:B------:R-:W-:Y:S05]  /*4aa0*/  BRA `(.L_x_76) ;  /* 0x000001c000007947 */ /* 0x000fea0003800000 */
.L_x_75:
        /* <DEDUP_REMOVED lines=21> */
.L_x_100:
[----:B------:R-:W2:Y:S02]  /*4c00*/  LDG.E.64 R2, [R2.64] ;  /* 0x0000002402027981 */ /* 0x000ea4000c1e1b00 */
[----:B--2---:R-:W0:Y:S02]  /*4c10*/  I2F.U64 R0, R2 ;  /* 0x0000000200007312 */ /* 0x004e240000301000 */
[----:B0-----:R-:W-:Y:S01]  /*4c20*/  F2FP.BF16.PACK_AB R0, RZ, R0 ;  /* 0x00000000ff00723e */ /* 0x001fe200000010ff */
[----:B------:R-:W-:Y:S05]  /*4c30*/  BRA `(.L_x_76) ;  /* 0x0000003000007947 */ /* 0x000fea0003800000 */
.L_x_99:
[----:B------:R-:W2:Y:S02]  /*4c40*/  LDG.E R2, [R2.64] ;  /* 0x0000002402027981 */ /* 0x000ea4000c1e1900 */
[----:B--2---:R-:W0:Y:S02]  /*4c50*/  I2F.U32 R0, R2 ;  /* 0x0000000200007306 */ /* 0x004e240000201000 */
[----:B0-----:R-:W-:-:S06]  /*4c60*/  F2FP.BF16.PACK_AB R0, RZ, R0 ;  /* 0x00000000ff00723e */ /* 0x001fcc00000010ff */
.L_x_76:
        /* <DEDUP_REMOVED lines=19> */
.L_x_106:
[----:B------:R-:W-:-:S06]  /*4da0*/  PRMT R3, RZ, 0x5410, R2 ;  /* 0x00005410ff037816 */ /* 0x000fcc0000000002 */
[----:B------:R-:W0:Y:S02]  /*4db0*/  F2I.S64.TRUNC R2, R3 ;  /* 0x0000000300027311 */ /* 0x000e24000020d900 */
[----:B0-----:R0:W-:Y:S01]  /*4dc0*/  STG.E.U8 [R16.64], R2 ;  /* 0x0000000210007986 */ /* 0x0011e2000c101124 */
[----:B------:R-:W-:Y:S05]  /*4dd0*/  BRA `(.L_x_108) ;  /* 0x00000e4000007947 */ /* 0x000fea0003800000 */
.L_x_105:
        /* <DEDUP_REMOVED lines=10> */
.L_x_110:
[----:B------:R-:W-:-:S04]  /*4e80*/  PRMT R2, RZ, 0x5410, R2 ;  /* 0x00005410ff027816 */ /* 0x000fc80000000002 */
[----:B------:R-:W0:Y:S02]  /*4e90*/  F2I.FTZ.TRUNC.NTZ R3, R2 ;  /* 0x0000000200037305 */ /* 0x000e24000021f100 */
[----:B0-----:R0:W-:Y:S01]  /*4ea0*/  STG.E [R16.64], R3 ;  /* 0x0000000310007986 */ /* 0x0011e2000c101924 */
[----:B------:R-:W-:Y:S05]  /*4eb0*/  BRA `(.L_x_108) ;  /* 0x00000d6000007947 */ /* 0x000fea0003800000 */
.L_x_109:
[----:B------:R-:W-:-:S04]  /*4ec0*/  PRMT R2, RZ, 0x5410, R2 ;  /* 0x00005410ff027816 */ /* 0x000fc80000000002 */
[----:B------:R-:W0:Y:S02]  /*4ed0*/  F2I.FTZ.TRUNC.NTZ R3, R2 ;  /* 0x0000000200037305 */ /* 0x000e24000021f100 */
[----:B0-----:R0:W-:Y:S01]  /*4ee0*/  STG.E.U16 [R16.64], R3 ;  /* 0x0000000310007986 */ /* 0x0011e2000c101524 */
[----:B------:R-:W-:Y:S05]  /*4ef0*/  BRA `(.L_x_108) ;  /* 0x00000d2000007947 */ /* 0x000fea0003800000 */
.L_x_104:
        /* <DEDUP_REMOVED lines=9> */
.L_x_112:
[----:B------:R-:W-:-:S04]  /*4f90*/  PRMT R0, RZ, 0x5410, R2 ;  /* 0x00005410ff007816 */ /* 0x000fc80000000002 */
[----:B------:R-:W-:-:S05]  /*4fa0*/  F2FP.PACK_AB R0, RZ, R0 ;  /* 0x00000000ff00723e */ /* 0x000fca00000000ff */
[----:B------:R0:W-:Y:S01]  /*4fb0*/  STG.E.U16 [R16.64], R0 ;  /* 0x0000000010007986 */ /* 0x0001e2000c101524 */
[----:B------:R-:W-:Y:S05]  /*4fc0*/  BRA `(.L_x_108) ;  /* 0x00000c5000007947 */ /* 0x000fea0003800000 */
.L_x_111:
        /* <DEDUP_REMOVED lines=10> */
.L_x_114:
[----:B------:R-:W-:-:S04]  /*5070*/  PRMT R2, RZ, 0x5410, R2 ;  /* 0x00005410ff027816 */ /* 0x000fc80000000002 */
[----:B------:R-:W-:-:S04]  /*5080*/  F2FP.PACK_AB R3, RZ, R2 ;  /* 0x00000002ff03723e */ /* 0x000fc800000000ff */
[----:B------:R-:W-:-:S05]  /*5090*/  PRMT R3, R3, 0x5410, RZ ;  /* 0x0000541003037816 */ /* 0x000fca00000000ff */
[----:B------:R0:W-:Y:S01]  /*50a0*/  STG.E [R16.64], R3 ;  /* 0x0000000310007986 */ /* 0x0001e2000c101924 */
[----:B------:R-:W-:Y:S05]  /*50b0*/  BRA `(.L_x_108) ;  /* 0x00000b6000007947 */ /* 0x000fea0003800000 */
.L_x_113:
[----:B------:R-:W-:-:S05]  /*50c0*/  PRMT R2, RZ, 0x5410, R2 ;  /* 0x00005410ff027816 */ /* 0x000fca0000000002 */
[----:B------:R-:W-:-:S06]  /*50d0*/  FMUL.FTZ R2, R2, 1 ;  /* 0x3f80000002027820 */ /* 0x000fcc0000410000 */
[----:B------:R-:W0:Y:S02]  /*50e0*/  F2F.F64.F32 R2, R2 ;  /* 0x0000000200027310 */ /* 0x000e240000201800 */
[----:B0-----:R0:W-:Y:S01]  /*50f0*/  STG.E.64 [R16.64], R2 ;  /* 0x0000000210007986 */ /* 0x0011e2000c101b24 */
[----:B------:R-:W-:Y:S05]  /*5100*/  BRA `(.L_x_108) ;  /* 0x00000b1000007947 */ /* 0x000fea0003800000 */
.L_x_103:
        /* <DEDUP_REMOVED lines=13> */
.L_x_117:
[----:B------:R-:W-:Y:S01]  /*51e0*/  PRMT R2, RZ, 0x5410, R2 ;  /* 0x00005410ff027816 */ /* 0x000fe20000000002 */
[----:B------:R-:W-:-:S04]  /*51f0*/  CS2R R6, SRZ ;  /* 0x0000000000067805 */ /* 0x000fc8000001ff00 */
[----:B------:R-:W-:-:S04]  /*5200*/  FMUL.FTZ R2, R2, 1 ;  /* 0x3f80000002027820 */ /* 0x000fc80000410000 */
[----:B------:R-:W0:Y:S02]  /*5210*/  F2F.F64.F32 R4, R2 ;  /* 0x0000000200047310 */ /* 0x000e240000201800 */
[----:B0-----:R0:W-:Y:S01]  /*5220*/  STG.E.128 [R16.64], R4 ;  /* 0x0000000410007986 */ /* 0x0011e2000c101d24 */
[----:B------:R-:W-:Y:S05]  /*5230*/  BRA `(.L_x_108) ;  /* 0x000009e000007947 */ /* 0x000fea0003800000 */
.L_x_116:
        /* <DEDUP_REMOVED lines=21> */
.L_x_121:
[----:B------:R-:W-:Y:S05]  /*5390*/  BSYNC B0 ;  /* 0x0000000000007941 */ /* 0x000fea0003800000 */
.L_x_120:
[----:B------:R-:W-:-:S05]  /*53a0*/  LOP3.LUT R3, R0, R3, RZ, 0xfc, !PT ;  /* 0x0000000300037212 */ /* 0x000fca00078efcff */
[----:B------:R0:W-:Y:S01]  /*53b0*/  STG.E.U8 [R16.64], R3 ;  /* 0x0000000310007986 */ /* 0x0001e2000c101124 */
[----:B------:R-:W-:Y:S05]  /*53c0*/  BRA `(.L_x_108) ;  /* 0x0000085000007947 */ /* 0x000fea0003800000 */
.L_x_119:
        /* <DEDUP_REMOVED lines=13> */
.L_x_123:
[----:B------:R-:W-:Y:S01]  /*54a0*/  IMAD.MOV.U32 R0, RZ, RZ, 0x7f ;  /* 0x0000007fff007424 */ /* 0x000fe200078e00ff */
[----:B------:R-:W-:-:S04]  /*54b0*/  ISETP.GT.U32.AND P0, PT, R2, 0x7f800000, PT ;  /* 0x7f8000000200780c */ /* 0x000fc80003f04070 */
[----:B------:R-:W-:-:S04]  /*54c0*/  SEL R0, R0, 0x7c, P0 ;  /* 0x0000007c00007807 */ /* 0x000fc80000000000 */
.L_x_124:
[----:B------:R-:W-:Y:S05]  /*54d0*/  BSYNC B0 ;  /* 0x0000000000007941 */ /* 0x000fea0003800000 */
.L_x_122:
[----:B------:R-:W-:-:S04]  /*54e0*/  LOP3.LUT R2, R3, 0x80000000, RZ, 0xc0, !PT ;  /* 0x8000000003027812 */ /* 0x000fc800078ec0ff */
[----:B------:R-:W-:-:S04]  /*54f0*/  SHF.R.U32.HI R3, RZ, 0x18, R2 ;  /* 0x00000018ff037819 */ /* 0x000fc80000011602 */
[----:B------:R-:W-:-:S05]  /*5500*/  LOP3.LUT R3, R0, R3, RZ, 0xfc, !PT ;  /* 0x0000000300037212 */ /* 0x000fca00078efcff */
[----:B------:R0:W-:Y:S01]  /*5510*/  STG.E.U8 [R16.64], R3 ;  /* 0x0000000310007986 */ /* 0x0001e2000c101124 */
[----:B------:R-:W-:Y:S05]  /*5520*/  BRA `(.L_x_108) ;  /* 0x000006f000007947 */ /* 0x000fea0003800000 */
.L_x_118:
[----:B------:R0:W-:Y:S01]  /*5530*/  STG.E.U16 [R16.64], R2 ;  /* 0x0000000210007986 */ /* 0x0001e2000c101524 */
[----:B------:R-:W-:Y:S05]  /*5540*/  BRA `(.L_x_108) ;  /* 0x000006d000007947 */ /* 0x000fea0003800000 */
.L_x_115:
        /* <DEDUP_REMOVED lines=12> */
.L_x_127:
        /* <DEDUP_REMOVED lines=17> */
.L_x_130:
[----:B------:R-:W-:-:S04]  /*5720*/  LOP3.LUT R2, R3, 0x80000000, RZ, 0xc0, !PT ;  /* 0x8000000003027812 */ /* 0x000fc800078ec0ff */
[----:B------:R-:W-:-:S04]  /*5730*/  SHF.R.U32.HI R3, RZ, 0x18, R2 ;  /* 0x00000018ff037819 */ /* 0x000fc80000011602 */
[----:B------:R-:W-:-:S04]  /*5740*/  LOP3.LUT R0, R0, R3, RZ, 0xfc, !PT ;  /* 0x0000000300007212 */ /* 0x000fc800078efcff */
[----:B------:R-:W-:Y:S02]  /*5750*/  PRMT R8, R0, 0x7610, R8 ;  /* 0x0000761000087816 */ /* 0x000fe40000000008 */
.L_x_129:
[----:B------:R-:W-:Y:S05]  /*5760*/  BSYNC B0 ;  /* 0x0000000000007941 */ /* 0x000fea0003800000 */
.L_x_128:
[----:B------:R0:W-:Y:S01]  /*5770*/  STG.E.U8 [R16.64], R8 ;  /* 0x0000000810007986 */ /* 0x0001e2000c101124 */
[----:B------:R-:W-:Y:S05]  /*5780*/  BRA `(.L_x_108) ;  /* 0x0000049000007947 */ /* 0x000fea0003800000 */
.L_x_126:
        /* <DEDUP_REMOVED lines=17> */
.L_x_133:
[----:B------:R-:W-:-:S04]  /*58a0*/  LOP3.LUT R2, R3, 0x80000000, RZ, 0xc0, !PT ;  /* 0x8000000003027812 */ /* 0x000fc800078ec0ff */
[----:B------:R-:W-:-:S04]  /*58b0*/  SHF.R.U32.HI R3, RZ, 0x18, R2 ;  /* 0x00000018ff037819 */ /* 0x000fc80000011602 */
[----:B------:R-:W-:-:S04]  /*58c0*/  LOP3.LUT R0, R0, R3, RZ, 0xfc, !PT ;  /* 0x0000000300007212 */ /* 0x000fc800078efcff */
[----:B------:R-:W-:Y:S02]  /*58d0*/  PRMT R8, R0, 0x7610, R8 ;  /* 0x0000761000087816 */ /* 0x000fe40000000008 */
.L_x_132:
[----:B------:R-:W-:Y:S05]  /*58e0*/  BSYNC B0 ;  /* 0x0000000000007941 */ /* 0x000fea0003800000 */
.L_x_131:
[----:B------:R0:W-:Y:S01]  /*58f0*/  STG.E.U8 [R16.64], R8 ;  /* 0x0000000810007986 */ /* 0x0001e2000c101124 */
[----:B------:R-:W-:Y:S05]  /*5900*/  BRA `(.L_x_108) ;  /* 0x0000031000007947 */ /* 0x000fea0003800000 */
.L_x_125:
        /* <DEDUP_REMOVED lines=22> */
.L_x_107:
        /* <DEDUP_REMOVED lines=20> */
.L_x_135:
[----:B------:R-:W-:-:S06]  /*5bb0*/  PRMT R2, RZ, 0x5410, R2 ;  /* 0x00005410ff027816 */ /* 0x000fcc0000000002 */
[----:B------:R-:W0:Y:S02]  /*5bc0*/  F2I.U64.TRUNC R2, R2 ;  /* 0x0000000200027311 */ /* 0x000e24000020d800 */
[----:B0-----:R0:W-:Y:S01]  /*5bd0*/  STG.E.64 [R16.64], R2 ;  /* 0x0000000210007986 */ /* 0x0011e2000c101b24 */
[----:B------:R-:W-:Y:S05]  /*5be0*/  BRA `(.L_x_108) ;  /* 0x0000003000007947 */ /* 0x000fea0003800000 */
.L_x_134:
[----:B------:R-:W-:-:S04]  /*5bf0*/  PRMT R2, RZ, 0x5410, R2 ;  /* 0x00005410ff027816 */ /* 0x000fc80000000002 */
[----:B------:R-:W0:Y:S02]  /*5c00*/  F2I.FTZ.U32.TRUNC.NTZ R3, R2 ;  /* 0x0000000200037305 */ /* 0x000e24000021f000 */
[----:B0-----:R0:W-:Y:S02]  /*5c10*/  STG.E [R16.64], R3 ;  /* 0x0000000310007986 */ /* 0x0011e4000c101924 */
.L_x_108:
[----:B------:R-:W-:-:S04]  /*5c20*/  IADD3 R19, R19, 0x80, RZ ;  /* 0x0000008013137810 */ /* 0x000fc80007ffe0ff */
[----:B------:R-:W-:-:S13]  /*5c30*/  ISETP.GE.AND P0, PT, R19, c[0x0][0x160], PT ;  /* 0x0000580013007a0c */ /* 0x000fda0003f06270 */
        /* <DEDUP_REMOVED lines=229> */
.L_x_136:
        /* <DEDUP_REMOVED lines=20> */
.L_x_140:
[----:B------:R-:W2:Y:S02]  /*6bd0*/  LDG.E.U8 R2, [R2.64] ;  /* 0x0000002402027981 */ /* 0x000ea4000c1e1100 */
[----:B--2---:R-:W0:Y:S02]  /*6be0*/  I2F.U16 R0, R2 ;  /* 0x0000000200007306 */ /* 0x004e240000101000 */
[----:B0-----:R-:W-:Y:S01]  /*6bf0*/  F2FP.BF16.PACK_AB R0, RZ, R0 ;  /* 0x00000000ff00723e */ /* 0x001fe200000010ff */
[----:B------:R-:W-:Y:S05]  /*6c00*/  BRA `(.L_x_142) ;  /* 0x00000e3000007947 */ /* 0x000fea0003800000 */
.L_x_139:
        /* <DEDUP_REMOVED lines=10> */
.L_x_144:
[----:B------:R-:W2:Y:S02]  /*6cb0*/  LDG.E R2, [R2.64] ;  /* 0x0000002402027981 */ /* 0x000ea4000c1e1900 */
[----:B--2---:R-:W0:Y:S02]  /*6cc0*/  I2F R0, R2 ;  /* 0x0000000200007306 */ /* 0x004e240000201400 */
[----:B0-----:R-:W-:Y:S01]  /*6cd0*/  F2FP.BF16.PACK_AB R0, RZ, R0 ;  /* 0x00000000ff00723e */ /* 0x001fe200000010ff */
[----:B------:R-:W-:Y:S05]  /*6ce0*/  BRA `(.L_x_142) ;  /* 0x00000d5000007947 */ /* 0x000fea0003800000 */
.L_x_143:
[----:B------:R-:W2:Y:S02]  /*6cf0*/  LDG.E.U16 R2, [R2.64] ;  /* 0x0000002402027981 */ /* 0x000ea4000c1e1500 */
[----:B--2---:R-:W0:Y:S02]  /*6d00*/  I2F.S16 R0, R2 ;  /* 0x0000000200007306 */ /* 0x004e240000101400 */
[----:B0-----:R-:W-:Y:S01]  /*6d10*/  F2FP.BF16.PACK_AB R0, RZ, R0 ;  /* 0x00000000ff00723e */ /* 0x001fe200000010ff */
[----:B------:R-:W-:Y:S05]  /*6d20*/  BRA `(.L_x_142) ;  /* 0x00000d1000007947 */ /* 0x000fea0003800000 */
.L_x_138:
        /* <DEDUP_REMOVED lines=9> */
.L_x_146:
[----:B------:R-:W2:Y:S02]  /*6dc0*/  LDG.E.U16 R0, [R2.64] ;  /* 0x0000002402007981 */ /* 0x000ea4000c1e1500 */
[----:B--2---:R-:W-:-:S05]  /*6dd0*/  HADD2.F32 R0, -RZ, R0.H0_H0 ;  /* 0x20000000ff007230 */ /* 0x004fca0000004100 */
[----:B------:R-:W-:Y:S01]  /*6de0*/  F2FP.BF16.PACK_AB R0, RZ, R0 ;  /* 0x00000000ff00723e */ /* 0x000fe200000010ff */
[----:B------:R-:W-:Y:S05]  /*6df0*/  BRA `(.L_x_142) ;  /* 0x00000c4000007947 */ /* 0x000fea0003800000 */
.L_x_145:
        /* <DEDUP_REMOVED lines=9> */
.L_x_148:
[----:B------:R-:W2:Y:S02]  /*6e90*/  LDG.E.U16 R2, [R2.64] ;  /* 0x0000002402027981 */ /* 0x000ea4000c1e1500 */
[----:B--2---:R-:W-:-:S05]  /*6ea0*/  HADD2.F32 R0, -RZ, R2.H0_H0 ;  /* 0x20000002ff007230 */ /* 0x004fca0000004100 */
[----:B------:R-:W-:Y:S01]  /*6eb0*/  F2FP.BF16.PACK_AB R0, RZ, R0 ;  /* 0x00000000ff00723e */ /* 0x000fe200000010ff */
[----:B------:R-:W-:Y:S05]  /*6ec0*/  BRA `(.L_x_142) ;  /* 0x00000b7000007947 */ /* 0x000fea0003800000 */
.L_x_147:
[----:B------:R-:W2:Y:S02]  /*6ed0*/  LDG.E.64 R2, [R2.64] ;  /* 0x0000002402027981 */ /* 0x000ea4000c1e1b00 */
[----:B--2---:R-:W0:Y:S01]  /*6ee0*/  F2F.F32.F64 R0, R2 ;  /* 0x0000000200007310 */ /* 0x004e220000301000 */
[----:B------:R-:W0:-:S14]  /*6ef0*/  DSETP.GEU.AND P0, PT, |R2|, c[0x2][0x0], PT ;  /* 0x008000000200762a */ /* 0x000e1c0003f0e200 */
[----:B0-----:R-:W-:-:S05]  /*6f00*/  @!P0 FMUL R0, R0, 1.175494350822287508e-38 ;  /* 0x0080000000008820 */ /* 0x001fca0000400000 */
[----:B------:R-:W-:Y:S01]  /*6f10*/  F2FP.BF16.PACK_AB R0, RZ, R0 ;  /* 0x00000000ff00723e */ /* 0x000fe200000010ff */
[----:B------:R-:W-:Y:S05]  /*6f20*/  BRA `(.L_x_142) ;  /* 0x00000b1000007947 */ /* 0x000fea0003800000 */
.L_x_137:
        /* <DEDUP_REMOVED lines=13> */
.L_x_151:
[----:B------:R-:W2:Y:S02]  /*7000*/  LDG.E.64 R2, [R2.64] ;  /* 0x0000002402027981 */ /* 0x000ea4000c1e1b00 */
[----:B--2---:R-:W0:Y:S01]  /*7010*/  F2F.F32.F64 R0, R2 ;  /* 0x0000000200007310 */ /* 0x004e220000301000 */
[----:B------:R-:W0:-:S14]  /*7020*/  DSETP.GEU.AND P0, PT, |R2|, c[0x2][0x0], PT ;  /* 0x008000000200762a */ /* 0x000e1c0003f0e200 */
[----:B0-----:R-:W-:-:S05]  /*7030*/  @!P0 FMUL R0, R0, 1.175494350822287508e-38 ;  /* 0x0080000000008820 */ /* 0x001fca0000400000 */
[----:B------:R-:W-:Y:S01]  /*7040*/  F2FP.BF16.PACK_AB R0, RZ, R0 ;  /* 0x00000000ff00723e */ /* 0x000fe200000010ff */
[----:B------:R-:W-:Y:S05]  /*7050*/  BRA `(.L_x_142) ;  /* 0x000009e000007947 */ /* 0x000fea0003800000 */
.L_x_150:
        /* <DEDUP_REMOVED lines=28> */
.L_x_153:
        /* <DEDUP_REMOVED lines=15> */
.L_x_152:
[----:B------:R0:W5:Y:S01]  /*7310*/  LDG.E.U16 R0, [R2.64] ;  /* 0x0000002402007981 */ /* 0x000162000c1e1500 */
[----:B------:R-:W-:Y:S05]  /*7320*/  BRA `(.L_x_142) ;  /* 0x0000071000007947 */ /* 0x000fea0003800000 */
.L_x_149:
        /* <DEDUP_REMOVED lines=12> */
.L_x_156:
        /* <DEDUP_REMOVED lines=21> */
.L_x_160:
[----:B------:R-:W-:Y:S05]  /*7540*/  BSYNC B1 ;  /* 0x0000000000017941 */ /* 0x000fea0003800000 */
.L_x_159:
[----:B------:R-:W-:Y:S01]  /*7550*/  LEA R3, R0, 0x3b800000, 0x17 ;  /* 0x3b80000000037811 */ /* 0x000fe200078eb8ff */
[----:B------:R-:W-:-:S05]  /*7560*/  IMAD.SHL.U32 R0, R2, 0x100000, RZ ;  /* 0x0010000002007824 */ /* 0x000fca00078e00ff */
[----:B------:R-:W-:Y:S02]  /*7570*/  LOP3.LUT R0, R3, R0, R4, 0xfe, !PT ;  /* 0x0000000003007212 */ /* 0x000fe400078efe04 */
.L_x_158:
[----:B------:R-:W-:Y:S05]  /*7580*/  BSYNC B0 ;  /* 0x0000000000007941 */ /* 0x000fea0003800000 */
.L_x_157:
[----:B------:R-:W-:Y:S01]  /*7590*/  F2FP.BF16.PACK_AB R0, RZ, R0 ;  /* 0x00000000ff00723e */ /* 0x000fe200000010ff */
[----:B------:R-:W-:Y:S05]  /*75a0*/  BRA `(.L_x_142) ;  /* 0x0000049000007947 */ /* 0x000fea0003800000 */
.L_x_155:
        /* <DEDUP_REMOVED lines=21> */
.L_x_164:
[----:B------:R-:W-:Y:S05]  /*7700*/  BSYNC B1 ;  /* 0x0000000000017941 */ /* 0x000fea0003800000 */
.L_x_163:
[----:B------:R-:W-:Y:S01]  /*7710*/  LEA R3, R0, 0x37800000, 0x17 ;  /* 0x3780000000037811 */ /* 0x000fe200078eb8ff */
[----:B------:R-:W-:-:S05]  /*7720*/  IMAD.SHL.U32 R0, R2, 0x200000, RZ ;  /* 0x0020000002007824 */ /* 0x000fca00078e00ff */
[----:B------:R-:W-:Y:S02]  /*7730*/  LOP3.LUT R0, R3, R0, R4, 0xfe, !PT ;  /* 0x0000000003007212 */ /* 0x000fe400078efe04 */
.L_x_162:
[----:B------:R-:W-:Y:S05]  /*7740*/  BSYNC B0 ;  /* 0x0000000000007941 */ /* 0x000fea0003800000 */
.L_x_161:
[----:B------:R-:W-:Y:S01]  /*7750*/  F2FP.BF16.PACK_AB R0, RZ, R0 ;  /* 0x00000000ff00723e */ /* 0x000fe200000010ff */
[----:B------:R-:W-:Y:S05]  /*7760*/  BRA `(.L_x_142) ;  /* 0x000002d000007947 */ /* 0x000fea0003800000 */
.L_x_154:
        /* <DEDUP_REMOVED lines=14> */
.L_x_168:
[----:B------:R-:W-:Y:S05]  /*7850*/  BSYNC B0 ;  /* 0x0000000000007941 */ /* 0x000fea0003800000 */
.L_x_167:
[----:B------:R-:W-:Y:S01]  /*7860*/  F2FP.BF16.PACK_AB R0, RZ, R0 ;  /* 0x00000000ff00723e */ /* 0x000fe200000010ff */
[----:B------:R-:W-:Y:S05]  /*7870*/  BRA `(.L_x_142) ;  /* 0x000001c000007947 */ /* 0x000fea0003800000 */
.L_x_141:
        /* <DEDUP_REMOVED lines=21> */
.L_x_166:
[----:B------:R-:W2:Y:S02]  /*79d0*/  LDG.E.64 R2, [R2.64] ;  /* 0x0000002402027981 */ /* 0x000ea4000c1e1b00 */
[----:B--2---:R-:W0:Y:S02]  /*79e0*/  I2F.U64 R0, R2 ;  /* 0x0000000200007312 */ /* 0x004e240000301000 */
[----:B0-----:R-:W-:Y:S01]  /*79f0*/  F2FP.BF16.PACK_AB R0, RZ, R0 ;  /* 0x00000000ff00723e */ /* 0x001fe200000010ff */
[----:B------:R-:W-:Y:S05]  /*7a00*/  BRA `(.L_x_142) ;  /* 0x0000003000007947 */ /* 0x000fea0003800000 */
.L_x_165:
[----:B------:R-:W2:Y:S02]  /*7a10*/  LDG.E R2, [R2.64] ;  /* 0x0000002402027981 */ /* 0x000ea4000c1e1900 */
[----:B--2---:R-:W0:Y:S02]  /*7a20*/  I2F.U32 R0, R2 ;  /* 0x0000000200007306 */ /* 0x004e240000201000 */
[----:B0-----:R-:W-:-:S06]  /*7a30*/  F2FP.BF16.PACK_AB R0, RZ, R0 ;  /* 0x00000000ff00723e */ /* 0x001fcc00000010ff */
.L_x_142:
        /* <DEDUP_REMOVED lines=19> */
.L_x_172:
[----:B------:R-:W-:-:S06]  /*7b70*/  PRMT R3, RZ, 0x5410, R2 ;  /* 0x00005410ff037816 */ /* 0x000fcc0000000002 */
[----:B------:R-:W0:Y:S02]  /*7b80*/  F2I.S64.TRUNC R2, R3 ;  /* 0x0000000300027311 */ /* 0x000e24000020d900 */
[----:B0-----:R0:W-:Y:S01]  /*7b90*/  STG.E.U8 [R16.64], R2 ;  /* 0x0000000210007986 */ /* 0x0011e2000c101124 */
[----:B------:R-:W-:Y:S05]  /*7ba0*/  BRA `(.L_x_174) ;  /* 0x00000e4000007947 */ /* 0x000fea0003800000 */
.L_x_171:
        /* <DEDUP_REMOVED lines=10> */
.L_x_176:
[----:B------:R-:W-:-:S04]  /*7c50*/  PRMT R2, RZ, 0x5410, R2 ;  /* 0x00005410ff027816 */ /* 0x000fc80000000002 */
[----:B------:R-:W0:Y:S02]  /*7c60*/  F2I.FTZ.TRUNC.NTZ R3, R2 ;  /* 0x0000000200037305 */ /* 0x000e24000021f100 */
[----:B0-----:R0:W-:Y:S01]  /*7c70*/  STG.E [R16.64], R3 ;  /* 0x0000000310007986 */ /* 0x0011e2000c101924 */
[----:B------:R-:W-:Y:S05]  /*7c80*/  BRA `(.L_x_174) ;  /* 0x00000d6000007947 */ /* 0x000fea0003800000 */
.L_x_175:
[----:B------:R-:W-:-:S04]  /*7c90*/  PRMT R2, RZ, 0x5410, R2 ;  /* 0x00005410ff027816 */ /* 0x000fc80000000002 */
[----:B------:R-:W0:Y:S02]  /*7ca0*/  F2I.FTZ.TRUNC.NTZ R3, R2 ;  /* 0x0000000200037305 */ /* 0x000e24000021f100 */
[----:B0-----:R0:W-:Y:S01]  /*7cb0*/  STG.E.U16 [R16.64], R3 ;  /* 0x0000000310007986 */ /* 0x0011e2000c101524 */
[----:B------:R-:W-:Y:S05]  /*7cc0*/  BRA `(.L_x_174) ;  /* 0x00000d2000007947 */ /* 0x000fea0003800000 */
.L_x_170:
        /* <DEDUP_REMOVED lines=9> */
.L_x_178:
[----:B------:R-:W-:-:S04]  /*7d60*/  PRMT R0, RZ, 0x5410, R2 ;  /* 0x00005410ff007816 */ /* 0x000fc80000000002 */
[----:B------:R-:W-:-:S05]  /*7d70*/  F2FP.PACK_AB R0, RZ, R0 ;  /* 0x00000000ff00723e */ /* 0x000fca00000000ff */
[----:B------:R0:W-:Y:S01]  /*7d80*/  STG.E.U16 [R16.64], R0 ;  /* 0x0000000010007986 */ /* 0x0001e2000c101524 */
[----:B------:R-:W-:Y:S05]  /*7d90*/  BRA `(.L_x_174) ;  /* 0x00000c5000007947 */ /* 0x000fea0003800000 */
.L_x_177:
        /* <DEDUP_REMOVED lines=10> */
.L_x_180:
[----:B------:R-:W-:-:S04]  /*7e40*/  PRMT R2, RZ, 0x5410, R2 ;  /* 0x00005410ff027816 */ /* 0x000fc80000000002 */
[----:B------:R-:W-:-:S04]  /*7e50*/  F2FP.PACK_AB R3, RZ, R2 ;  /* 0x00000002ff03723e */ /* 0x000fc800000000ff */
[----:B------:R-:W-:-:S05]  /*7e60*/  PRMT R3, R3, 0x5410, RZ ;  /* 0x0000541003037816 */ /* 0x000fca00000000ff */
[----:B------:R0:W-:Y:S01]  /*7e70*/  STG.E [R16.64], R3 ;  /* 0x0000000310007986 */ /* 0x0001e2000c101924 */
[----:B------:R-:W-:Y:S05]  /*7e80*/  BRA `(.L_x_174) ;  /* 0x00000b6000007947 */ /* 0x000fea0003800000 */
.L_x_179:
[----:B------:R-:W-:-:S05]  /*7e90*/  PRMT R2, RZ, 0x5410, R2 ;  /* 0x00005410ff027816 */ /* 0x000fca0000000002 */
[----:B------:R-:W-:-:S06]  /*7ea0*/  FMUL.FTZ R2, R2, 1 ;  /* 0x3f80000002027820 */ /* 0x000fcc0000410000 */
[----:B------:R-:W0:Y:S02]  /*7eb0*/  F2F.F64.F32 R2, R2 ;  /* 0x0000000200027310 */ /* 0x000e240000201800 */
[----:B0-----:R0:W-:Y:S01]  /*7ec0*/  STG.E.64 [R16.64], R2 ;  /* 0x0000000210007986 */ /* 0x0011e2000c101b24 */
[----:B------:R-:W-:Y:S05]  /*7ed0*/  BRA `(.L_x_174) ;  /* 0x00000b1000007947 */ /* 0x000fea0003800000 */
.L_x_169:
        /* <DEDUP_REMOVED lines=13> */
.L_x_183:
[----:B------:R-:W-:Y:S01]  /*7fb0*/  PRMT R2, RZ, 0x5410, R2 ;  /* 0x00005410ff027816 */ /* 0x000fe20000000002 */
[----:B------:R-:W-:-:S04]  /*7fc0*/  CS2R R6, SRZ ;  /* 0x0000000000067805 */ /* 0x000fc8000001ff00 */
[----:B------:R-:W-:-:S04]  /*7fd0*/  FMUL.FTZ R2, R2, 1 ;  /* 0x3f80000002027820 */ /* 0x000fc80000410000 */
[----:B------:R-:W0:Y:S02]  /*7fe0*/  F2F.F64.F32 R4, R2 ;  /* 0x0000000200047310 */ /* 0x000e240000201800 */
[----:B0-----:R0:W-:Y:S01]  /*7ff0*/  STG.E.128 [R16.64], R4 ;  /* 0x0000000410007986 */ /* 0x0011e2000c101d24 */
[----:B------:R-:W-:Y:S05]  /*8000*/  BRA `(.L_x_174) ;  /* 0x000009e000007947 */ /* 0x000fea0003800000 */
.L_x_182:
        /* <DEDUP_REMOVED lines=21> */
.L_x_187:
[----:B------:R-:W-:Y:S05]  /*8160*/  BSYNC B0 ;  /* 0x0000000000007941 */ /* 0x000fea0003800000 */
.L_x_186:
[----:B------:R-:W-:-:S05]  /*8170*/  LOP3.LUT R3, R0, R3, RZ, 0xfc, !PT ;  /* 0x0000000300037212 */ /* 0x000fca00078efcff */
[----:B------:R0:W-:Y:S01]  /*8180*/  STG.E.U8 [R16.64], R3 ;  /* 0x0000000310007986 */ /* 0x0001e2000c101124 */
[----:B------:R-:W-:Y:S05]  /*8190*/  BRA `(.L_x_174) ;  /* 0x0000085000007947 */ /* 0x000fea0003800000 */
.L_x_185:
        /* <DEDUP_REMOVED lines=13> */
.L_x_189:
[----:B------:R-:W-:Y:S01]  /*8270*/  IMAD.MOV.U32 R0, RZ, RZ, 0x7f ;  /* 0x0000007fff007424 */ /* 0x000fe200078e00ff */
[----:B------:R-:W-:-:S04]  /*8280*/  ISETP.GT.U32.AND P0, PT, R2, 0x7f800000, PT ;  /* 0x7f8000000200780c */ /* 0x000fc80003f04070 */
[----:B------:R-:W-:-:S04]  /*8290*/  SEL R0, R0, 0x7c, P0 ;  /* 0x0000007c00007807 */ /* 0x000fc80000000000 */
.L_x_190:
[----:B------:R-:W-:Y:S05]  /*82a0*/  BSYNC B0 ;  /* 0x0000000000007941 */ /* 0x000fea0003800000 */
.L_x_188:
[----:B------:R-:W-:-:S04]  /*82b0*/  LOP3.LUT R2, R3, 0x80000000, RZ, 0xc0, !PT ;  /* 0x8000000003027812 */ /* 0x000fc800078ec0ff */
[----:B------:R-:W-:-:S04]  /*82c0*/  SHF.R.U32.HI R3, RZ, 0x18, R2 ;  /* 0x00000018ff037819 */ /* 0x000fc80000011602 */
[----:B------:R-:W-:-:S05]  /*82d0*/  LOP3.LUT R3, R0, R3, RZ, 0xfc, !PT ;  /* 0x0000000300037212 */ /* 0x000fca00078efcff */
[----:B------:R0:W-:Y:S01]  /*82e0*/  STG.E.U8 [R16.64], R3 ;  /* 0x0000000310007986 */ /* 0x0001e2000c101124 */
[----:B------:R-:W-:Y:S05]  /*82f0*/  BRA `(.L_x_174) ;  /* 0x000006f000007947 */ /* 0x000fea0003800000 */
.L_x_184:
[----:B------:R0:W-:Y:S01]  /*8300*/  STG.E.U16 [R16.64], R2 ;  /* 0x0000000210007986 */ /* 0x0001e2000c101524 */
[----:B------:R-:W-:Y:S05]  /*8310*/  BRA `(.L_x_174) ;  /* 0x000006d000007947 */ /* 0x000fea0003800000 */
.L_x_181:
        /* <DEDUP_REMOVED lines=12> */
.L_x_193:
        /* <DEDUP_REMOVED lines=17> */
.L_x_196:
[----:B------:R-:W-:-:S04]  /*84f0*/  LOP3.LUT R2, R3, 0x80000000, RZ, 0xc0, !PT ;  /* 0x8000000003027812 */ /* 0x000fc800078ec0ff */
[----:B------:R-:W-:-:S04]  /*8500*/  SHF.R.U32.HI R3, RZ, 0x18, R2 ;  /* 0x00000018ff037819 */ /* 0x000fc80000011602 */
[----:B------:R-:W-:-:S04]  /*8510*/  LOP3.LUT R0, R0, R3, RZ, 0xfc, !PT ;  /* 0x0000000300007212 */ /* 0x000fc800078efcff */
[----:B------:R-:W-:Y:S02]  /*8520*/  PRMT R8, R0, 0x7610, R8 ;  /* 0x0000761000087816 */ /* 0x000fe40000000008 */
.L_x_195:
[----:B------:R-:W-:Y:S05]  /*8530*/  BSYNC B0 ;  /* 0x0000000000007941 */ /* 0x000fea0003800000 */
.L_x_194:
[----:B------:R0:W-:Y:S01]  /*8540*/  STG.E.U8 [R16.64], R8 ;  /* 0x0000000810007986 */ /* 0x0001e2000c101124 */
[----:B------:R-:W-:Y:S05]  /*8550*/  BRA `(.L_x_174) ;  /* 0x0000049000007947 */ /* 0x000fea0003800000 */
.L_x_192:
        /* <DEDUP_REMOVED lines=17> */
.L_x_199:
[----:B------:R-:W-:-:S04]  /*8670*/  LOP3.LUT R2, R3, 0x80000000, RZ, 0xc0, !PT ;  /* 0x8000000003027812 */ /* 0x000fc800078ec0ff */
[----:B------:R-:W-:-:S04]  /*8680*/  SHF.R.U32.HI R3, RZ, 0x18, R2 ;  /* 0x00000018ff037819 */ /* 0x000fc80000011602 */
[----:B------:R-:W-:-:S04]  /*8690*/  LOP3.LUT R0, R0, R3, RZ, 0xfc, !PT ;  /* 0x0000000300007212 */ /* 0x000fc800078efcff */
[----:B------:R-:W-:Y:S02]  /*86a0*/  PRMT R8, R0, 0x7610, R8 ;  /* 0x0000761000087816 */ /* 0x000fe40000000008 */
.L_x_198:
[----:B------:R-:W-:Y:S05]  /*86b0*/  BSYNC B0 ;  /* 0x0000000000007941 */ /* 0x000fea0003800000 */
.L_x_197:
[----:B------:R0:W-:Y:S01]  /*86c0*/  STG.E.U8 [R16.64], R8 ;  /* 0x0000000810007986 */ /* 0x0001e2000c101124 */
[----:B------:R-:W-:Y:S05]  /*86d0*/  BRA `(.L_x_174) ;  /* 0x0000031000007947 */ /* 0x000fea0003800000 */
.L_x_191:
        /* <DEDUP_REMOVED lines=22> */
.L_x_173:
        /* <DEDUP_REMOVED lines=20> */
.L_x_201:
[----:B------:R-:W-:-:S06]  /*8980*/  PRMT R2, RZ, 0x5410, R2 ;  /* 0x00005410ff027816 */ /* 0x000fcc0000000002 */
[----:B------:R-:W0:Y:S02]  /*8990*/  F2I.U64.TRUNC R2, R2 ;  /* 0x0000000200027311 */ /* 0x000e24000020d800 */
[----:B0-----:R0:W-:Y:S01]  /*89a0*/  STG.E.64 [R16.64], R2 ;  /* 0x0000000210007986 */ /* 0x0011e2000c101b24 */
[----:B------:R-:W-:Y:S05]  /*89b0*/  BRA `(.L_x_174) ;  /* 0x0000003000007947 */ /* 0x000fea0003800000 */
.L_x_200:
[----:B------:R-:W-:-:S04]  /*89c0*/  PRMT R2, RZ, 0x5410, R2 ;  /* 0x00005410ff027816 */ /* 0x000fc80000000002 */
[----:B------:R-:W0:Y:S02]  /*89d0*/  F2I.FTZ.U32.TRUNC.NTZ R3, R2 ;  /* 0x0000000200037305 */ /* 0x000e24000021f000 */
[----:B0-----:R0:W-:Y:S02]  /*89e0*/  STG.E [R16.64], R3 ;  /* 0x0000000310007986 */ /* 0x0011e4000c101924 */
.L_x_174:
[----:B------:R-:W-:Y:S02]  /*89f0*/  IADD3 R19, R19, 0x80, RZ ;  /* 0x0000008013137810 */ /* 0x000fe40007ffe0ff */
.L_x_69:
[----:B------:R-:W-:Y:S05]  /*8a00*/  BSYNC B6 ;  /* 0x0000000000067941 */ /* 0x000fea0003800000 */
.L_x_68:
[----:B------:R-:W-:-:S13]  /*8a10*/  ISETP.GE.AND P0, PT, R19, c[0x0][0x160], PT ;  /* 0x0000580013007a0c */ /* 0x000fda0003f06270 */
[----:B------:R-:W-:Y:S05]  /*8a20*/  @P0 EXIT ;  /* 0x000000000000094d */ /* 0x000fea0003800000 */
        /* <DEDUP_REMOVED lines=228> */
.L_x_202:
        /* <DEDUP_REMOVED lines=20> */
.L_x_206:
[----:B------:R-:W2:Y:S02]  /*99b0*/  LDG.E.U8 R2, [R2.64] ;  /* 0x0000002402027981 */ /* 0x000ea4000c1e1100 */
[----:B--2---:R-:W0:Y:S02]  /*99c0*/  I2F.U16 R0, R2 ;  /* 0x0000000200007306 */ /* 0x004e240000101000 */
[----:B0-----:R-:W-:Y:S01]  /*99d0*/  F2FP.BF16.PACK_AB R0, RZ, R0 ;  /* 0x00000000ff00723e */ /* 0x001fe200000010ff */
[----:B------:R-:W-:Y:S05]  /*99e0*/  BRA `(.L_x_208) ;  /* 0x00000e3000007947 */ /* 0x000fea0003800000 */
.L_x_205:
        /* <DEDUP_REMOVED lines=10> */
.L_x_210:
[----:B------:R-:W2:Y:S02]  /*9a90*/  LDG.E R2, [R2.64] ;  /* 0x0000002402027981 */ /* 0x000ea4000c1e1900 */
[----:B--2---:R-:W0:Y:S02]  /*9aa0*/  I2F R0, R2 ;  /* 0x0000000200007306 */ /* 0x004e240000201400 */
[----:B0-----:R-:W-:Y:S01]  /*9ab0*/  F2FP.BF16.PACK_AB R0, RZ, R0 ;  /* 0x00000000ff00723e */ /* 0x001fe200000010ff */
[----:B------:R-:W-:Y:S05]  /*9ac0*/  BRA `(.L_x_208) ;  /* 0x00000d5000007947 */ /* 0x000fea0003800000 */
.L_x_209:
[----:B------:R-:W2:Y:S02]  /*9ad0*/  LDG.E.U16 R2, [R2.64] ;  /* 0x0000002402027981 */ /* 0x000ea4000c1e1500 */
[----:B--2---:R-:W0:Y:S02]  /*9ae0*/  I2F.S16 R0, R2 ;  /* 0x0000000200007306 */ /* 0x004e240000101400 */
[----:B0-----:R-:W-:Y:S01]  /*9af0*/  F2FP.BF16.PACK_AB R0, RZ, R0 ;  /* 0x00000000ff00723e */ /* 0x001fe200000010ff */
[----:B------:R-:W-:Y:S05]  /*9b00*/  BRA `(.L_x_208) ;  /* 0x00000d1000007947 */ /* 0x000fea0003800000 */
.L_x_204:
        /* <DEDUP_REMOVED lines=9> */
.L_x_212:
[----:B------:R-:W2:Y:S02]  /*9ba0*/  LDG.E.U16 R0, [R2.64] ;  /* 0x0000002402007981 */ /* 0x000ea4000c1e1500 */
[----:B--2---:R-:W-:-:S05]  /*9bb0*/  HADD2.F32 R0, -RZ, R0.H0_H0 ;  /* 0x20000000ff007230 */ /* 0x004fca0000004100 */
[----:B------:R-:W-:Y:S01]  /*9bc0*/  F2FP.BF16.PACK_AB R0, RZ, R0 ;  /* 0x00000000ff00723e */ /* 0x000fe200000010ff */
[----:B------:R-:W-:Y:S05]  /*9bd0*/  BRA `(.L_x_208) ;  /* 0x00000c4000007947 */ /* 0x000fea0003800000 */
.L_x_211:
        /* <DEDUP_REMOVED lines=9> */
.L_x_214:
[----:B------:R-:W2:Y:S02]  /*9c70*/  LDG.E.U16 R2, [R2.64] ;  /* 0x0000002402027981 */ /* 0x000ea4000c1e1500 */
[----:B--2---:R-:W-:-:S05]  /*9c80*/  HADD2.F32 R0, -RZ, R2.H0_H0 ;  /* 0x20000002ff007230 */ /* 0x004fca0000004100 */
[----:B------:R-:W-:Y:S01]  /*9c90*/  F2FP.BF16.PACK_AB R0, RZ, R0 ;  /* 0x00000000ff00723e */ /* 0x000fe200000010ff */
[----:B------:R-:W-:Y:S05]  /*9ca0*/  BRA `(.L_x_208) ;  /* 0x00000b7000007947 */ /* 0x000fea0003800000 */
.L_x_213:
[----:B------:R-:W2:Y:S02]  /*9cb0*/  LDG.E.64 R2, [R2.64] ;  /* 0x0000002402027981 */ /* 0x000ea4000c1e1b00 */
[----:B--2---:R-:W0:Y:S01]  /*9cc0*/  F2F.F32.F64 R0, R2 ;  /* 0x0000000200007310 */ /* 0x004e220000301000 */
[----:B------:R-:W0:-:S14]  /*9cd0*/  DSETP.GEU.AND P0, PT, |R2|, c[0x2][0x0], PT ;  /* 0x008000000200762a */ /* 0x000e1c0003f0e200 */
[----:B0-----:R-:W-:-:S05]  /*9ce0*/  @!P0 FMUL R0, R0, 1.175494350822287508e-38 ;  /* 0x0080000000008820 */ /* 0x001fca0000400000 */
[----:B------:R-:W-:Y:S01]  /*9cf0*/  F2FP.BF16.PACK_AB R0, RZ, R0 ;  /* 0x00000000ff00723e */ /* 0x000fe200000010ff */
[----:B------:R-:W-:Y:S05]  /*9d00*/  BRA `(.L_x_208) ;  /* 0x00000b1000007947 */ /* 0x000fea0003800000 */
.L_x_203:
        /* <DEDUP_REMOVED lines=13> */
.L_x_217:
[----:B------:R-:W2:Y:S02]  /*9de0*/  LDG.E.64 R2, [R2.64] ;  /* 0x0000002402027981 */ /* 0x000ea4000c1e1b00 */
[----:B--2---:R-:W0:Y:S01]  /*9df0*/  F2F.F32.F64 R0, R2 ;  /* 0x0000000200007310 */ /* 0x004e220000301000 */
[----:B------:R-:W0:-:S14]  /*9e00*/  DSETP.GEU.AND P0, PT, |R2|, c[0x2][0x0], PT ;  /* 0x008000000200762a */ /* 0x000e1c0003f0e200 */
[----:B0-----:R-:W-:-:S05]  /*9e10*/  @!P0 FMUL R0, R0, 1.175494350822287508e-38 ;  /* 0x0080000000008820 */ /* 0x001fca0000400000 */
[----:B------:R-:W-:Y:S01]  /*9e20*/  F2FP.BF16.PACK_AB R0, RZ, R0 ;  /* 0x00000000ff00723e */ /* 0x000fe200000010ff */
[----:B------:R-:W-:Y:S05]  /*9e30*/  BRA `(.L_x_208) ;  /* 0x000009e000007947 */ /* 0x000fea0003800000 */
.L_x_216:
        /* <DEDUP_REMOVED lines=28> */
.L_x_219:
        /* <DEDUP_REMOVED lines=15> */
.L_x_218:
[----:B------:R0:W5:Y:S01]  /*a0f0*/  LDG.E.U16 R0, [R2.64] ;  /* 0x0000002402007981 */ /* 0x000162000c1e1500 */
[----:B------:R-:W-:Y:S05]  /*a100*/  BRA `(.L_x_208) ;  /* 0x0000071000007947 */ /* 0x000fea0003800000 */
.L_x_215:
        /* <DEDUP_REMOVED lines=12> */
.L_x_222:
        /* <DEDUP_REMOVED lines=21> */
.L_x_226:
[----:B------:R-:W-:Y:S05]  /*a320*/  BSYNC B1 ;  /* 0x0000000000017941 */ /* 0x000fea0003800000 */
.L_x_225:
[----:B------:R-:W-:Y:S01]  /*a330*/  LEA R3, R0, 0x3b800000, 0x17 ;  /* 0x3b80000000037811 */ /* 0x000fe200078eb8ff */
[----:B------:R-:W-:-:S05]  /*a340*/  IMAD.SHL.U32 R0, R2, 0x100000, RZ ;  /* 0x0010000002007824 */ /* 0x000fca00078e00ff */
[----:B------:R-:W-:Y:S02]  /*a350*/  LOP3.LUT R0, R3, R0, R4, 0xfe, !PT ;  /* 0x0000000003007212 */ /* 0x000fe400078efe04 */
.L_x_224:
[----:B------:R-:W-:Y:S05]  /*a360*/  BSYNC B0 ;  /* 0x0000000000007941 */ /* 0x000fea0003800000 */
.L_x_223:
[----:B------:R-:W-:Y:S01]  /*a370*/  F2FP.BF16.PACK_AB R0, RZ, R0 ;  /* 0x00000000ff00723e */ /* 0x000fe200000010ff */
[----:B------:R-:W-:Y:S05]  /*a380*/  BRA `(.L_x_208) ;  /* 0x0000049000007947 */ /* 0x000fea0003800000 */
.L_x_221:
        /* <DEDUP_REMOVED lines=21> */
.L_x_230:
[----:B------:R-:W-:Y:S05]  /*a4e0*/  BSYNC B1 ;  /* 0x0000000000017941 */ /* 0x000fea0003800000 */
.L_x_229:
[----:B------:R-:W-:Y:S01]  /*a4f0*/  LEA R3, R0, 0x37800000, 0x17 ;  /* 0x3780000000037811 */ /* 0x000fe200078eb8ff */
[----:B------:R-:W-:-:S05]  /*a500*/  IMAD.SHL.U32 R0, R2, 0x200000, RZ ;  /* 0x0020000002007824 */ /* 0x000fca00078e00ff */
[----:B------:R-:W-:Y:S02]  /*a510*/  LOP3.LUT R0, R3, R0, R4, 0xfe, !PT ;  /* 0x0000000003007212 */ /* 0x000fe400078efe04 */
.L_x_228:
[----:B------:R-:W-:Y:S05]  /*a520*/  BSYNC B0 ;  /* 0x0000000000007941 */ /* 0x000fea0003800000 */
.L_x_227:
[----:B------:R-:W-:Y:S01]  /*a530*/  F2FP.BF16.PACK_AB R0, RZ, R0 ;  /* 0x00000000ff00723e */ /* 0x000fe200000010ff */
[----:B------:R-:W-:Y:S05]  /*a540*/  BRA `(.L_x_208) ;  /* 0x000002d000007947 */ /* 0x000fea0003800000 */
.L_x_220:
        /* <DEDUP_REMOVED lines=14> */
.L_x_234:
[----:B------:R-:W-:Y:S05]  /*a630*/  BSYNC B0 ;  /* 0x0000000000007941 */ /* 0x000fea0003800000 */
.L_x_233:
[----:B------:R-:W-:Y:S01]  /*a640*/  F2FP.BF16.PACK_AB R0, RZ, R0 ;  /* 0x00000000ff00723e */ /* 0x000fe200000010ff */
[----:B------:R-:W-:Y:S05]  /*a650*/  BRA `(.L_x_208) ;  /* 0x000001c000007947 */ /* 0x000fea0003800000 */
.L_x_207:
        /* <DEDUP_REMOVED lines=21> */
.L_x_232:
[----:B------:R-:W2:Y:S02]  /*a7b0*/  LDG.E.64 R2, [R2.64] ;  /* 0x0000002402027981 */ /* 0x000ea4000c1e1b00 */
[----:B--2---:R-:W0:Y:S02]  /*a7c0*/  I2F.U64 R0, R2 ;  /* 0x0000000200007312 */ /* 0x004e240000301000 */
[----:B0-----:R-:W-:Y:S01]  /*a7d0*/  F2FP.BF16.PACK_AB R0, RZ, R0 ;  /* 0x00000000ff00723e */ /* 0x001fe200000010ff */
[----:B------:R-:W-:Y:S05]  /*a7e0*/  BRA `(.L_x_208) ;  /* 0x0000003000007947 */ /* 0x000fea0003800000 */
.L_x_231:
[----:B------:R-:W2:Y:S02]  /*a7f0*/  LDG.E R2, [R2.64] ;  /* 0x0000002402027981 */ /* 0x000ea4000c1e1900 */
[----:B--2---:R-:W0:Y:S02]  /*a800*/  I2F.U32 R0, R2 ;  /* 0x0000000200007306 */ /* 0x004e240000201000 */
[----:B0-----:R-:W-:-:S06]  /*a810*/  F2FP.BF16.PACK_AB R0, RZ, R0 ;  /* 0x00000000ff00723e */ /* 0x001fcc00000010ff */
.L_x_208:
        /* <DEDUP_REMOVED lines=17> */
[----:B0-----:R-:W-:Y:S01]  /*a930*/  STG.E.U8 [R16.64], R3 ;  /* 0x0000000310007986 */ /* 0x001fe2000c101124 */
[----:B------:R-:W-:Y:S05]  /*a940*/  EXIT ;  /* 0x000000000000794d */ /* 0x000fea0003800000 */
.L_x_238:
[----:B------:R-:W-:-:S06]  /*a950*/  PRMT R3, RZ, 0x5410, R2 ;  /* 0x00005410ff037816 */ /* 0x000fcc0000000002 */
[----:B------:R-:W0:Y:S02]  /*a960*/  F2I.S64.TRUNC R2, R3 ;  /* 0x0000000300027311 */ /* 0x000e24000020d900 */
[----:B0-----:R-:W-:Y:S01]  /*a970*/  STG.E.U8 [R16.64], R2 ;  /* 0x0000000210007986 */ /* 0x001fe2000c101124 */
[----:B------:R-:W-:Y:S05]  /*a980*/  EXIT ;  /* 0x000000000000794d */ /* 0x000fea0003800000 */
.L_x_237:
        /* <DEDUP_REMOVED lines=8> */
[----:B0-----:R-:W-:Y:S01]  /*aa10*/  STG.E.64 [R16.64], R2 ;  /* 0x0000000210007986 */ /* 0x001fe2000c101b24 */
[----:B------:R-:W-:Y:S05]  /*aa20*/  EXIT ;  /* 0x000000000000794d */ /* 0x000fea0003800000 */
.L_x_241:
[----:B------:R-:W-:-:S04]  /*aa30*/  PRMT R2, RZ, 0x5410, R2 ;  /* 0x00005410ff027816 */ /* 0x000fc80000000002 */
[----:B------:R-:W0:Y:S02]  /*aa40*/  F2I.FTZ.TRUNC.NTZ R3, R2 ;  /* 0x0000000200037305 */ /* 0x000e24000021f100 */
[----:B0-----:R-:W-:Y:S01]  /*aa50*/  STG.E [R16.64], R3 ;  /* 0x0000000310007986 */ /* 0x001fe2000c101924 */
[----:B------:R-:W-:Y:S05]  /*aa60*/  EXIT ;  /* 0x000000000000794d */ /* 0x000fea0003800000 */
.L_x_240:
[----:B------:R-:W-:-:S04]  /*aa70*/  PRMT R2, RZ, 0x5410, R2 ;  /* 0x00005410ff027816 */ /* 0x000fc80000000002 */
[----:B------:R-:W0:Y:S02]  /*aa80*/  F2I.FTZ.TRUNC.NTZ R3, R2 ;  /* 0x0000000200037305 */ /* 0x000e24000021f100 */
[----:B0-----:R-:W-:Y:S01]  /*aa90*/  STG.E.U16 [R16.64], R3 ;  /* 0x0000000310007986 */ /* 0x001fe2000c101524 */
[----:B------:R-:W-:Y:S05]  /*aaa0*/  EXIT ;  /* 0x000000000000794d */ /* 0x000fea0003800000 */
.L_x_236:
[----:B------:R-:W-:-:S13]  /*aab0*/  ISETP.GT.AND P0, PT, R3, 0x6, PT ;  /* 0x000000060300780c */ /* 0x000fda0003f04270 */
[----:B------:R-:W-:Y:S05]  /*aac0*/  @P0 BRA `(.L_x_242) ;  /* 0x000000b000000947 */ /* 0x000fea0003800000 */
[----:B------:R-:W-:-:S13]  /*aad0*/  ISETP.NE.AND P0, PT, R3, 0x5, PT ;  /* 0x000000050300780c */ /* 0x000fda0003f05270 */
[----:B------:R-:W-:Y:S05]  /*aae0*/  @!P0 BRA `(.L_x_243) ;  /* 0x0000005000008947 */ /* 0x000fea0003800000 */
[----:B------:R-:W-:-:S13]  /*aaf0*/  ISETP.NE.AND P0, PT, R3, 0x6, PT ;  /* 0x000000060300780c */ /* 0x000fda0003f05270 */
[----:B------:R-:W-:Y:S05]  /*ab00*/  @P0 BRA `(.L_x_239) ;  /* 0x00000b1000000947 */ /* 0x000fea0003800000 */
[----:B------:R-:W-:-:S05]  /*ab10*/  PRMT R3, RZ, 0x5410, R2 ;  /* 0x00005410ff037816 */ /* 0x000fca0000000002 */
[----:B------:R-:W-:Y:S01]  /*ab20*/  STG.E [R16.64], R3 ;  /* 0x0000000310007986 */ /* 0x000fe2000c101924 */
[----:B------:R-:W-:Y:S05]  /*ab30*/  EXIT ;  /* 0x000000000000794d */ /* 0x000fea0003800000 */
.L_x_243:
[----:B------:R-:W-:-:S04]  /*ab40*/  PRMT R0, RZ, 0x5410, R2 ;  /* 0x00005410ff007816 */ /* 0x000fc80000000002 */
[----:B------:R-:W-:-:S05]  /*ab50*/  F2FP.PACK_AB R0, RZ, R0 ;  /* 0x00000000ff00723e */ /* 0x000fca00000000ff */
[----:B------:R-:W-:Y:S01]  /*ab60*/  STG.E.U16 [R16.64], R0 ;  /* 0x0000000010007986 */ /* 0x000fe2000c101524 */
[----:B------:R-:W-:Y:S05]  /*ab70*/  EXIT ;  /* 0x000000000000794d */ /* 0x000fea0003800000 */
.L_x_242:
        /* <DEDUP_REMOVED lines=8> */
[----:B------:R-:W-:Y:S01]  /*ac00*/  STG.E.64 [R16.64], R2 ;  /* 0x0000000210007986 */ /* 0x000fe2000c101b24 */
[----:B------:R-:W-:Y:S05]  /*ac10*/  EXIT ;  /* 0x000000000000794d */ /* 0x000fea0003800000 */
.L_x_245:
[----:B------:R-:W-:-:S04]  /*ac20*/  PRMT R2, RZ, 0x5410, R2 ;  /* 0x00005410ff027816 */ /* 0x000fc80000000002 */
[----:B------:R-:W-:-:S04]  /*ac30*/  F2FP.PACK_AB R3, RZ, R2 ;  /* 0x00000002ff03723e */ /* 0x000fc800000000ff */
[----:B------:R-:W-:-:S05]  /*ac40*/  PRMT R3, R3, 0x5410, RZ ;  /* 0x0000541003037816 */ /* 0x000fca00000000ff */
[----:B------:R-:W-:Y:S01]  /*ac50*/  STG.E [R16.64], R3 ;  /* 0x0000000310007986 */ /* 0x000fe2000c101924 */
[----:B------:R-:W-:Y:S05]  /*ac60*/  EXIT ;  /* 0x000000000000794d */ /* 0x000fea0003800000 */
.L_x_244:
[----:B------:R-:W-:-:S05]  /*ac70*/  PRMT R2, RZ, 0x5410, R2 ;  /* 0x00005410ff027816 */ /* 0x000fca0000000002 */
[----:B------:R-:W-:-:S06]  /*ac80*/  FMUL.FTZ R2, R2, 1 ;  /* 0x3f80000002027820 */ /* 0x000fcc0000410000 */
[----:B------:R-:W0:Y:S02]  /*ac90*/  F2F.F64.F32 R2, R2 ;  /* 0x0000000200027310 */ /* 0x000e240000201800 */
[----:B0-----:R-:W-:Y:S01]  /*aca0*/  STG.E.64 [R16.64], R2 ;  /* 0x0000000210007986 */ /* 0x001fe2000c101b24 */
[----:B------:R-:W-:Y:S05]  /*acb0*/  EXIT ;  /* 0x000000000000794d */ /* 0x000fea0003800000 */
.L_x_235:
        /* <DEDUP_REMOVED lines=11> */
[----:B------:R-:W-:Y:S01]  /*ad70*/  STG.E.U8 [R16.64], R3 ;  /* 0x0000000310007986 */ /* 0x000fe2000c101124 */
[----:B------:R-:W-:Y:S05]  /*ad80*/  EXIT ;  /* 0x000000000000794d */ /* 0x000fea0003800000 */
.L_x_248:
[----:B------:R-:W-:Y:S01]  /*ad90*/  PRMT R2, RZ, 0x5410, R2 ;  /* 0x00005410ff027816 */ /* 0x000fe20000000002 */
[----:B------:R-:W-:-:S04]  /*ada0*/  CS2R R6, SRZ ;  /* 0x0000000000067805 */ /* 0x000fc8000001ff00 */
[----:B------:R-:W-:-:S04]  /*adb0*/  FMUL.FTZ R2, R2, 1 ;  /* 0x3f80000002027820 */ /* 0x000fc80000410000 */
[----:B------:R-:W0:Y:S02]  /*adc0*/  F2F.F64.F32 R4, R2 ;  /* 0x0000000200047310 */ /* 0x000e240000201800 */
[----:B0-----:R-:W-:Y:S01]  /*add0*/  STG.E.128 [R16.64], R4 ;  /* 0x0000000410007986 */ /* 0x001fe2000c101d24 */
[----:B------:R-:W-:Y:S05]  /*ade0*/  EXIT ;  /* 0x000000000000794d */ /* 0x000fea0003800000 */
.L_x_247:
        /* <DEDUP_REMOVED lines=21> */
.L_x_252:
[----:B------:R-:W-:Y:S05]  /*af40*/  BSYNC B0 ;  /* 0x0000000000007941 */ /* 0x000fea0003800000 */
.L_x_251:
[----:B------:R-:W-:-:S05]  /*af50*/  LOP3.LUT R3, R0, R3, RZ, 0xfc, !PT ;  /* 0x0000000300037212 */ /* 0x000fca00078efcff */
[----:B------:R-:W-:Y:S01]  /*af60*/  STG.E.U8 [R16.64], R3 ;  /* 0x0000000310007986 */ /* 0x000fe2000c101124 */
[----:B------:R-:W-:Y:S05]  /*af70*/  EXIT ;  /* 0x000000000000794d */ /* 0x000fea0003800000 */
.L_x_250:
        /* <DEDUP_REMOVED lines=13> */
.L_x_254:
[----:B------:R-:W-:Y:S01]  /*b050*/  IMAD.MOV.U32 R0, RZ, RZ, 0x7f ;  /* 0x0000007fff007424 */ /* 0x000fe200078e00ff */
[----:B------:R-:W-:-:S04]  /*b060*/  ISETP.GT.U32.AND P0, PT, R2, 0x7f800000, PT ;  /* 0x7f8000000200780c */ /* 0x000fc80003f04070 */
[----:B------:R-:W-:-:S04]  /*b070*/  SEL R0, R0, 0x7c, P0 ;  /* 0x0000007c00007807 */ /* 0x000fc80000000000 */
.L_x_255:
[----:B------:R-:W-:Y:S05]  /*b080*/  BSYNC B0 ;  /* 0x0000000000007941 */ /* 0x000fea0003800000 */
.L_x_253:
[----:B------:R-:W-:-:S04]  /*b090*/  LOP3.LUT R2, R3, 0x80000000, RZ, 0xc0, !PT ;  /* 0x8000000003027812 */ /* 0x000fc800078ec0ff */
[----:B------:R-:W-:-:S04]  /*b0a0*/  SHF.R.U32.HI R3, RZ, 0x18, R2 ;  /* 0x00000018ff037819 */ /* 0x000fc80000011602 */
[----:B------:R-:W-:-:S05]  /*b0b0*/  LOP3.LUT R3, R0, R3, RZ, 0xfc, !PT ;  /* 0x0000000300037212 */ /* 0x000fca00078efcff */
[----:B------:R-:W-:Y:S01]  /*b0c0*/  STG.E.U8 [R16.64], R3 ;  /* 0x0000000310007986 */ /* 0x000fe2000c101124 */
[----:B------:R-:W-:Y:S05]  /*b0d0*/  EXIT ;  /* 0x000000000000794d */ /* 0x000fea0003800000 */
.L_x_249:
[----:B------:R-:W-:Y:S01]  /*b0e0*/  STG.E.U16 [R16.64], R2 ;  /* 0x0000000210007986 */ /* 0x000fe2000c101524 */
[----:B------:R-:W-:Y:S05]  /*b0f0*/  EXIT ;  /* 0x000000000000794d */ /* 0x000fea0003800000 */
.L_x_246:
        /* <DEDUP_REMOVED lines=10> */
[----:B0-----:R-:W-:Y:S01]  /*b1a0*/  STG.E.U16 [R16.64], R3 ;  /* 0x0000000310007986 */ /* 0x001fe2000c101524 */
[----:B------:R-:W-:Y:S05]  /*b1b0*/  EXIT ;  /* 0x000000000000794d */ /* 0x000fea0003800000 */
.L_x_258:
        /* <DEDUP_REMOVED lines=17> */
.L_x_261:
[----:B------:R-:W-:-:S04]  /*b2d0*/  LOP3.LUT R2, R3, 0x80000000, RZ, 0xc0, !PT ;  /* 0x8000000003027812 */ /* 0x000fc800078ec0ff */
[----:B------:R-:W-:-:S04]  /*b2e0*/  SHF.R.U32.HI R3, RZ, 0x18, R2 ;  /* 0x00000018ff037819 */ /* 0x000fc80000011602 */
[----:B------:R-:W-:-:S04]  /*b2f0*/  LOP3.LUT R0, R0, R3, RZ, 0xfc, !PT ;  /* 0x0000000300007212 */ /* 0x000fc800078efcff */
[----:B------:R-:W-:Y:S02]  /*b300*/  PRMT R8, R0, 0x7610, R8 ;  /* 0x0000761000087816 */ /* 0x000fe40000000008 */
.L_x_260:
[----:B------:R-:W-:Y:S05]  /*b310*/  BSYNC B0 ;  /* 0x0000000000007941 */ /* 0x000fea0003800000 */
.L_x_259:
[----:B------:R-:W-:Y:S01]  /*b320*/  STG.E.U8 [R16.64], R8 ;  /* 0x0000000810007986 */ /* 0x000fe2000c101124 */
[----:B------:R-:W-:Y:S05]  /*b330*/  EXIT ;  /* 0x000000000000794d */ /* 0x000fea0003800000 */
.L_x_257:
        /* <DEDUP_REMOVED lines=17> */
.L_x_264:
[----:B------:R-:W-:-:S04]  /*b450*/  LOP3.LUT R2, R3, 0x80000000, RZ, 0xc0, !PT ;  /* 0x8000000003027812 */ /* 0x000fc800078ec0ff */
[----:B------:R-:W-:-:S04]  /*b460*/  SHF.R.U32.HI R3, RZ, 0x18, R2 ;  /* 0x00000018ff037819 */ /* 0x000fc80000011602 */
[----:B------:R-:W-:-:S04]  /*b470*/  LOP3.LUT R0, R0, R3, RZ, 0xfc, !PT ;  /* 0x0000000300007212 */ /* 0x000fc800078efcff */
[----:B------:R-:W-:Y:S02]  /*b480*/  PRMT R8, R0, 0x7610, R8 ;  /* 0x0000761000087816 */ /* 0x000fe40000000008 */
.L_x_263:
[----:B------:R-:W-:Y:S05]  /*b490*/  BSYNC B0 ;  /* 0x0000000000007941 */ /* 0x000fea0003800000 */
.L_x_262:
[----:B------:R-:W-:Y:S01]  /*b4a0*/  STG.E.U8 [R16.64], R8 ;  /* 0x0000000810007986 */ /* 0x000fe2000c101124 */
[----:B------:R-:W-:Y:S05]  /*b4b0*/  EXIT ;  /* 0x000000000000794d */ /* 0x000fea0003800000 */
.L_x_256:
        /* <DEDUP_REMOVED lines=20> */
[----:B------:R-:W-:Y:S01]  /*b600*/  STG.E.U8 [R16.64], R3 ;  /* 0x0000000310007986 */ /* 0x000fe2000c101124 */
[----:B------:R-:W-:Y:S05]  /*b610*/  EXIT ;  /* 0x000000000000794d */ /* 0x000fea0003800000 */
.L_x_239:
        /* <DEDUP_REMOVED lines=19> */
[----:B------:R-:W-:Y:S05]  /*b750*/  EXIT ;  /* 0x000000000000794d */ /* 0x000fea0003800000 */
.L_x_266:
[----:B------:R-:W-:-:S06]  /*b760*/  PRMT R2, RZ, 0x5410, R2 ;  /* 0x00005410ff027816 */ /* 0x000fcc0000000002 */
[----:B------:R-:W0:Y:S02]  /*b770*/  F2I.U64.TRUNC R2, R2 ;  /* 0x0000000200027311 */ /* 0x000e24000020d800 */
[----:B0-----:R-:W-:Y:S01]  /*b780*/  STG.E.64 [R16.64], R2 ;  /* 0x0000000210007986 */ /* 0x001fe2000c101b24 */
[----:B------:R-:W-:Y:S05]  /*b790*/  EXIT ;  /* 0x000000000000794d */ /* 0x000fea0003800000 */
.L_x_265:
[----:B------:R-:W-:-:S04]  /*b7a0*/  PRMT R2, RZ, 0x5410, R2 ;  /* 0x00005410ff027816 */ /* 0x000fc80000000002 */
[----:B------:R-:W0:Y:S02]  /*b7b0*/  F2I.FTZ.U32.TRUNC.NTZ R3, R2 ;  /* 0x0000000200037305 */ /* 0x000e24000021f000 */
[----:B0-----:R-:W-:Y:S01]  /*b7c0*/  STG.E [R16.64], R3 ;  /* 0x0000000310007986 */ /* 0x001fe2000c101924 */
[----:B------:R-:W-:Y:S05]  /*b7d0*/  EXIT ;  /* 0x000000000000794d */ /* 0x000fea0003800000 */
.L_x_267:
[----:B------:R-:W-:-:S00]  /*b7e0*/  BRA `(.L_x_267) ;  /* 0xfffffff000007947 */ /* 0x000fc0000383ffff */
[----:B------:R-:W-:-:S00]  /*b7f0*/  NOP ;  /* 0x0000000000007918 */ /* 0x000fc00000000000 */
        /* <DEDUP_REMOVED lines=8> */
.L_x_6215:


//--------------------- .text._ZN2at6native27unrolled_elementwise_kernelIZZZNS0_16tanh_kernel_cudaERNS_18TensorIteratorBaseEENKUlvE0_clEvENKUlvE2_clEvEUlN3c108BFloat16EE_St5arrayIPcLm2EELi4E23TrivialOffsetCalculatorILi1EjESD_NS0_6memory12LoadWithCastILi1EEENSE_13StoreWithCastILi1EEEEEviT_T0_T2_T3_T4_T5_ --------------------------
	.section	.text._ZN2at6native27unrolled_elementwise_kernelIZZZNS0_16tanh_kernel_cudaERNS_18TensorIteratorBaseEENKUlvE0_clEvENKUlvE2_clEvEUlN3c108BFloat16EE_St5arrayIPcLm2EELi4E23TrivialOffsetCalculatorILi1EjESD_NS0_6memory12LoadWithCastILi1EEENSE_13StoreWithCastILi1EEEEEviT_T0_T2_T3_T4_T5_,"ax",@progbits
	.sectioninfo	@"SHI_REGISTERS=28"
	.align	128
        .global         _ZN2at6native27unrolled_elementwise_kernelIZZZNS0_16tanh_kernel_cudaERNS_18TensorIteratorBaseEENKUlvE0_clEvENKUlvE2_clEvEUlN3c108BFloat16EE_St5arrayIPcLm2EELi4E23TrivialOffsetCalculatorILi1EjESD_NS0_6memory12LoadWithCastILi1EEENSE_13StoreWithCastILi1EEEEEviT_T0_T2_T3_T4_T5_
        .type           _ZN2at6native27unrolled_elementwise_kernelIZZZNS0_16tanh_kernel_cudaERNS_18TensorIteratorBaseEENKUlvE0_clEvENKUlvE2_clEvEUlN3c108BFloat16EE_St5arrayIPcLm2EELi4E23TrivialOffsetCalculatorILi1EjESD_NS0_6memory12LoadWithCastILi1EEENSE_13StoreWithCastILi1EEEEEviT_T0_T2_T3_T4_T5_,@function
        .size           _ZN2at6native27unrolled_elementwise_kernelIZZZNS0_16tanh_kernel_cudaERNS_18TensorIteratorBaseEENKUlvE0_clEvENKUlvE2_clEvEUlN3c108BFloat16EE_St5arrayIPcLm2EELi4E23TrivialOffsetCalculatorILi1EjESD_NS0_6memory12LoadWithCastILi1EEENSE_13StoreWithCastILi1EEEEEviT_T0_T2_T3_T4_T5_,(.L_x_6216 - _ZN2at6native27unrolled_elementwise_kernelIZZZNS0_16tanh_kernel_cudaERNS_18TensorIteratorBaseEENKUlvE0_clEvENKUlvE2_clEvEUlN3c108BFloat16EE_St5arrayIPcLm2EELi4E23TrivialOffsetCalculatorILi1EjESD_NS0_6memory12LoadWithCastILi1EEENSE_13StoreWithCastILi1EEEEEviT_T0_T2_T3_T4_T5_)
        .other          _ZN2at6native27unrolled_elementwise_kernelIZZZNS0_16tanh_kernel_cudaERNS_18TensorIteratorBaseEENKUlvE0_clEvENKUlvE2_clEvEUlN3c108BFloat16EE_St5arrayIPcLm2EELi4E23TrivialOffsetCalculatorILi1EjESD_NS0_6memory12LoadWithCastILi1EEENSE_13StoreWithCastILi1EEEEEviT_T0_T2_T3_T4_T5_,@"STO_CUDA_ENTRY STV_DEFAULT"
_ZN2at6native27unrolled_elementwise_kernelIZZZNS0_16tanh_kernel_cudaERNS_18TensorIteratorBaseEENKUlvE0_clEvENKUlvE2_clEvEUlN3c108BFloat16EE_St5arrayIPcLm2EELi4E23TrivialOffsetCalculatorILi1EjESD_NS0_6memory12LoadWithCastILi1EEENSE_13StoreWithCastILi1EEEEEviT_T0_T2_T3_T4_T5_:
.text._ZN2at6native27unrolled_elementwise_kernelIZZZNS0_16tanh_kernel_cudaERNS_18TensorIteratorBaseEENKUlvE0_clEvENKUlvE2_clEvEUlN3c108BFloat16EE_St5arrayIPcLm2EELi4E23TrivialOffsetCalculatorILi1EjESD_NS0_6memory12LoadWithCastILi1EEENSE_13StoreWithCastILi1EEEEEviT_T0_T2_T3_T4_T5_:
[----:B------:R-:W-:Y:S02]  /*0000*/  IMAD.MOV.U32 R1, RZ, RZ, c[0x0][0x28] ;  /* 0x00000a00ff017624 */ /* 0x000fe400078e00ff */
[----:B------:R-:W0:Y:S01]  /*0010*/  S2R R16, SR_CTAID.X ;  /* 0x0000000000107919 */ /* 0x000e220000002500 */
[----:B------:R-:W-:Y:S01]  /*0020*/  IMAD.MOV.U32 R17, RZ, RZ, -0x200 ;  /* 0xfffffe00ff117424 */ /* 0x000fe200078e00ff */
[----:B------:R-:W1:Y:S01]  /*0030*/  LDC.U8 R19, c[0x0][0x17c] ;  /* 0x00005f00ff137b82 */ /* 0x000e620000000000 */
[----:B------:R-:W-:Y:S01]  /*0040*/  ULDC.64 UR36, c[0x0][0x118] ;  /* 0x0000460000247ab9 */ /* 0x000fe20000000a00 */
[----:B------:R-:W2:Y:S01]  /*0050*/  S2R R24, SR_TID.X ;  /* 0x0000000000187919 */ /* 0x000ea20000002100 */
[----:B------:R-:W-:Y:S01]  /*0060*/  BSSY B6, `(.L_x_268) ;  /* 0x0000112000067945 */ /* 0x000fe20003800000 */
[----:B------:R-:W-:Y:S02]  /*0070*/  PRMT R22, RZ, 0x7610, R22 ;  /* 0x00007610ff167816 */ /* 0x000fe40000000016 */
[----:B------:R-:W-:Y:S01]  /*0080*/  PRMT R18, RZ, 0x7610, R18 ;  /* 0x00007610ff127816 */ /* 0x000fe20000000012 */
[----:B0-----:R-:W-:-:S05]  /*0090*/  IMAD R17, R16, R17, c[0x0][0x160] ;  /* 0x0000580010117624 */ /* 0x001fca00078e0211 */
[----:B--2---:R-:W-:-:S13]  /*00a0*/  ISETP.GE.AND P0, PT, R24, R17, PT ;  /* 0x000000111800720c */ /* 0x004fda0003f06270 */
[----:B------:R-:W-:Y:S05]  /*00b0*/  @P0 BRA `(.L_x_269) ;  /* 0x000010c000000947 */ /* 0x000fea0003800000 */
[----:B-1----:R-:W-:Y:S01]  /*00c0*/  PRMT R0, R19, 0x9910, RZ ;  /* 0x0000991013007816 */ /* 0x002fe200000000ff */
[----:B------:R-:W-:-:S03]  /*00d0*/  IMAD R24, R16, 0x200, R24 ;  /* 0x0000020010187824 */ /* 0x000fc600078e0218 */
[----:B------:R-:W-:Y:S01]  /*00e0*/  ISETP.GT.AND P0, PT, R0, 0x9, PT ;  /* 0x000000090000780c */ /* 0x000fe20003f04270 */
[----:B------:R-:W-:-:S05]  /*00f0*/  IMAD R24, R24, c[0x0][0x180], RZ ;  /* 0x0000600018187a24 */ /* 0x000fca00078e02ff */
[----:B------:R-:W-:-:S05]  /*0100*/  IADD3 R2, P1, R24, c[0x0][0x170], RZ ;  /* 0x00005c0018027a10 */ /* 0x000fca0007f3e0ff */
[----:B------:R-:W-:Y:S02]  /*0110*/  IMAD.X R3, RZ, RZ, c[0x0][0x174], P1 ;  /* 0x00005d00ff037624 */ /* 0x000fe400008e06ff */
        /* <DEDUP_REMOVED lines=11> */
[----:B0-----:R-:W-:-:S04]  /*01d0*/  F2FP.BF16.PACK_AB R0, RZ, R0 ;  /* 0x00000000ff00723e */ /* 0x001fc800000010ff */
[----:B------:R-:W-:Y:S01]  /*01e0*/  PRMT R18, R0, 0x7610, R18 ;  /* 0x0000761000127816 */ /* 0x000fe20000000012 */
[----:B------:R-:W-:Y:S05]  /*01f0*/  BRA `(.L_x_275) ;  /* 0x00000f6000007947 */ /* 0x000fea0003800000 */
.L_x_273:
[----:B------:R-:W2:Y:S02]  /*0200*/  LDG.E.U8 R2, [R2.64] ;  /* 0x0000002402027981 */ /* 0x000ea4000c1e1100 */
[----:B--2---:R-:W0:Y:S02]  /*0210*/  I2F.U16 R0, R2 ;  /* 0x0000000200007306 */ /* 0x004e240000101000 */
[----:B0-----:R-:W-:-:S04]  /*0220*/  F2FP.BF16.PACK_AB R0, RZ, R0 ;  /* 0x00000000ff00723e */ /* 0x001fc800000010ff */
[----:B------:R-:W-:Y:S01]  /*0230*/  PRMT R18, R0, 0x7610, R18 ;  /* 0x0000761000127816 */ /* 0x000fe20000000012 */
[----:B------:R-:W-:Y:S05]  /*0240*/  BRA `(.L_x_275) ;  /* 0x00000f1000007947 */ /* 0x000fea0003800000 */
.L_x_272:
        /* <DEDUP_REMOVED lines=8> */
[----:B0-----:R-:W-:-:S04]  /*02d0*/  F2FP.BF16.PACK_AB R0, RZ, R0 ;  /* 0x00000000ff00723e */ /* 0x001fc800000010ff */
[----:B------:R-:W-:Y:S01]  /*02e0*/  PRMT R18, R0, 0x7610, R18 ;  /* 0x0000761000127816 */ /* 0x000fe20000000012 */
[----:B------:R-:W-:Y:S05]  /*02f0*/  BRA `(.L_x_275) ;  /* 0x00000e6000007947 */ /* 0x000fea0003800000 */
.L_x_277:
[----:B------:R-:W2:Y:S02]  /*0300*/  LDG.E R2, [R2.64] ;  /* 0x0000002402027981 */ /* 0x000ea4000c1e1900 */
[----:B--2---:R-:W0:Y:S02]  /*0310*/  I2F R0, R2 ;  /* 0x0000000200007306 */ /* 0x004e240000201400 */
[----:B0-----:R-:W-:-:S04]  /*0320*/  F2FP.BF16.PACK_AB R0, RZ, R0 ;  /* 0x00000000ff00723e */ /* 0x001fc800000010ff */
[----:B------:R-:W-:Y:S01]  /*0330*/  PRMT R18, R0, 0x7610, R18 ;  /* 0x0000761000127816 */ /* 0x000fe20000000012 */
[----:B------:R-:W-:Y:S05]  /*0340*/  BRA `(.L_x_275) ;  /* 0x00000e1000007947 */ /* 0x000fea0003800000 */
.L_x_276:
[----:B------:R-:W2:Y:S02]  /*0350*/  LDG.E.U16 R2, [R2.64] ;  /* 0x0000002402027981 */ /* 0x000ea4000c1e1500 */
[----:B--2---:R-:W0:Y:S02]  /*0360*/  I2F.S16 R0, R2 ;  /* 0x0000000200007306 */ /* 0x004e240000101400 */
[----:B0-----:R-:W-:-:S04]  /*0370*/  F2FP.BF16.PACK_AB R0, RZ, R0 ;  /* 0x00000000ff00723e */ /* 0x001fc800000010ff */
[----:B------:R-:W-:Y:S01]  /*0380*/  PRMT R18, R0, 0x7610, R18 ;  /* 0x0000761000127816 */ /* 0x000fe20000000012 */
[----:B------:R-:W-:Y:S05]  /*0390*/  BRA `(.L_x_275) ;  /* 0x00000dc000007947 */ /* 0x000fea0003800000 */
.L_x_271:
        /* <DEDUP_REMOVED lines=9> */
.L_x_279:
[----:B------:R-:W2:Y:S02]  /*0430*/  LDG.E.U16 R0, [R2.64] ;  /* 0x0000002402007981 */ /* 0x000ea4000c1e1500 */
[----:B--2---:R-:W-:-:S05]  /*0440*/  HADD2.F32 R0, -RZ, R0.H0_H0 ;  /* 0x20000000ff007230 */ /* 0x004fca0000004100 */
[----:B------:R-:W-:-:S04]  /*0450*/  F2FP.BF16.PACK_AB R0, RZ, R0 ;  /* 0x00000000ff00723e */ /* 0x000fc800000010ff */
[----:B------:R-:W-:Y:S01]  /*0460*/  PRMT R18, R0, 0x7610, R18 ;  /* 0x0000761000127816 */ /* 0x000fe20000000012 */
[----:B------:R-:W-:Y:S05]  /*0470*/  BRA `(.L_x_275) ;  /* 0x00000ce000007947 */ /* 0x000fea0003800000 */
.L_x_278:
        /* <DEDUP_REMOVED lines=9> */
.L_x_281:
[----:B------:R-:W2:Y:S02]  /*0510*/  LDG.E.U16 R2, [R2.64] ;  /* 0x0000002402027981 */ /* 0x000ea4000c1e1500 */
[----:B--2---:R-:W-:-:S05]  /*0520*/  HADD2.F32 R0, -RZ, R2.H0_H0 ;  /* 0x20000002ff007230 */ /* 0x004fca0000004100 */
[----:B------:R-:W-:-:S04]  /*0530*/  F2FP.BF16.PACK_AB R0, RZ, R0 ;  /* 0x00000000ff00723e */ /* 0x000fc800000010ff */
[----:B------:R-:W-:Y:S01]  /*0540*/  PRMT R18, R0, 0x7610, R18 ;  /* 0x0000761000127816 */ /* 0x000fe20000000012 */
[----:B------:R-:W-:Y:S05]  /*0550*/  BRA `(.L_x_275) ;  /* 0x00000c0000007947 */ /* 0x000fea0003800000 */
.L_x_280:
[----:B------:R-:W2:Y:S02]  /*0560*/  LDG.E.64 R2, [R2.64] ;  /* 0x0000002402027981 */ /* 0x000ea4000c1e1b00 */
[----:B--2---:R-:W0:Y:S01]  /*0570*/  F2F.F32.F64 R0, R2 ;  /* 0x0000000200007310 */ /* 0x004e220000301000 */
[----:B------:R-:W0:-:S14]  /*0580*/  DSETP.GEU.AND P0, PT, |R2|, c[0x2][0x0], PT ;  /* 0x008000000200762a */ /* 0x000e1c0003f0e200 */
[----:B0-----:R-:W-:-:S05]  /*0590*/  @!P0 FMUL R0, R0, 1.175494350822287508e-38 ;  /* 0x0080000000008820 */ /* 0x001fca0000400000 */
[----:B------:R-:W-:-:S04]  /*05a0*/  F2FP.BF16.PACK_AB R0, RZ, R0 ;  /* 0x00000000ff00723e */ /* 0x000fc800000010ff */
[----:B------:R-:W-:Y:S01]  /*05b0*/  PRMT R18, R0, 0x7610, R18 ;  /* 0x0000761000127816 */ /* 0x000fe20000000012 */
[----:B------:R-:W-:Y:S05]  /*05c0*/  BRA `(.L_x_275) ;  /* 0x00000b9000007947 */ /* 0x000fea0003800000 */
.L_x_270:
        /* <DEDUP_REMOVED lines=11> */
[----:B------:R-:W-:-:S04]  /*0680*/  F2FP.BF16.PACK_AB R0, RZ, R0 ;  /* 0x00000000ff00723e */ /* 0x000fc800000010ff */
[----:B------:R-:W-:Y:S01]  /*0690*/  PRMT R18, R0, 0x7610, R18 ;  /* 0x0000761000127816 */ /* 0x000fe20000000012 */
[----:B------:R-:W-:Y:S05]  /*06a0*/  BRA `(.L_x_275) ;  /* 0x00000ab000007947 */ /* 0x000fea0003800000 */
.L_x_284:
[----:B------:R-:W2:Y:S02]  /*06b0*/  LDG.E.64 R2, [R2.64] ;  /* 0x0000002402027981 */ /* 0x000ea4000c1e1b00 */
[----:B--2---:R-:W0:Y:S01]  /*06c0*/  F2F.F32.F64 R0, R2 ;  /* 0x0000000200007310 */ /* 0x004e220000301000 */
[----:B------:R-:W0:-:S14]  /*06d0*/  DSETP.GEU.AND P0, PT, |R2|, c[0x2][0x0], PT ;  /* 0x008000000200762a */ /* 0x000e1c0003f0e200 */
[----:B0-----:R-:W-:-:S05]  /*06e0*/  @!P0 FMUL R0, R0, 1.175494350822287508e-38 ;  /* 0x0080000000008820 */ /* 0x001fca0000400000 */
[----:B------:R-:W-:-:S04]  /*06f0*/  F2FP.BF16.PACK_AB R0, RZ, R0 ;  /* 0x00000000ff00723e */ /* 0x000fc800000010ff */
[----:B------:R-:W-:Y:S01]  /*0700*/  PRMT R18, R0, 0x7610, R18 ;  /* 0x0000761000127816 */ /* 0x000fe20000000012 */
[----:B------:R-:W-:Y:S05]  /*0710*/  BRA `(.L_x_275) ;  /* 0x00000a4000007947 */ /* 0x000fea0003800000 */
.L_x_283:
        /* <DEDUP_REMOVED lines=28> */
.L_x_286:
[----:B------:R-:W2:Y:S02]  /*08e0*/  LDG.E.U8 R3, [R2.64] ;  /* 0x0000002402037981 */ /* 0x000ea4000c1e1100 */
[----:B--2---:R-:W-:-:S05]  /*08f0*/  IMAD.SHL.U32 R0, R3, 0x2000000, RZ ;  /* 0x0200000003007824 */ /* 0x004fca00078e00ff */
[----:B------:R-:W-:-:S13]  /*0900*/  ISETP.GE.U32.AND P0, PT, R0, 0x8000000, PT ;  /* 0x080000000000780c */ /* 0x000fda0003f06070 */
[C---:B------:R-:W-:Y:S02]  /*0910*/  @P0 IMAD.SHL.U32 R4, R3.reuse, 0x200000, RZ ;  /* 0x0020000003040824 */ /* 0x040fe400078e00ff */
[C---:B------:R-:W-:Y:S02]  /*0920*/  @!P0 IMAD.SHL.U32 R0, R3.reuse, 0x100, RZ ;  /* 0x0000010003008824 */ /* 0x040fe400078e00ff */
[----:B------:R-:W-:Y:S01]  /*0930*/  IMAD.SHL.U32 R3, R3, 0x1000000, RZ ;  /* 0x0100000003037824 */ /* 0x000fe200078e00ff */
[----:B------:R-:W-:Y:S02]  /*0940*/  @P0 LOP3.LUT R4, R4, 0xfe00000, RZ, 0xc0, !PT ;  /* 0x0fe0000004040812 */ /* 0x000fe400078ec0ff */
        /* <DEDUP_REMOVED lines=9> */
.L_x_285:
[----:B------:R0:W5:Y:S01]  /*09e0*/  LDG.E.U16 R18, [R2.64] ;  /* 0x0000002402127981 */ /* 0x000162000c1e1500 */
[----:B------:R-:W-:Y:S05]  /*09f0*/  BRA `(.L_x_275) ;  /* 0x0000076000007947 */ /* 0x000fea0003800000 */
.L_x_282:
        /* <DEDUP_REMOVED lines=12> */
.L_x_289:
        /* <DEDUP_REMOVED lines=21> */
.L_x_293:
[----:B------:R-:W-:Y:S05]  /*0c10*/  BSYNC B1 ;  /* 0x0000000000017941 */ /* 0x000fea0003800000 */
.L_x_292:
[----:B------:R-:W-:Y:S01]  /*0c20*/  LEA R3, R0, 0x3b800000, 0x17 ;  /* 0x3b80000000037811 */ /* 0x000fe200078eb8ff */
[----:B------:R-:W-:-:S05]  /*0c30*/  IMAD.SHL.U32 R0, R2, 0x100000, RZ ;  /* 0x0010000002007824 */ /* 0x000fca00078e00ff */
[----:B------:R-:W-:Y:S02]  /*0c40*/  LOP3.LUT R0, R3, R0, R4, 0xfe, !PT ;  /* 0x0000000003007212 */ /* 0x000fe400078efe04 */
.L_x_291:
[----:B------:R-:W-:Y:S05]  /*0c50*/  BSYNC B0 ;  /* 0x0000000000007941 */ /* 0x000fea0003800000 */
.L_x_290:
[----:B------:R-:W-:-:S04]  /*0c60*/  F2FP.BF16.PACK_AB R0, RZ, R0 ;  /* 0x00000000ff00723e */ /* 0x000fc800000010ff */
[----:B------:R-:W-:Y:S01]  /*0c70*/  PRMT R18, R0, 0x7610, R18 ;  /* 0x0000761000127816 */ /* 0x000fe20000000012 */
[----:B------:R-:W-:Y:S05]  /*0c80*/  BRA `(.L_x_275) ;  /* 0x000004d000007947 */ /* 0x000fea0003800000 */
.L_x_288:
        /* <DEDUP_REMOVED lines=21> */
.L_x_297:
[----:B------:R-:W-:Y:S05]  /*0de0*/  BSYNC B1 ;  /* 0x0000000000017941 */ /* 0x000fea0003800000 */
.L_x_296:
[----:B------:R-:W-:Y:S01]  /*0df0*/  LEA R3, R0, 0x37800000, 0x17 ;  /* 0x3780000000037811 */ /* 0x000fe200078eb8ff */
[----:B------:R-:W-:-:S05]  /*0e00*/  IMAD.SHL.U32 R0, R2, 0x200000, RZ ;  /* 0x0020000002007824 */ /* 0x000fca00078e00ff */
[----:B------:R-:W-:Y:S02]  /*0e10*/  LOP3.LUT R0, R3, R0, R4, 0xfe, !PT ;  /* 0x0000000003007212 */ /* 0x000fe400078efe04 */
.L_x_295:
[----:B------:R-:W-:Y:S05]  /*0e20*/  BSYNC B0 ;  /* 0x0000000000007941 */ /* 0x000fea0003800000 */
.L_x_294:
[----:B------:R-:W-:-:S04]  /*0e30*/  F2FP.BF16.PACK_AB R0, RZ, R0 ;  /* 0x00000000ff00723e */ /* 0x000fc800000010ff */
[----:B------:R-:W-:Y:S01]  /*0e40*/  PRMT R18, R0, 0x7610, R18 ;  /* 0x0000761000127816 */ /* 0x000fe20000000012 */
[----:B------:R-:W-:Y:S05]  /*0e50*/  BRA `(.L_x_275) ;  /* 0x0000030000007947 */ /* 0x000fea0003800000 */
.L_x_287:
        /* <DEDUP_REMOVED lines=14> */
.L_x_301:
[----:B------:R-:W-:Y:S05]  /*0f40*/  BSYNC B0 ;  /* 0x0000000000007941 */ /* 0x000fea0003800000 */
.L_x_300:
[----:B------:R-:W-:-:S04]  /*0f50*/  F2FP.BF16.PACK_AB R0, RZ, R0 ;  /* 0x00000000ff00723e */ /* 0x000fc800000010ff */
[----:B------:R-:W-:Y:S01]  /*0f60*/  PRMT R18, R0, 0x7610, R18 ;  /* 0x0000761000127816 */ /* 0x000fe20000000012 */
[----:B------:R-:W-:Y:S05]  /*0f70*/  BRA `(.L_x_275) ;  /* 0x000001e000007947 */ /* 0x000fea0003800000 */
.L_x_274:
        /* <DEDUP_REMOVED lines=19> */
[----:B------:R-:W-:Y:S01]  /*10b0*/  PRMT R18, RZ, 0x7610, R18 ;  /* 0x00007610ff127816 */ /* 0x000fe20000000012 */
[----:B------:R-:W-:Y:S05]  /*10c0*/  BRA `(.L_x_275) ;  /* 0x0000009000007947 */ /* 0x000fea0003800000 */
.L_x_299:
[----:B------:R-:W2:Y:S02]  /*10d0*/  LDG.E.64 R2, [R2.64] ;  /* 0x0000002402027981 */ /* 0x000ea4000c1e1b00 */
[----:B--2---:R-:W0:Y:S02]  /*10e0*/  I2F.U64 R0, R2 ;  /* 0x0000000200007312 */ /* 0x004e240000301000 */
[----:B0-----:R-:W-:-:S04]  /*10f0*/  F2FP.BF16.PACK_AB R0, RZ, R0 ;  /* 0x00000000ff00723e */ /* 0x001fc800000010ff */
[----:B------:R-:W-:Y:S01]  /*1100*/  PRMT R18, R0, 0x7610, R18 ;  /* 0x0000761000127816 */ /* 0x000fe20000000012 */
[----:B------:R-:W-:Y:S05]  /*1110*/  BRA `(.L_x_275) ;  /* 0x0000004000007947 */ /* 0x000fea0003800000 */
.L_x_298:
[----:B------:R-:W2:Y:S02]  /*1120*/  LDG.E R2, [R2.64] ;  /* 0x0000002402027981 */ /* 0x000ea4000c1e1900 */
[----:B--2---:R-:W0:Y:S02]  /*1130*/  I2F.U32 R0, R2 ;  /* 0x0000000200007306 */ /* 0x004e240000201000 */
[----:B0-----:R-:W-:-:S04]  /*1140*/  F2FP.BF16.PACK_AB R0, RZ, R0 ;  /* 0x00000000ff00723e */ /* 0x001fc800000010ff */
[----:B------:R-:W-:Y:S02]  /*1150*/  PRMT R18, R0, 0x7610, R18 ;  /* 0x0000761000127816 */ /* 0x000fe40000000012 */
.L_x_275:
[----:B------:R-:W1:Y:S02]  /*1160*/  S2R R24, SR_TID.X ;  /* 0x0000000000187919 */ /* 0x000e640000002100 */
[----:B-1----:R-:W-:-:S03]  /*1170*/  IADD3 R24, R24, 0x80, RZ ;  /* 0x0000008018187810 */ /* 0x002fc60007ffe0ff */
.L_x_269:
[----:B-1----:R-:W-:Y:S05]  /*1180*/  BSYNC B6 ;  /* 0x0000000000067941 */ /* 0x002fea0003800000 */
.L_x_268:
[----:B------:R-:W-:Y:S01]  /*1190*/  ISETP.GE.AND P0, PT, R24, R17, PT ;  /* 0x000000111800720c */ /* 0x000fe20003f06270 */
[----:B------:R-:W-:-:S12]  /*11a0*/  BSSY B6, `(.L_x_302) ;  /* 0x000010d000067945 */ /* 0x000fd80003800000 */
[----:B------:R-:W-:Y:S05]  /*11b0*/  @P0 BRA `(.L_x_303) ;  /* 0x000010b000000947 */ /* 0x000fea0003800000 */
[----:B------:R-:W-:Y:S01]  /*11c0*/  IMAD R0, R16, 0x200, R24 ;  /* 0x0000020010007824 */ /* 0x000fe200078e0218 */
[----:B0-----:R-:W-:-:S03]  /*11d0*/  PRMT R3, R19, 0x9910, RZ ;  /* 0x0000991013037816 */ /* 0x001fc600000000ff */
[----:B------:R-:W-:Y:S02]  /*11e0*/  IMAD R2, R0, c[0x0][0x180], RZ ;  /* 0x0000600000027a24 */ /* 0x000fe400078e02ff */
[----:B------:R-:W-:-:S03]  /*11f0*/  IMAD.MOV.U32 R0, RZ, RZ, R3 ;  /* 0x000000ffff007224 */ /* 0x000fc600078e0003 */
[----:B------:R-:W-:Y:S02]  /*1200*/  IADD3 R2, P0, R2, c[0x0][0x170], RZ ;  /* 0x00005c0002027a10 */ /* 0x000fe40007f1e0ff */
[----:B------:R-:W-:-:S03]  /*1210*/  ISETP.GT.AND P1, PT, R0, 0x9, PT ;  /* 0x000000090000780c */ /* 0x000fc60003f24270 */
[----:B------:R-:W-:-:S10]  /*1220*/  IMAD.X R3, RZ, RZ, c[0x0][0x174], P0 ;  /* 0x00005d00ff037624 */ /* 0x000fd400000e06ff */
        /* <DEDUP_REMOVED lines=14> */
.L_x_307:
[----:B------:R-:W2:Y:S02]  /*1310*/  LDG.E.U8 R2, [R2.64] ;  /* 0x0000002402027981 */ /* 0x000ea4000c1e1100 */
[----:B--2---:R-:W0:Y:S02]  /*1320*/  I2F.U16 R0, R2 ;  /* 0x0000000200007306 */ /* 0x004e240000101000 */
[----:B0-----:R-:W-:-:S04]  /*1330*/  F2FP.BF16.PACK_AB R0, RZ, R0 ;  /* 0x00000000ff00723e */ /* 0x001fc800000010ff */
[----:B------:R-:W-:Y:S01]  /*1340*/  PRMT R22, R0, 0x7610, R22 ;  /* 0x0000761000167816 */ /* 0x000fe20000000016 */
[----:B------:R-:W-:Y:S05]  /*1350*/  BRA `(.L_x_309) ;  /* 0x00000f0000007947 */ /* 0x000fea0003800000 */
.L_x_306:
        /* <DEDUP_REMOVED lines=11> */
.L_x_311:
[----:B------:R-:W2:Y:S02]  /*1410*/  LDG.E R2, [R2.64] ;  /* 0x0000002402027981 */ /* 0x000ea4000c1e1900 */
[----:B--2---:R-:W0:Y:S02]  /*1420*/  I2F R0, R2 ;  /* 0x0000000200007306 */ /* 0x004e240000201400 */
[----:B0-----:R-:W-:-:S04]  /*1430*/  F2FP.BF16.PACK_AB R0, RZ, R0 ;  /* 0x00000000ff00723e */ /* 0x001fc800000010ff */
[----:B------:R-:W-:Y:S01]  /*1440*/  PRMT R22, R0, 0x7610, R22 ;  /* 0x0000761000167816 */ /* 0x000fe20000000016 */
[----:B------:R-:W-:Y:S05]  /*1450*/  BRA `(.L_x_309) ;  /* 0x00000e0000007947 */ /* 0x000fea0003800000 */
.L_x_310:
[----:B------:R-:W2:Y:S02]  /*1460*/  LDG.E.U16 R2, [R2.64] ;  /* 0x0000002402027981 */ /* 0x000ea4000c1e1500 */
[----:B--2---:R-:W0:Y:S02]  /*1470*/  I2F.S16 R0, R2 ;  /* 0x0000000200007306 */ /* 0x004e240000101400 */
[----:B0-----:R-:W-:-:S04]  /*1480*/  F2FP.BF16.PACK_AB R0, RZ, R0 ;  /* 0x00000000ff00723e */ /* 0x001fc800000010ff */
[----:B------:R-:W-:Y:S01]  /*1490*/  PRMT R22, R0, 0x7610, R22 ;  /* 0x0000761000167816 */ /* 0x000fe20000000016 */
[----:B------:R-:W-:Y:S05]  /*14a0*/  BRA `(.L_x_309) ;  /* 0x00000db000007947 */ /* 0x000fea0003800000 */
.L_x_305:
        /* <DEDUP_REMOVED lines=9> */
.L_x_313:
[----:B------:R-:W2:Y:S02]  /*1540*/  LDG.E.U16 R0, [R2.64] ;  /* 0x0000002402007981 */ /* 0x000ea4000c1e1500 */
[----:B--2---:R-:W-:-:S05]  /*1550*/  HADD2.F32 R0, -RZ, R0.H0_H0 ;  /* 0x20000000ff007230 */ /* 0x004fca0000004100 */
[----:B------:R-:W-:-:S04]  /*1560*/  F2FP.BF16.PACK_AB R0, RZ, R0 ;  /* 0x00000000ff00723e */ /* 0x000fc800000010ff */
[----:B------:R-:W-:Y:S01]  /*1570*/  PRMT R22, R0, 0x7610, R22 ;  /* 0x0000761000167816 */ /* 0x000fe20000000016 */
[----:B------:R-:W-:Y:S05]  /*1580*/  BRA `(.L_x_309) ;  /* 0x00000cd000007947 */ /* 0x000fea0003800000 */
.L_x_312:
        /* <DEDUP_REMOVED lines=9> */
.L_x_315:
[----:B------:R-:W2:Y:S02]  /*1620*/  LDG.E.U16 R2, [R2.64] ;  /* 0x0000002402027981 */ /* 0x000ea4000c1e1500 */
[----:B--2---:R-:W-:-:S05]  /*1630*/  HADD2.F32 R0, -RZ, R2.H0_H0 ;  /* 0x20000002ff007230 */ /* 0x004fca0000004100 */
[----:B------:R-:W-:-:S04]  /*1640*/  F2FP.BF16.PACK_AB R0, RZ, R0 ;  /* 0x00000000ff00723e */ /* 0x000fc800000010ff */
[----:B------:R-:W-:Y:S01]  /*1650*/  PRMT R22, R0, 0x7610, R22 ;  /* 0x0000761000167816 */ /* 0x000fe20000000016 */
[----:B------:R-:W-:Y:S05]  /*1660*/  BRA `(.L_x_309) ;  /* 0x00000bf000007947 */ /* 0x000fea0003800000 */
.L_x_314:
[----:B------:R-:W2:Y:S02]  /*1670*/  LDG.E.64 R2, [R2.64] ;  /* 0x0000002402027981 */ /* 0x000ea4000c1e1b00 */
[----:B--2---:R-:W0:Y:S01]  /*1680*/  F2F.F32.F64 R0, R2 ;  /* 0x0000000200007310 */ /* 0x004e220000301000 */
[----:B------:R-:W0:-:S14]  /*1690*/  DSETP.GEU.AND P0, PT, |R2|, c[0x2][0x0], PT ;  /* 0x008000000200762a */ /* 0x000e1c0003f0e200 */
[----:B0-----:R-:W-:-:S05]  /*16a0*/  @!P0 FMUL R0, R0, 1.175494350822287508e-38 ;  /* 0x0080000000008820 */ /* 0x001fca0000400000 */
[----:B------:R-:W-:-:S04]  /*16b0*/  F2FP.BF16.PACK_AB R0, RZ, R0 ;  /* 0x00000000ff00723e */ /* 0x000fc800000010ff */
[----:B------:R-:W-:Y:S01]  /*16c0*/  PRMT R22, R0, 0x7610, R22 ;  /* 0x0000761000167816 */ /* 0x000fe20000000016 */
[----:B------:R-:W-:Y:S05]  /*16d0*/  BRA `(.L_x_309) ;  /* 0x00000b8000007947 */ /* 0x000fea0003800000 */
.L_x_304:
        /* <DEDUP_REMOVED lines=14> */
.L_x_318:
[----:B------:R-:W2:Y:S02]  /*17c0*/  LDG.E.64 R2, [R2.64] ;  /* 0x0000002402027981 */ /* 0x000ea4000c1e1b00 */
[----:B--2---:R-:W0:Y:S01]  /*17d0*/  F2F.F32.F64 R0, R2 ;  /* 0x0000000200007310 */ /* 0x004e220000301000 */
[----:B------:R-:W0:-:S14]  /*17e0*/  DSETP.GEU.AND P0, PT, |R2|, c[0x2][0x0], PT ;  /* 0x008000000200762a */ /* 0x000e1c0003f0e200 */
[----:B0-----:R-:W-:-:S05]  /*17f0*/  @!P0 FMUL R0, R0, 1.175494350822287508e-38 ;  /* 0x0080000000008820 */ /* 0x001fca0000400000 */
[----:B------:R-:W-:-:S04]  /*1800*/  F2FP.BF16.PACK_AB R0, RZ, R0 ;  /* 0x00000000ff00723e */ /* 0x000fc800000010ff */
[----:B------:R-:W-:Y:S01]  /*1810*/  PRMT R22, R0, 0x7610, R22 ;  /* 0x0000761000167816 */ /* 0x000fe20000000016 */
[----:B------:R-:W-:Y:S05]  /*1820*/  BRA `(.L_x_309) ;  /* 0x00000a3000007947 */ /* 0x000fea0003800000 */
.L_x_317:
        /* <DEDUP_REMOVED lines=28> */
.L_x_320:
        /* <DEDUP_REMOVED lines=15> */
.L_x_319:
[----:B------:R0:W5:Y:S01]  /*1ae0*/  LDG.E.U16 R22, [R2.64] ;  /* 0x0000002402167981 */ /* 0x000162000c1e1500 */
[----:B------:R-:W-:Y:S05]  /*1af0*/  BRA `(.L_x_309) ;  /* 0x0000076000007947 */ /* 0x000fea0003800000 */
.L_x_316:
        /* <DEDUP_REMOVED lines=12> */
.L_x_323:
        /* <DEDUP_REMOVED lines=21> */
.L_x_327:
[----:B------:R-:W-:Y:S05]  /*1d10*/  BSYNC B1 ;  /* 0x0000000000017941 */ /* 0x000fea0003800000 */
.L_x_326:
[----:B------:R-:W-:Y:S01]  /*1d20*/  LEA R3, R0, 0x3b800000, 0x17 ;  /* 0x3b80000000037811 */ /* 0x000fe200078eb8ff */
[----:B------:R-:W-:-:S05]  /*1d30*/  IMAD.SHL.U32 R0, R2, 0x100000, RZ ;  /* 0x0010000002007824 */ /* 0x000fca00078e00ff */
[----:B------:R-:W-:Y:S02]  /*1d40*/  LOP3.LUT R0, R3, R0, R4, 0xfe, !PT ;  /* 0x0000000003007212 */ /* 0x000fe400078efe04 */
.L_x_325:
[----:B------:R-:W-:Y:S05]  /*1d50*/  BSYNC B0 ;  /* 0x0000000000007941 */ /* 0x000fea0003800000 */
.L_x_324:
[----:B------:R-:W-:-:S04]  /*1d60*/  F2FP.BF16.PACK_AB R0, RZ, R0 ;  /* 0x00000000ff00723e */ /* 0x000fc800000010ff */
[----:B------:R-:W-:Y:S01]  /*1d70*/  PRMT R22, R0, 0x7610, R22 ;  /* 0x0000761000167816 */ /* 0x000fe20000000016 */
[----:B------:R-:W-:Y:S05]  /*1d80*/  BRA `(.L_x_309) ;  /* 0x000004d000007947 */ /* 0x000fea0003800000 */
.L_x_322:
        /* <DEDUP_REMOVED lines=21> */
.L_x_331:
[----:B------:R-:W-:Y:S05]  /*1ee0*/  BSYNC B1 ;  /* 0x0000000000017941 */ /* 0x000fea0003800000 */
.L_x_330:
[----:B------:R-:W-:Y:S01]  /*1ef0*/  LEA R3, R0, 0x37800000, 0x17 ;  /* 0x3780000000037811 */ /* 0x000fe200078eb8ff */
[----:B------:R-:W-:-:S05]  /*1f00*/  IMAD.SHL.U32 R0, R2, 0x200000, RZ ;  /* 0x0020000002007824 */ /* 0x000fca00078e00ff */
[----:B------:R-:W-:Y:S02]  /*1f10*/  LOP3.LUT R0, R3, R0, R4, 0xfe, !PT ;  /* 0x0000000003007212 */ /* 0x000fe400078efe04 */
.L_x_329:
[----:B------:R-:W-:Y:S05]  /*1f20*/  BSYNC B0 ;  /* 0x0000000000007941 */ /* 0x000fea0003800000 */
.L_x_328:
[----:B------:R-:W-:-:S04]  /*1f30*/  F2FP.BF16.PACK_AB R0, RZ, R0 ;  /* 0x00000000ff00723e */ /* 0x000fc800000010ff */
[----:B------:R-:W-:Y:S01]  /*1f40*/  PRMT R22, R0, 0x7610, R22 ;  /* 0x0000761000167816 */ /* 0x000fe20000000016 */
[----:B------:R-:W-:Y:S05]  /*1f50*/  BRA `(.L_x_309) ;  /* 0x0000030000007947 */ /* 0x000fea0003800000 */
.L_x_321:
        /* <DEDUP_REMOVED lines=14> */
.L_x_335:
[----:B------:R-:W-:Y:S05]  /*2040*/  BSYNC B0 ;  /* 0x0000000000007941 */ /* 0x000fea0003800000 */
.L_x_334:
[----:B------:R-:W-:-:S04]  /*2050*/  F2FP.BF16.PACK_AB R0, RZ, R0 ;  /* 0x00000000ff00723e */ /* 0x000fc800000010ff */
[----:B------:R-:W-:Y:S01]  /*2060*/  PRMT R22, R0, 0x7610, R22 ;  /* 0x0000761000167816 */ /* 0x000fe20000000016 */
[----:B------:R-:W-:Y:S05]  /*2070*/  BRA `(.L_x_309) ;  /* 0x000001e000007947 */ /* 0x000fea0003800000 */
.L_x_308:
        /* <DEDUP_REMOVED lines=18> */
[----:B0----5:R-:W-:Y:S05]  /*21a0*/  CALL.ABS.NOINC R2 ;  /* 0x0000000002007343 */ /* 0x021fea0003c00000 */
[----:B------:R-:W-:Y:S01]  /*21b0*/  PRMT R22, RZ, 0x7610, R22 ;  /* 0x00007610ff167816 */ /* 0x000fe20000000016 */
[----:B------:R-:W-:Y:S05]  /*21c0*/  BRA `(.L_x_309) ;  /* 0x0000009000007947 */ /* 0x000fea0003800000 */
.L_x_333:
[----:B------:R-:W2:Y:S02]  /*21d0*/  LDG.E.64 R2, [R2.64] ;  /* 0x0000002402027981 */ /* 0x000ea4000c1e1b00 */
[----:B--2---:R-:W0:Y:S02]  /*21e0*/  I2F.U64 R0, R2 ;  /* 0x0000000200007312 */ /* 0x004e240000301000 */
[----:B0-----:R-:W-:-:S04]  /*21f0*/  F2FP.BF16.PACK_AB R0, RZ, R0 ;  /* 0x00000000ff00723e */ /* 0x001fc800000010ff */
[----:B------:R-:W-:Y:S01]  /*2200*/  PRMT R22, R0, 0x7610, R22 ;  /* 0x0000761000167816 */ /* 0x000fe20000000016 */
[----:B------:R-:W-:Y:S05]  /*2210*/  BRA `(.L_x_309) ;  /* 0x0000004000007947 */ /* 0x000fea0003800000 */
.L_x_332:
[----:B------:R-:W2:Y:S02]  /*2220*/  LDG.E R2, [R2.64] ;  /* 0x0000002402027981 */ /* 0x000ea4000c1e1900 */
[----:B--2---:R-:W0:Y:S02]  /*2230*/  I2F.U32 R0, R2 ;  /* 0x0000000200007306 */ /* 0x004e240000201000 */
[----:B0-----:R-:W-:-:S04]  /*2240*/  F2FP.BF16.PACK_AB R0, RZ, R0 ;  /* 0x00000000ff00723e */ /* 0x001fc800000010ff */
[----:B------:R-:W-:Y:S02]  /*2250*/  PRMT R22, R0, 0x7610, R22 ;  /* 0x0000761000167816 */ /* 0x000fe40000000016 */
.L_x_309:
[----:B------:R-:W-:-:S05]  /*2260*/  IADD3 R24, R24, 0x80, RZ ;  /* 0x0000008018187810 */ /* 0x000fca0007ffe0ff */
.L_x_303:
[----:B------:R-:W-:Y:S05]  /*2270*/  BSYNC B6 ;  /* 0x0000000000067941 */ /* 0x000fea0003800000 */
.L_x_302:
[----:B------:R-:W-:Y:S01]  /*2280*/  ISETP.GE.AND P0, PT, R24, R17, PT ;  /* 0x000000111800720c */ /* 0x000fe20003f06270 */
[----:B------:R-:W-:Y:S01]  /*2290*/  BSSY B6, `(.L_x_336) ;  /* 0x000010f000067945 */ /* 0x000fe20003800000 */
[----:B------:R-:W-:Y:S02]  /*22a0*/  PRMT R23, RZ, 0x7610, R23 ;  /* 0x00007610ff177816 */ /* 0x000fe40000000017 */
[----:B------:R-:W-:-:S09]  /*22b0*/  PRMT R25, RZ, 0x7610, R25 ;  /* 0x00007610ff197816 */ /* 0x000fd20000000019 */
        /* <DEDUP_REMOVED lines=22> */
.L_x_341:
[----:B------:R-:W2:Y:S02]  /*2420*/  LDG.E.U8 R2, [R2.64] ;  /* 0x0000002402027981 */ /* 0x000ea4000c1e1100 */
[----:B--2---:R-:W0:Y:S02]  /*2430*/  I2F.U16 R0, R2 ;  /* 0x0000000200007306 */ /* 0x004e240000101000 */
[----:B0-----:R-:W-:-:S04]  /*2440*/  F2FP.BF16.PACK_AB R0, RZ, R0 ;  /* 0x00000000ff00723e */ /* 0x001fc800000010ff */
[----:B------:R-:W-:Y:S01]  /*2450*/  PRMT R25, R0, 0x7610, R25 ;  /* 0x0000761000197816 */ /* 0x000fe20000000019 */
[----:B------:R-:W-:Y:S05]  /*2460*/  BRA `(.L_x_343) ;  /* 0x00000f0000007947 */ /* 0x000fea0003800000 */
.L_x_340:
        /* <DEDUP_REMOVED lines=11> */
.L_x_345:
[----:B------:R-:W2:Y:S02]  /*2520*/  LDG.E R2, [R2.64] ;  /* 0x0000002402027981 */ /* 0x000ea4000c1e1900 */
[----:B--2---:R-:W0:Y:S02]  /*2530*/  I2F R0, R2 ;  /* 0x0000000200007306 */ /* 0x004e240000201400 */
[----:B0-----:R-:W-:-:S04]  /*2540*/  F2FP.BF16.PACK_AB R0, RZ, R0 ;  /* 0x00000000ff00723e */ /* 0x001fc800000010ff */
[----:B------:R-:W-:Y:S01]  /*2550*/  PRMT R25, R0, 0x7610, R25 ;  /* 0x0000761000197816 */ /* 0x000fe20000000019 */
[----:B------:R-:W-:Y:S05]  /*2560*/  BRA `(.L_x_343) ;  /* 0x00000e0000007947 */ /* 0x000fea0003800000 */
.L_x_344:
[----:B------:R-:W2:Y:S02]  /*2570*/  LDG.E.U16 R2, [R2.64] ;  /* 0x0000002402027981 */ /* 0x000ea4000c1e1500 */
[----:B--2---:R-:W0:Y:S02]  /*2580*/  I2F.S16 R0, R2 ;  /* 0x0000000200007306 */ /* 0x004e240000101400 */
[----:B0-----:R-:W-:-:S04]  /*2590*/  F2FP.BF16.PACK_AB R0, RZ, R0 ;  /* 0x00000000ff00723e */ /* 0x001fc800000010ff */
[----:B------:R-:W-:Y:S01]  /*25a0*/  PRMT R25, R0, 0x7610, R25 ;  /* 0x0000761000197816 */ /* 0x000fe20000000019 */
[----:B------:R-:W-:Y:S05]  /*25b0*/  BRA `(.L_x_343) ;  /* 0x00000db000007947 */ /* 0x000fea0003800000 */
.L_x_339:
        /* <DEDUP_REMOVED lines=9> */
.L_x_347:
[----:B------:R-:W2:Y:S02]  /*2650*/  LDG.E.U16 R0, [R2.64] ;  /* 0x0000002402007981 */ /* 0x000ea4000c1e1500 */
[----:B--2---:R-:W-:-:S05]  /*2660*/  HADD2.F32 R0, -RZ, R0.H0_H0 ;  /* 0x20000000ff007230 */ /* 0x004fca0000004100 */
[----:B------:R-:W-:-:S04]  /*2670*/  F2FP.BF16.PACK_AB R0, RZ, R0 ;  /* 0x00000000ff00723e */ /* 0x000fc800000010ff */
[----:B------:R-:W-:Y:S01]  /*2680*/  PRMT R25, R0, 0x7610, R25 ;  /* 0x0000761000197816 */ /* 0x000fe20000000019 */
[----:B------:R-:W-:Y:S05]  /*2690*/  BRA `(.L_x_343) ;  /* 0x00000cd000007947 */ /* 0x000fea0003800000 */
.L_x_346:
        /* <DEDUP_REMOVED lines=9> */
.L_x_349:
[----:B------:R-:W2:Y:S02]  /*2730*/  LDG.E.U16 R2, [R2.64] ;  /* 0x0000002402027981 */ /* 0x000ea4000c1e1500 */
[----:B--2---:R-:W-:-:S05]  /*2740*/  HADD2.F32 R0, -RZ, R2.H0_H0 ;  /* 0x20000002ff007230 */ /* 0x004fca0000004100 */
[----:B------:R-:W-:-:S04]  /*2750*/  F2FP.BF16.PACK_AB R0, RZ, R0 ;  /* 0x00000000ff00723e */ /* 0x000fc800000010ff */
[----:B------:R-:W-:Y:S01]  /*2760*/  PRMT R25, R0, 0x7610, R25 ;  /* 0x0000761000197816 */ /* 0x000fe20000000019 */
[----:B------:R-:W-:Y:S05]  /*2770*/  BRA `(.L_x_343) ;  /* 0x00000bf000007947 */ /* 0x000fea0003800000 */
.L_x_348:
[----:B------:R-:W2:Y:S02]  /*2780*/  LDG.E.64 R2, [R2.64] ;  /* 0x0000002402027981 */ /* 0x000ea4000c1e1b00 */
[----:B--2---:R-:W0:Y:S01]  /*2790*/  F2F.F32.F64 R0, R2 ;  /* 0x0000000200007310 */ /* 0x004e220000301000 */
[----:B------:R-:W0:-:S14]  /*27a0*/  DSETP.GEU.AND P0, PT, |R2|, c[0x2][0x0], PT ;  /* 0x008000000200762a */ /* 0x000e1c0003f0e200 */
[----:B0-----:R-:W-:-:S05]  /*27b0*/  @!P0 FMUL R0, R0, 1.175494350822287508e-38 ;  /* 0x0080000000008820 */ /* 0x001fca0000400000 */
[----:B------:R-:W-:-:S04]  /*27c0*/  F2FP.BF16.PACK_AB R0, RZ, R0 ;  /* 0x00000000ff00723e */ /* 0x000fc800000010ff */
[----:B------:R-:W-:Y:S01]  /*27d0*/  PRMT R25, R0, 0x7610, R25 ;  /* 0x0000761000197816 */ /* 0x000fe20000000019 */
[----:B------:R-:W-:Y:S05]  /*27e0*/  BRA `(.L_x_343) ;  /* 0x00000b8000007947 */ /* 0x000fea0003800000 */
.L_x_338:
        /* <DEDUP_REMOVED lines=14> */
.L_x_352:
[----:B------:R-:W2:Y:S02]  /*28d0*/  LDG.E.64 R2, [R2.64] ;  /* 0x0000002402027981 */ /* 0x000ea4000c1e1b00 */
[----:B--2---:R-:W0:Y:S01]  /*28e0*/  F2F.F32.F64 R0, R2 ;  /* 0x0000000200007310 */ /* 0x004e220000301000 */
[----:B------:R-:W0:-:S14]  /*28f0*/  DSETP.GEU.AND P0, PT, |R2|, c[0x2][0x0], PT ;  /* 0x008000000200762a */ /* 0x000e1c0003f0e200 */
[----:B0-----:R-:W-:-:S05]  /*2900*/  @!P0 FMUL R0, R0, 1.175494350822287508e-38 ;  /* 0x0080000000008820 */ /* 0x001fca0000400000 */
[----:B------:R-:W-:-:S04]  /*2910*/  F2FP.BF16.PACK_AB R0, RZ, R0 ;  /* 0x00000000ff00723e */ /* 0x000fc800000010ff */
[----:B------:R-:W-:Y:S01]  /*2920*/  PRMT R25, R0, 0x7610, R25 ;  /* 0x0000761000197816 */ /* 0x000fe20000000019 */
[----:B------:R-:W-:Y:S05]  /*2930*/  BRA `(.L_x_343) ;  /* 0x00000a3000007947 */ /* 0x000fea0003800000 */
.L_x_351:
        /* <DEDUP_REMOVED lines=28> */
.L_x_354:
        /* <DEDUP_REMOVED lines=15> */
.L_x_353:
[----:B------:R0:W5:Y:S01]  /*2bf0*/  LDG.E.U16 R25, [R2.64] ;  /* 0x0000002402197981 */ /* 0x000162000c1e1500 */
[----:B------:R-:W-:Y:S05]  /*2c00*/  BRA `(.L_x_343) ;  /* 0x0000076000007947 */ /* 0x000fea0003800000 */
.L_x_350:
        /* <DEDUP_REMOVED lines=12> */
.L_x_357:
        /* <DEDUP_REMOVED lines=21> */
.L_x_361:
[----:B------:R-:W-:Y:S05]  /*2e20*/  BSYNC B1 ;  /* 0x0000000000017941 */ /* 0x000fea0003800000 */
.L_x_360:
[----:B------:R-:W-:Y:S01]  /*2e30*/  LEA R3, R0, 0x3b800000, 0x17 ;  /* 0x3b80000000037811 */ /* 0x000fe200078eb8ff */
[----:B------:R-:W-:-:S05]  /*2e40*/  IMAD.SHL.U32 R0, R2, 0x100000, RZ ;  /* 0x0010000002007824 */ /* 0x000fca00078e00ff */
[----:B------:R-:W-:Y:S02]  /*2e50*/  LOP3.LUT R0, R3, R0, R4, 0xfe, !PT ;  /* 0x0000000003007212 */ /* 0x000fe400078efe04 */
.L_x_359:
[----:B------:R-:W-:Y:S05]  /*2e60*/  BSYNC B0 ;  /* 0x0000000000007941 */ /* 0x000fea0003800000 */
.L_x_358:
[----:B------:R-:W-:-:S04]  /*2e70*/  F2FP.BF16.PACK_AB R0, RZ, R0 ;  /* 0x00000000ff00723e */ /* 0x000fc800000010ff */
[----:B------:R-:W-:Y:S01]  /*2e80*/  PRMT R25, R0, 0x7610, R25 ;  /* 0x0000761000197816 */ /* 0x000fe20000000019 */
[----:B------:R-:W-:Y:S05]  /*2e90*/  BRA `(.L_x_343) ;  /* 0x000004d000007947 */ /* 0x000fea0003800000 */
.L_x_356:
        /* <DEDUP_REMOVED lines=21> */
.L_x_365:
[----:B------:R-:W-:Y:S05]  /*2ff0*/  BSYNC B1 ;  /* 0x0000000000017941 */ /* 0x000fea0003800000 */
.L_x_364:
[----:B------:R-:W-:Y:S01]  /*3000*/  LEA R3, R0, 0x37800000, 0x17 ;  /* 0x3780000000037811 */ /* 0x000fe200078eb8ff */
[----:B------:R-:W-:-:S05]  /*3010*/  IMAD.SHL.U32 R0, R2, 0x200000, RZ ;  /* 0x0020000002007824 */ /* 0x000fca00078e00ff */
[----:B------:R-:W-:Y:S02]  /*3020*/  LOP3.LUT R0, R3, R0, R4, 0xfe, !PT ;  /* 0x0000000003007212 */ /* 0x000fe400078efe04 */
.L_x_363:
[----:B------:R-:W-:Y:S05]  /*3030*/  BSYNC B0 ;  /* 0x0000000000007941 */ /* 0x000fea0003800000 */
.L_x_362:
[----:B------:R-:W-:-:S04]  /*3040*/  F2FP.BF16.PACK_AB R0, RZ, R0 ;  /* 0x00000000ff00723e */ /* 0x000fc800000010ff */
[----:B------:R-:W-:Y:S01]  /*3050*/  PRMT R25, R0, 0x7610, R25 ;  /* 0x0000761000197816 */ /* 0x000fe20000000019 */
[----:B------:R-:W-:Y:S05]  /*3060*/  BRA `(.L_x_343) ;  /* 0x0000030000007947 */ /* 0x000fea0003800000 */
.L_x_355:
        /* <DEDUP_REMOVED lines=14> */
.L_x_369:
[----:B------:R-:W-:Y:S05]  /*3150*/  BSYNC B0 ;  /* 0x0000000000007941 */ /* 0x000fea0003800000 */
.L_x_368:
[----:B------:R-:W-:-:S04]  /*3160*/  F2FP.BF16.PACK_AB R0, RZ, R0 ;  /* 0x00000000ff00723e */ /* 0x000fc800000010ff */
[----:B------:R-:W-:Y:S01]  /*3170*/  PRMT R25, R0, 0x7610, R25 ;  /* 0x0000761000197816 */ /* 0x000fe20000000019 */
[----:B------:R-:W-:Y:S05]  /*3180*/  BRA `(.L_x_343) ;  /* 0x000001e000007947 */ /* 0x000fea0003800000 */
.L_x_342:
        /* <DEDUP_REMOVED lines=21> */
.L_x_367:
[----:B------:R-:W2:Y:S02]  /*32e0*/  LDG.E.64 R2, [R2.64] ;  /* 0x0000002402027981 */ /* 0x000ea4000c1e1b00 */
[----:B--2---:R-:W0:Y:S02]  /*32f0*/  I2F.U64 R0, R2 ;  /* 0x0000000200007312 */ /* 0x004e240000301000 */
[----:B0-----:R-:W-:-:S04]  /*3300*/  F2FP.BF16.PACK_AB R0, RZ, R0 ;  /* 0x00000000ff00723e */ /* 0x001fc800000010ff */
[----:B------:R-:W-:Y:S01]  /*3310*/  PRMT R25, R0, 0x7610, R25 ;  /* 0x0000761000197816 */ /* 0x000fe20000000019 */
[----:B------:R-:W-:Y:S05]  /*3320*/  BRA `(.L_x_343) ;  /* 0x0000004000007947 */ /* 0x000fea0003800000 */
.L_x_366:
[----:B------:R-:W2:Y:S02]  /*3330*/  LDG.E R2, [R2.64] ;  /* 0x0000002402027981 */ /* 0x000ea4000c1e1900 */
[----:B--2---:R-:W0:Y:S02]  /*3340*/  I2F.U32 R0, R2 ;  /* 0x0000000200007306 */ /* 0x004e240000201000 */
[----:B0-----:R-:W-:-:S04]  /*3350*/  F2FP.BF16.PACK_AB R0, RZ, R0 ;  /* 0x00000000ff00723e */ /* 0x001fc800000010ff */
[----:B------:R-:W-:Y:S02]  /*3360*/  PRMT R25, R0, 0x7610, R25 ;  /* 0x0000761000197816 */ /* 0x000fe40000000019 */
.L_x_343:
[----:B------:R-:W-:-:S05]  /*3370*/  IADD3 R24, R24, 0x80, RZ ;  /* 0x0000008018187810 */ /* 0x000fca0007ffe0ff */
.L_x_337:
[----:B------:R-:W-:Y:S05]  /*3380*/  BSYNC B6 ;  /* 0x0000000000067941 */ /* 0x000fea0003800000 */
.L_x_336:
[----:B------:R-:W-:Y:S01]  /*3390*/  ISETP.GE.AND P0, PT, R24, R17, PT ;  /* 0x000000111800720c */ /* 0x000fe20003f06270 */
[----:B------:R-:W-:-:S12]  /*33a0*/  BSSY B6, `(.L_x_370) ;  /* 0x000010b000067945 */ /* 0x000fd80003800000 */
[----:B------:R-:W-:Y:S05]  /*33b0*/  @P0 BRA `(.L_x_371) ;  /* 0x0000109000000947 */ /* 0x000fea0003800000 */
[----:B------:R-:W-:Y:S01]  /*33c0*/  PRMT R0, R19, 0x9910, RZ ;  /* 0x0000991013007816 */ /* 0x000fe200000000ff */
[----:B------:R-:W-:-:S03]  /*33d0*/  IMAD R24, R16, 0x200, R24 ;  /* 0x0000020010187824 */ /* 0x000fc600078e0218 */
[----:B------:R-:W-:Y:S01]  /*33e0*/  ISETP.GT.AND P1, PT, R0, 0x9, PT ;  /* 0x000000090000780c */ /* 0x000fe20003f24270 */
[----:B------:R-:W-:-:S05]  /*33f0*/  IMAD R24, R24, c[0x0][0x180], RZ ;  /* 0x0000600018187a24 */ /* 0x000fca00078e02ff */
[----:B0-----:R-:W-:-:S05]  /*3400*/  IADD3 R2, P0, R24, c[0x0][0x170], RZ ;  /* 0x00005c0018027a10 */ /* 0x001fca0007f1e0ff */
        /* <DEDUP_REMOVED lines=15> */
.L_x_375:
[----:B------:R-:W2:Y:S02]  /*3500*/  LDG.E.U8 R2, [R2.64] ;  /* 0x0000002402027981 */ /* 0x000ea4000c1e1100 */
[----:B--2---:R-:W0:Y:S02]  /*3510*/  I2F.U16 R0, R2 ;  /* 0x0000000200007306 */ /* 0x004e240000101000 */
[----:B0-----:R-:W-:-:S04]  /*3520*/  F2FP.BF16.PACK_AB R0, RZ, R0 ;  /* 0x00000000ff00723e */ /* 0x001fc800000010ff */
[----:B------:R-:W-:Y:S01]  /*3530*/  PRMT R23, R0, 0x7610, R23 ;  /* 0x0000761000177816 */ /* 0x000fe20000000017 */
[----:B------:R-:W-:Y:S05]  /*3540*/  BRA `(.L_x_371) ;  /* 0x00000f0000007947 */ /* 0x000fea0003800000 */
.L_x_374:
        /* <DEDUP_REMOVED lines=11> */
.L_x_378:
[----:B------:R-:W2:Y:S02]  /*3600*/  LDG.E R2, [R2.64] ;  /* 0x0000002402027981 */ /* 0x000ea4000c1e1900 */
[----:B--2---:R-:W0:Y:S02]  /*3610*/  I2F R0, R2 ;  /* 0x0000000200007306 */ /* 0x004e240000201400 */
[----:B0-----:R-:W-:-:S04]  /*3620*/  F2FP.BF16.PACK_AB R0, RZ, R0 ;  /* 0x00000000ff00723e */ /* 0x001fc800000010ff */
[----:B------:R-:W-:Y:S01]  /*3630*/  PRMT R23, R0, 0x7610, R23 ;  /* 0x0000761000177816 */ /* 0x000fe20000000017 */
[----:B------:R-:W-:Y:S05]  /*3640*/  BRA `(.L_x_371) ;  /* 0x00000e0000007947 */ /* 0x000fea0003800000 */
.L_x_377:
[----:B------:R-:W2:Y:S02]  /*3650*/  LDG.E.U16 R2, [R2.64] ;  /* 0x0000002402027981 */ /* 0x000ea4000c1e1500 */
[----:B--2---:R-:W0:Y:S02]  /*3660*/  I2F.S16 R0, R2 ;  /* 0x0000000200007306 */ /* 0x004e240000101400 */
[----:B0-----:R-:W-:-:S04]  /*3670*/  F2FP.BF16.PACK_AB R0, RZ, R0 ;  /* 0x00000000ff00723e */ /* 0x001fc800000010ff */
[----:B------:R-:W-:Y:S01]  /*3680*/  PRMT R23, R0, 0x7610, R23 ;  /* 0x0000761000177816 */ /* 0x000fe20000000017 */
[----:B------:R-:W-:Y:S05]  /*3690*/  BRA `(.L_x_371) ;  /* 0x00000db000007947 */ /* 0x000fea0003800000 */
.L_x_373:
        /* <DEDUP_REMOVED lines=9> */
.L_x_380:
[----:B------:R-:W2:Y:S02]  /*3730*/  LDG.E.U16 R0, [R2.64] ;  /* 0x0000002402007981 */ /* 0x000ea4000c1e1500 */
[----:B--2---:R-:W-:-:S05]  /*3740*/  HADD2.F32 R0, -RZ, R0.H0_H0 ;  /* 0x20000000ff007230 */ /* 0x004fca0000004100 */
[----:B------:R-:W-:-:S04]  /*3750*/  F2FP.BF16.PACK_AB R0, RZ, R0 ;  /* 0x00000000ff00723e */ /* 0x000fc800000010ff */
[----:B------:R-:W-:Y:S01]  /*3760*/  PRMT R23, R0, 0x7610, R23 ;  /* 0x0000761000177816 */ /* 0x000fe20000000017 */
[----:B------:R-:W-:Y:S05]  /*3770*/  BRA `(.L_x_371) ;  /* 0x00000cd000007947 */ /* 0x000fea0003800000 */
.L_x_379:
        /* <DEDUP_REMOVED lines=9> */
.L_x_382:
[----:B------:R-:W2:Y:S02]  /*3810*/  LDG.E.U16 R2, [R2.64] ;  /* 0x0000002402027981 */ /* 0x000ea4000c1e1500 */
[----:B--2---:R-:W-:-:S05]  /*3820*/  HADD2.F32 R0, -RZ, R2.H0_H0 ;  /* 0x20000002ff007230 */ /* 0x004fca0000004100 */
[----:B------:R-:W-:-:S04]  /*3830*/  F2FP.BF16.PACK_AB R0, RZ, R0 ;  /* 0x00000000ff00723e */ /* 0x000fc800000010ff */
[----:B------:R-:W-:Y:S01]  /*3840*/  PRMT R23, R0, 0x7610, R23 ;  /* 0x0000761000177816 */ /* 0x000fe20000000017 */
[----:B------:R-:W-:Y:S05]  /*3850*/  BRA `(.L_x_371) ;  /* 0x00000bf000007947 */ /* 0x000fea0003800000 */
.L_x_381:
[----:B------:R-:W2:Y:S02]  /*3860*/  LDG.E.64 R2, [R2.64] ;  /* 0x0000002402027981 */ /* 0x000ea4000c1e1b00 */
[----:B--2---:R-:W0:Y:S01]  /*3870*/  F2F.F32.F64 R0, R2 ;  /* 0x0000000200007310 */ /* 0x004e220000301000 */
[----:B------:R-:W0:-:S14]  /*3880*/  DSETP.GEU.AND P0, PT, |R2|, c[0x2][0x0], PT ;  /* 0x008000000200762a */ /* 0x000e1c0003f0e200 */
[----:B0-----:R-:W-:-:S05]  /*3890*/  @!P0 FMUL R0, R0, 1.175494350822287508e-38 ;  /* 0x0080000000008820 */ /* 0x001fca0000400000 */
[----:B------:R-:W-:-:S04]  /*38a0*/  F2FP.BF16.PACK_AB R0, RZ, R0 ;  /* 0x00000000ff00723e */ /* 0x000fc800000010ff */
[----:B------:R-:W-:Y:S01]  /*38b0*/  PRMT R23, R0, 0x7610, R23 ;  /* 0x0000761000177816 */ /* 0x000fe20000000017 */
[----:B------:R-:W-:Y:S05]  /*38c0*/  BRA `(.L_x_371) ;  /* 0x00000b8000007947 */ /* 0x000fea0003800000 */
.L_x_372:
        /* <DEDUP_REMOVED lines=14> */
.L_x_385:
[----:B------:R-:W2:Y:S02]  /*39b0*/  LDG.E.64 R2, [R2.64] ;  /* 0x0000002402027981 */ /* 0x000ea4000c1e1b00 */
[----:B--2---:R-:W0:Y:S01]  /*39c0*/  F2F.F32.F64 R0, R2 ;  /* 0x0000000200007310 */ /* 0x004e220000301000 */
[----:B------:R-:W0:-:S14]  /*39d0*/  DSETP.GEU.AND P0, PT, |R2|, c[0x2][0x0], PT ;  /* 0x008000000200762a */ /* 0x000e1c0003f0e200 */
[----:B0-----:R-:W-:-:S05]  /*39e0*/  @!P0 FMUL R0, R0, 1.175494350822287508e-38 ;  /* 0x0080000000008820 */ /* 0x001fca0000400000 */
[----:B------:R-:W-:-:S04]  /*39f0*/  F2FP.BF16.PACK_AB R0, RZ, R0 ;  /* 0x00000000ff00723e */ /* 0x000fc800000010ff */
[----:B------:R-:W-:Y:S01]  /*3a00*/  PRMT R23, R0, 0x7610, R23 ;  /* 0x0000761000177816 */ /* 0x000fe20000000017 */
[----:B------:R-:W-:Y:S05]  /*3a10*/  BRA `(.L_x_371) ;  /* 0x00000a3000007947 */ /* 0x000fea0003800000 */
.L_x_384:
        /* <DEDUP_REMOVED lines=28> */
.L_x_387:
        /* <DEDUP_REMOVED lines=15> */
.L_x_386:
[----:B------:R0:W5:Y:S01]  /*3cd0*/  LDG.E.U16 R23, [R2.64] ;  /* 0x0000002402177981 */ /* 0x000162000c1e1500 */
[----:B------:R-:W-:Y:S05]  /*3ce0*/  BRA `(.L_x_371) ;  /* 0x0000076000007947 */ /* 0x000fea0003800000 */
.L_x_383:
        /* <DEDUP_REMOVED lines=12> */
.L_x_390:
        /* <DEDUP_REMOVED lines=21> */
.L_x_394:
[----:B------:R-:W-:Y:S05]  /*3f00*/  BSYNC B1 ;  /* 0x0000000000017941 */ /* 0x000fea0003800000 */
.L_x_393:
[----:B------:R-:W-:Y:S01]  /*3f10*/  LEA R3, R0, 0x3b800000, 0x17 ;  /* 0x3b80000000037811 */ /* 0x000fe200078eb8ff */
[----:B------:R-:W-:-:S05]  /*3f20*/  IMAD.SHL.U32 R0, R2, 0x100000, RZ ;  /* 0x0010000002007824 */ /* 0x000fca00078e00ff */
[----:B------:R-:W-:Y:S02]  /*3f30*/  LOP3.LUT R0, R3, R0, R4, 0xfe, !PT ;  /* 0x0000000003007212 */ /* 0x000fe400078efe04 */
.L_x_392:
[----:B------:R-:W-:Y:S05]  /*3f40*/  BSYNC B0 ;  /* 0x0000000000007941 */ /* 0x000fea0003800000 */
.L_x_391:
[----:B------:R-:W-:-:S04]  /*3f50*/  F2FP.BF16.PACK_AB R0, RZ, R0 ;  /* 0x00000000ff00723e */ /* 0x000fc800000010ff */
[----:B------:R-:W-:Y:S01]  /*3f60*/  PRMT R23, R0, 0x7610, R23 ;  /* 0x0000761000177816 */ /* 0x000fe20000000017 */
[----:B------:R-:W-:Y:S05]  /*3f70*/  BRA `(.L_x_371) ;  /* 0x000004d000007947 */ /* 0x000fea0003800000 */
.L_x_389:
        /* <DEDUP_REMOVED lines=21> */
.L_x_398:
[----:B------:R-:W-:Y:S05]  /*40d0*/  BSYNC B1 ;  /* 0x0000000000017941 */ /* 0x000fea0003800000 */
.L_x_397:
[----:B------:R-:W-:Y:S01]  /*40e0*/  LEA R3, R0, 0x37800000, 0x17 ;  /* 0x3780000000037811 */ /* 0x000fe200078eb8ff */
[----:B------:R-:W-:-:S05]  /*40f0*/  IMAD.SHL.U32 R0, R2, 0x200000, RZ ;  /* 0x0020000002007824 */ /* 0x000fca00078e00ff */
[----:B------:R-:W-:Y:S02]  /*4100*/  LOP3.LUT R0, R3, R0, R4, 0xfe, !PT ;  /* 0x0000000003007212 */ /* 0x000fe400078efe04 */
.L_x_396:
[----:B------:R-:W-:Y:S05]  /*4110*/  BSYNC B0 ;  /* 0x0000000000007941 */ /* 0x000fea0003800000 */
.L_x_395:
[----:B------:R-:W-:-:S04]  /*4120*/  F2FP.BF16.PACK_AB R0, RZ, R0 ;  /* 0x00000000ff00723e */ /* 0x000fc800000010ff */
[----:B------:R-:W-:Y:S01]  /*4130*/  PRMT R23, R0, 0x7610, R23 ;  /* 0x0000761000177816 */ /* 0x000fe20000000017 */
[----:B------:R-:W-:Y:S05]  /*4140*/  BRA `(.L_x_371) ;  /* 0x0000030000007947 */ /* 0x000fea0003800000 */
.L_x_388:
        /* <DEDUP_REMOVED lines=14> */
.L_x_402:
[----:B------:R-:W-:Y:S05]  /*4230*/  BSYNC B0 ;  /* 0x0000000000007941 */ /* 0x000fea0003800000 */
.L_x_401:
[----:B------:R-:W-:-:S04]  /*4240*/  F2FP.BF16.PACK_AB R0, RZ, R0 ;  /* 0x00000000ff00723e */ /* 0x000fc800000010ff */
[----:B------:R-:W-:Y:S01]  /*4250*/  PRMT R23, R0, 0x7610, R23 ;  /* 0x0000761000177816 */ /* 0x000fe20000000017 */
[----:B------:R-:W-:Y:S05]  /*4260*/  BRA `(.L_x_371) ;  /* 0x000001e000007947 */ /* 0x000fea0003800000 */
.L_x_376:
        /* <DEDUP_REMOVED lines=21> */
.L_x_400:
[----:B------:R-:W2:Y:S02]  /*43c0*/  LDG.E.64 R2, [R2.64] ;  /* 0x0000002402027981 */ /* 0x000ea4000c1e1b00 */
[----:B--2---:R-:W0:Y:S02]  /*43d0*/  I2F.U64 R0, R2 ;  /* 0x0000000200007312 */ /* 0x004e240000301000 */
[----:B0-----:R-:W-:-:S04]  /*43e0*/  F2FP.BF16.PACK_AB R0, RZ, R0 ;  /* 0x00000000ff00723e */ /* 0x001fc800000010ff */
[----:B------:R-:W-:Y:S01]  /*43f0*/  PRMT R23, R0, 0x7610, R23 ;  /* 0x0000761000177816 */ /* 0x000fe20000000017 */
[----:B------:R-:W-:Y:S05]  /*4400*/  BRA `(.L_x_371) ;  /* 0x0000004000007947 */ /* 0x000fea0003800000 */
.L_x_399:
[----:B------:R-:W2:Y:S02]  /*4410*/  LDG.E R2, [R2.64] ;  /* 0x0000002402027981 */ /* 0x000ea4000c1e1900 */
[----:B--2---:R-:W0:Y:S02]  /*4420*/  I2F.U32 R0, R2 ;  /* 0x0000000200007306 */ /* 0x004e240000201000 */
[----:B0-----:R-:W-:-:S04]  /*4430*/  F2FP.BF16.PACK_AB R0, RZ, R0 ;  /* 0x00000000ff00723e */ /* 0x001fc800000010ff */
[----:B------:R-:W-:Y:S02]  /*4440*/  PRMT R23, R0, 0x7610, R23 ;  /* 0x0000761000177816 */ /* 0x000fe40000000017 */
.L_x_371:
[----:B------:R-:W-:Y:S05]  /*4450*/  BSYNC B6 ;  /* 0x0000000000067941 */ /* 0x000fea0003800000 */
.L_x_370:
[----:B------:R-:W1:Y:S01]  /*4460*/  S2R R19, SR_TID.X ;  /* 0x0000000000137919 */ /* 0x000e620000002100 */
[----:B------:R-:W-:Y:S01]  /*4470*/  BSSY B6, `(.L_x_403) ;  /* 0x0000128000067945 */ /* 0x000fe20003800000 */
[C---:B-1----:R-:W-:Y:S02]  /*4480*/  IADD3 R0, R19.reuse, 0x100, RZ ;  /* 0x0000010013007810 */ /* 0x042fe40007ffe0ff */
[C---:B0-----:R-:W-:Y:S02]  /*4490*/  IADD3 R2, R19.reuse, 0x180, RZ ;  /* 0x0000018013027810 */ /* 0x041fe40007ffe0ff */
[-C--:B------:R-:W-:Y:S02]  /*44a0*/  ISETP.GE.AND P1, PT, R0, R17.reuse, PT ;  /* 0x000000110000720c */ /* 0x080fe40003f26270 */
[----:B------:R-:W-:Y:S02]  /*44b0*/  ISETP.GE.AND P2, PT, R2, R17, PT ;  /* 0x000000110200720c */ /* 0x000fe40003f46270 */
[----:B------:R-:W-:-:S02]  /*44c0*/  IADD3 R24, R19, 0x80, RZ ;  /* 0x0000008013187810 */ /* 0x000fc40007ffe0ff */
[-C--:B------:R-:W-:Y:S02]  /*44d0*/  ISETP.GE.AND P3, PT, R19, R17.reuse, PT ;  /* 0x000000111300720c */ /* 0x080fe40003f66270 */
[----:B------:R-:W-:-:S05]  /*44e0*/  ISETP.GE.AND P0, PT, R24, R17, PT ;  /* 0x000000111800720c */ /* 0x000fca0003f06270 */
[----:B-----5:R-:W-:-:S04]  /*44f0*/  @!P1 PRMT R2, RZ, 0x5410, R25 ;  /* 0x00005410ff029816 */ /* 0x020fc80000000019 */
[----:B------:R0:W-:Y:S02]  /*4500*/  @!P1 MUFU.TANH R3, R2 ;  /* 0x0000000200039308 */ /* 0x0001e40000002400 */
[----:B------:R-:W-:Y:S02]  /*4510*/  @!P3 PRMT R0, RZ, 0x5410, R18 ;  /* 0x00005410ff00b816 */ /* 0x000fe40000000012 */
[----:B------:R-:W1:Y:S04]  /*4520*/  LDC.U8 R18, c[0x0][0x184] ;  /* 0x00006100ff127b82 */ /* 0x000e680000000000 */
[----:B------:R-:W2:Y:S01]  /*4530*/  @!P3 MUFU.TANH R0, R0 ;  /* 0x000000000000b308 */ /* 0x000ea20000002400 */
[----:B0-----:R-:W-:-:S07]  /*4540*/  @!P2 PRMT R2, RZ, 0x5410, R23 ;  /* 0x00005410ff02a816 */ /* 0x001fce0000000017 */
[----:B------:R0:W3:Y:S01]  /*4550*/  @!P2 MUFU.TANH R23, R2 ;  /* 0x000000020017a308 */ /* 0x0000e20000002400 */
[----:B--2---:R-:W-:Y:S02]  /*4560*/  @!P3 F2FP.BF16.PACK_AB R4, RZ, R0 ;  /* 0x00000000ff04b23e */ /* 0x004fe400000010ff */
[----:B0-----:R-:W-:Y:S02]  /*4570*/  @!P0 PRMT R2, RZ, 0x5410, R22 ;  /* 0x00005410ff028816 */ /* 0x001fe40000000016 */
[----:B------:R-:W-:-:S03]  /*4580*/  @!P1 F2FP.BF16.PACK_AB R22, RZ, R3 ;  /* 0x00000003ff16923e */ /* 0x000fc600000010ff */
[----:B------:R-:W0:Y:S01]  /*4590*/  @!P0 MUFU.TANH R25, R2 ;  /* 0x0000000200198308 */ /* 0x000e220000002400 */
[----:B---3--:R-:W-:Y:S02]  /*45a0*/  @!P2 F2FP.BF16.PACK_AB R23, RZ, R23 ;  /* 0x00000017ff17a23e */ /* 0x008fe400000010ff */
[----:B0-----:R-:W-:Y:S01]  /*45b0*/  @!P0 F2FP.BF16.PACK_AB R25, RZ, R25 ;  /* 0x00000019ff19823e */ /* 0x001fe200000010ff */
[----:B------:R-:W-:Y:S05]  /*45c0*/  @P3 BRA `(.L_x_404) ;  /* 0x0000112000003947 */ /* 0x000fea0003800000 */
[----:B-1----:R-:W-:Y:S01]  /*45d0*/  IMAD R0, R16, 0x200, R19 ;  /* 0x0000020010007824 */ /* 0x002fe200078e0213 */
[----:B------:R-:W-:-:S03]  /*45e0*/  PRMT R3, R18, 0x9910, RZ ;  /* 0x0000991012037816 */ /* 0x000fc600000000ff */
        /* <DEDUP_REMOVED lines=14> */
[----:B------:R-:W-:Y:S01]  /*46d0*/  PRMT R0, RZ, 0x5410, R4 ;  /* 0x00005410ff007816 */ /* 0x000fe20000000004 */
[----:B------:R-:W-:-:S03]  /*46e0*/  IMAD.MOV.U32 R19, RZ, RZ, R24 ;  /* 0x000000ffff137224 */ /* 0x000fc600078e0018 */
[----:B------:R-:W0:Y:S02]  /*46f0*/  F2I.FTZ.TRUNC.NTZ R5, R0 ;  /* 0x0000000000057305 */ /* 0x000e24000021f100 */
[----:B0-----:R0:W-:Y:S01]  /*4700*/  STG.E.U8 [R2.64], R5 ;  /* 0x0000000502007986 */ /* 0x0011e2000c101124 */
[----:B------:R-:W-:Y:S05]  /*4710*/  BRA `(.L_x_404) ;  /* 0x00000fd000007947 */ /* 0x000fea0003800000 */
.L_x_408:
[----:B------:R-:W-:Y:S01]  /*4720*/  PRMT R5, RZ, 0x5410, R4 ;  /* 0x00005410ff057816 */ /* 0x000fe20000000004 */
[----:B------:R-:W-:-:S05]  /*4730*/  IMAD.MOV.U32 R19, RZ, RZ, R24 ;  /* 0x000000ffff137224 */ /* 0x000fca00078e0018 */
[----:B------:R-:W0:Y:S02]  /*4740*/  F2I.S64.TRUNC R4, R5 ;  /* 0x0000000500047311 */ /* 0x000e24000020d900 */
[----:B0-----:R0:W-:Y:S01]  /*4750*/  STG.E.U8 [R2.64], R4 ;  /* 0x0000000402007986 */ /* 0x0011e2000c101124 */
[----:B------:R-:W-:Y:S05]  /*4760*/  BRA `(.L_x_404) ;  /* 0x00000f8000007947 */ /* 0x000fea0003800000 */
.L_x_407:
[----:B------:R-:W-:-:S13]  /*4770*/  ISETP.NE.AND P0, PT, R0, 0x2, PT ;  /* 0x000000020000780c */ /* 0x000fda0003f05270 */
[----:B------:R-:W-:Y:S05]  /*4780*/  @!P0 BRA `(.L_x_410) ;  /* 0x000000e000008947 */ /* 0x000fea0003800000 */
[----:B------:R-:W-:-:S13]  /*4790*/  ISETP.NE.AND P0, PT, R0, 0x3, PT ;  /* 0x000000030000780c */ /* 0x000fda0003f05270 */
[----:B------:R-:W-:Y:S05]  /*47a0*/  @!P0 BRA `(.L_x_411) ;  /* 0x0000007000008947 */ /* 0x000fea0003800000 */
[----:B------:R-:W-:-:S13]  /*47b0*/  ISETP.NE.AND P0, PT, R0, 0x4, PT ;  /* 0x000000040000780c */ /* 0x000fda0003f05270 */
[----:B------:R-:W-:Y:S05]  /*47c0*/  @P0 BRA `(.L_x_409) ;  /* 0x00000d4000000947 */ /* 0x000fea0003800000 */
[----:B------:R-:W-:Y:S01]  /*47d0*/  PRMT R4, RZ, 0x5410, R4 ;  /* 0x00005410ff047816 */ /* 0x000fe20000000004 */
[----:B------:R-:W-:-:S05]  /*47e0*/  IMAD.MOV.U32 R19, RZ, RZ, R24 ;  /* 0x000000ffff137224 */ /* 0x000fca00078e0018 */
[----:B------:R-:W0:Y:S02]  /*47f0*/  F2I.S64.TRUNC R4, R4 ;  /* 0x0000000400047311 */ /* 0x000e24000020d900 */
[----:B0-----:R0:W-:Y:S01]  /*4800*/  STG.E.64 [R2.64], R4 ;  /* 0x0000000402007986 */ /* 0x0011e2000c101b24 */
[----:B------:R-:W-:Y:S05]  /*4810*/  BRA `(.L_x_404) ;  /* 0x00000ed000007947 */ /* 0x000fea0003800000 */
.L_x_411:
[----:B------:R-:W-:Y:S01]  /*4820*/  PRMT R4, RZ, 0x5410, R4 ;  /* 0x00005410ff047816 */ /* 0x000fe20000000004 */
[----:B------:R-:W-:-:S03]  /*4830*/  IMAD.MOV.U32 R19, RZ, RZ, R24 ;  /* 0x000000ffff137224 */ /* 0x000fc600078e0018 */
[----:B------:R-:W0:Y:S02]  /*4840*/  F2I.FTZ.TRUNC.NTZ R5, R4 ;  /* 0x0000000400057305 */ /* 0x000e24000021f100 */
[----:B0-----:R0:W-:Y:S01]  /*4850*/  STG.E [R2.64], R5 ;  /* 0x0000000502007986 */ /* 0x0011e2000c101924 */
[----:B------:R-:W-:Y:S05]  /*4860*/  BRA `(.L_x_404) ;  /* 0x00000e8000007947 */ /* 0x000fea0003800000 */
.L_x_410:
[----:B------:R-:W-:Y:S01]  /*4870*/  PRMT R4, RZ, 0x5410, R4 ;  /* 0x00005410ff047816 */ /* 0x000fe20000000004 */
[----:B------:R-:W-:-:S03]  /*4880*/  IMAD.MOV.U32 R19, RZ, RZ, R24 ;  /* 0x000000ffff137224 */ /* 0x000fc600078e0018 */
[----:B------:R-:W0:Y:S02]  /*4890*/  F2I.FTZ.TRUNC.NTZ R5, R4 ;  /* 0x0000000400057305 */ /* 0x000e24000021f100 */
[----:B0-----:R0:W-:Y:S01]  /*48a0*/  STG.E.U16 [R2.64], R5 ;  /* 0x0000000502007986 */ /* 0x0011e2000c101524 */
[----:B------:R-:W-:Y:S05]  /*48b0*/  BRA `(.L_x_404) ;  /* 0x00000e3000007947 */ /* 0x000fea0003800000 */
.L_x_406:
[----:B------:R-:W-:-:S13]  /*48c0*/  ISETP.GT.AND P0, PT, R0, 0x6, PT ;  /* 0x000000060000780c */ /* 0x000fda0003f04270 */
[----:B------:R-:W-:Y:S05]  /*48d0*/  @P0 BRA `(.L_x_412) ;  /* 0x000000d000000947 */ /* 0x000fea0003800000 */
[----:B------:R-:W-:-:S13]  /*48e0*/  ISETP.NE.AND P0, PT, R0, 0x5, PT ;  /* 0x000000050000780c */ /* 0x000fda0003f05270 */
[----:B------:R-:W-:Y:S05]  /*48f0*/  @!P0 BRA `(.L_x_413) ;  /* 0x0000006000008947 */ /* 0x000fea0003800000 */
[----:B------:R-:W-:-:S13]  /*4900*/  ISETP.NE.AND P0, PT, R0, 0x6, PT ;  /* 0x000000060000780c */ /* 0x000fda0003f05270 */
[----:B------:R-:W-:Y:S05]  /*4910*/  @P0 BRA `(.L_x_409) ;  /* 0x00000bf000000947 */ /* 0x000fea0003800000 */
[----:B------:R-:W-:Y:S01]  /*4920*/  PRMT R5, RZ, 0x5410, R4 ;  /* 0x00005410ff057816 */ /* 0x000fe20000000004 */
[----:B------:R-:W-:-:S04]  /*4930*/  IMAD.MOV.U32 R19, RZ, RZ, R24 ;  /* 0x000000ffff137224 */ /* 0x000fc800078e0018 */
[----:B------:R0:W-:Y:S01]  /*4940*/  STG.E [R2.64], R5 ;  /* 0x0000000502007986 */ /* 0x0001e2000c101924 */
[----:B------:R-:W-:Y:S05]  /*4950*/  BRA `(.L_x_404) ;  /* 0x00000d9000007947 */ /* 0x000fea0003800000 */
.L_x_413:
[----:B------:R-:W-:Y:S01]  /*4960*/  PRMT R0, RZ, 0x5410, R4 ;  /* 0x00005410ff007816 */ /* 0x000fe20000000004 */
[----:B------:R-:W-:-:S03]  /*4970*/  IMAD.MOV.U32 R19, RZ, RZ, R24 ;  /* 0x000000ffff137224 */ /* 0x000fc600078e0018 */
[----:B------:R-:W-:-:S05]  /*4980*/  F2FP.PACK_AB R0, RZ, R0 ;  /* 0x00000000ff00723e */ /* 0x000fca00000000ff */
[----:B------:R0:W-:Y:S01]  /*4990*/  STG.E.U16 [R2.64], R0 ;  /* 0x0000000002007986 */ /* 0x0001e2000c101524 */
[----:B------:R-:W-:Y:S05]  /*49a0*/  BRA `(.L_x_404) ;  /* 0x00000d4000007947 */ /* 0x000fea0003800000 */
.L_x_412:
[----:B------:R-:W-:-:S13]  /*49b0*/  ISETP.NE.AND P0, PT, R0, 0x7, PT ;  /* 0x000000070000780c */ /* 0x000fda0003f05270 */
[----:B------:R-:W-:Y:S05]  /*49c0*/  @!P0 BRA `(.L_x_414) ;  /* 0x000000f000008947 */ /* 0x000fea0003800000 */
[----:B------:R-:W-:-:S13]  /*49d0*/  ISETP.NE.AND P0, PT, R0, 0x8, PT ;  /* 0x000000080000780c */ /* 0x000fda0003f05270 */
[----:B------:R-:W-:Y:S05]  /*49e0*/  @!P0 BRA `(.L_x_415) ;  /* 0x0000007000008947 */ /* 0x000fea0003800000 */
[----:B------:R-:W-:-:S13]  /*49f0*/  ISETP.NE.AND P0, PT, R0, 0x9, PT ;  /* 0x000000090000780c */ /* 0x000fda0003f05270 */
[----:B------:R-:W-:Y:S05]  /*4a00*/  @P0 BRA `(.L_x_409) ;  /* 0x00000b0000000947 */ /* 0x000fea0003800000 */
[----:B------:R-:W-:Y:S01]  /*4a10*/  IMAD.MOV.U32 R5, RZ, RZ, RZ ;  /* 0x000000ffff057224 */ /* 0x000fe200078e00ff */
[----:B------:R-:W-:Y:S01]  /*4a20*/  PRMT R4, RZ, 0x5410, R4 ;  /* 0x00005410ff047816 */ /* 0x000fe20000000004 */
[----:B------:R-:W-:-:S04]  /*4a30*/  IMAD.MOV.U32 R19, RZ, RZ, R24 ;  /* 0x000000ffff137224 */ /* 0x000fc800078e0018 */
[----:B------:R0:W-:Y:S01]  /*4a40*/  STG.E.64 [R2.64], R4 ;  /* 0x0000000402007986 */ /* 0x0001e2000c101b24 */
[----:B------:R-:W-:Y:S05]  /*4a50*/  BRA `(.L_x_404) ;  /* 0x00000c9000007947 */ /* 0x000fea0003800000 */
.L_x_415:
[----:B------:R-:W-:Y:S01]  /*4a60*/  PRMT R4, RZ, 0x5410, R4 ;  /* 0x00005410ff047816 */ /* 0x000fe20000000004 */
[----:B------:R-:W-:-:S03]  /*4a70*/  IMAD.MOV.U32 R19, RZ, RZ, R24 ;  /* 0x000000ffff137224 */ /* 0x000fc600078e0018 */
[----:B------:R-:W-:-:S04]  /*4a80*/  F2FP.PACK_AB R5, RZ, R4 ;  /* 0x00000004ff05723e */ /* 0x000fc800000000ff */
[----:B------:R-:W-:-:S05]  /*4a90*/  PRMT R5, R5, 0x5410, RZ ;  /* 0x0000541005057816 */ /* 0x000fca00000000ff */
[----:B------:R0:W-:Y:S01]  /*4aa0*/  STG.E [R2.64], R5 ;  /* 0x0000000502007986 */ /* 0x0001e2000c101924 */
[----:B------:R-:W-:Y:S05]  /*4ab0*/  BRA `(.L_x_404) ;  /* 0x00000c3000007947 */ /* 0x000fea0003800000 */
.L_x_414:
[----:B------:R-:W-:Y:S01]  /*4ac0*/  PRMT R4, RZ, 0x5410, R4 ;  /* 0x00005410ff047816 */ /* 0x000fe20000000004 */
[----:B------:R-:W-:-:S04]  /*4ad0*/  IMAD.MOV.U32 R19, RZ, RZ, R24 ;  /* 0x000000ffff137224 */ /* 0x000fc800078e0018 */
[----:B------:R-:W-:-:S06]  /*4ae0*/  FMUL.FTZ R4, R4, 1 ;  /* 0x3f80000004047820 */ /* 0x000fcc0000410000 */
[----:B------:R-:W0:Y:S02]  /*4af0*/  F2F.F64.F32 R4, R4 ;  /* 0x0000000400047310 */ /* 0x000e240000201800 */
[----:B0-----:R0:W-:Y:S01]  /*4b00*/  STG.E.64 [R2.64], R4 ;  /* 0x0000000402007986 */ /* 0x0011e2000c101b24 */
[----:B------:R-:W-:Y:S05]  /*4b10*/  BRA `(.L_x_404) ;  /* 0x00000bd000007947 */ /* 0x000fea0003800000 */
.L_x_405:
        /* <DEDUP_REMOVED lines=8> */
[----:B------:R-:W-:Y:S01]  /*4ba0*/  PRMT R4, RZ, 0x5410, R4 ;  /* 0x00005410ff047816 */ /* 0x000fe20000000004 */
[----:B------:R-:W-:-:S03]  /*4bb0*/  IMAD.MOV.U32 R19, RZ, RZ, R24 ;  /* 0x000000ffff137224 */ /* 0x000fc600078e0018 */
[----:B------:R-:W-:-:S04]  /*4bc0*/  FSETP.NEU.FTZ.AND P0, PT, R4, RZ, PT ;  /* 0x000000ff0400720b */ /* 0x000fc80003f1d000 */
[----:B------:R-:W-:-:S05]  /*4bd0*/  SEL R5, RZ, 0x1, !P0 ;  /* 0x00000001ff057807 */ /* 0x000fca0004000000 */
[----:B------:R0:W-:Y:S01]  /*4be0*/  STG.E.U8 [R2.64], R5 ;  /* 0x0000000502007986 */ /* 0x0001e2000c101124 */
[----:B------:R-:W-:Y:S05]  /*4bf0*/  BRA `(.L_x_404) ;  /* 0x00000af000007947 */ /* 0x000fea0003800000 */
.L_x_418:
[----:B------:R-:W-:Y:S01]  /*4c00*/  PRMT R4, RZ, 0x5410, R4 ;  /* 0x00005410ff047816 */ /* 0x000fe20000000004 */
[----:B------:R-:W-:Y:S01]  /*4c10*/  CS2R R6, SRZ ;  /* 0x0000000000067805 */ /* 0x000fe2000001ff00 */
[----:B------:R-:W-:-:S03]  /*4c20*/  IMAD.MOV.U32 R19, RZ, RZ, R24 ;  /* 0x000000ffff137224 */ /* 0x000fc600078e0018 */
[----:B------:R-:W-:-:S06]  /*4c30*/  FMUL.FTZ R4, R4, 1 ;  /* 0x3f80000004047820 */ /* 0x000fcc0000410000 */
[----:B------:R-:W0:Y:S02]  /*4c40*/  F2F.F64.F32 R4, R4 ;  /* 0x0000000400047310 */ /* 0x000e240000201800 */
[----:B0-----:R0:W-:Y:S01]  /*4c50*/  STG.E.128 [R2.64], R4 ;  /* 0x0000000402007986 */ /* 0x0011e2000c101d24 */
[----:B------:R-:W-:Y:S05]  /*4c60*/  BRA `(.L_x_404) ;  /* 0x00000a8000007947 */ /* 0x000fea0003800000 */
.L_x_417:
        /* <DEDUP_REMOVED lines=21> */
.L_x_422:
[----:B------:R-:W-:Y:S05]  /*4dc0*/  BSYNC B0 ;  /* 0x0000000000007941 */ /* 0x000fea0003800000 */
.L_x_421:
[----:B------:R-:W-:Y:S01]  /*4dd0*/  LOP3.LUT R5, R0, R5, RZ, 0xfc, !PT ;  /* 0x0000000500057212 */ /* 0x000fe200078efcff */
[----:B------:R-:W-:-:S04]  /*4de0*/  IMAD.MOV.U32 R19, RZ, RZ, R24 ;  /* 0x000000ffff137224 */ /* 0x000fc800078e0018 */
[----:B------:R0:W-:Y:S01]  /*4df0*/  STG.E.U8 [R2.64], R5 ;  /* 0x0000000502007986 */ /* 0x0001e2000c101124 */
[----:B------:R-:W-:Y:S05]  /*4e00*/  BRA `(.L_x_404) ;  /* 0x000008e000007947 */ /* 0x000fea0003800000 */
.L_x_420:
        /* <DEDUP_REMOVED lines=13> */
.L_x_424:
[----:B------:R-:W-:Y:S01]  /*4ee0*/  IMAD.MOV.U32 R0, RZ, RZ, 0x7f ;  /* 0x0000007fff007424 */ /* 0x000fe200078e00ff */
[----:B------:R-:W-:-:S04]  /*4ef0*/  ISETP.GT.U32.AND P0, PT, R4, 0x7f800000, PT ;  /* 0x7f8000000400780c */ /* 0x000fc80003f04070 */
[----:B------:R-:W-:-:S04]  /*4f00*/  SEL R0, R0, 0x7c, P0 ;  /* 0x0000007c00007807 */ /* 0x000fc80000000000 */
.L_x_425:
[----:B------:R-:W-:Y:S05]  /*4f10*/  BSYNC B0 ;  /* 0x0000000000007941 */ /* 0x000fea0003800000 */
.L_x_423:
[----:B------:R-:W-:Y:S01]  /*4f20*/  LOP3.LUT R4, R5, 0x80000000, RZ, 0xc0, !PT ;  /* 0x8000000005047812 */ /* 0x000fe200078ec0ff */
[----:B------:R-:W-:-:S03]  /*4f30*/  IMAD.MOV.U32 R19, RZ, RZ, R24 ;  /* 0x000000ffff137224 */ /* 0x000fc600078e0018 */
[----:B------:R-:W-:-:S04]  /*4f40*/  SHF.R.U32.HI R5, RZ, 0x18, R4 ;  /* 0x00000018ff057819 */ /* 0x000fc80000011604 */
[----:B------:R-:W-:-:S05]  /*4f50*/  LOP3.LUT R5, R0, R5, RZ, 0xfc, !PT ;  /* 0x0000000500057212 */ /* 0x000fca00078efcff */
[----:B------:R0:W-:Y:S01]  /*4f60*/  STG.E.U8 [R2.64], R5 ;  /* 0x0000000502007986 */ /* 0x0001e2000c101124 */
[----:B------:R-:W-:Y:S05]  /*4f70*/  BRA `(.L_x_404) ;  /* 0x0000077000007947 */ /* 0x000fea0003800000 */
.L_x_419:
[----:B------:R0:W-:Y:S01]  /*4f80*/  STG.E.U16 [R2.64], R4 ;  /* 0x0000000402007986 */ /* 0x0001e2000c101524 */
[----:B------:R-:W-:Y:S01]  /*4f90*/  IMAD.MOV.U32 R19, RZ, RZ, R24 ;  /* 0x000000ffff137224 */ /* 0x000fe200078e0018 */
[----:B------:R-:W-:Y:S05]  /*4fa0*/  BRA `(.L_x_404) ;  /* 0x0000074000007947 */ /* 0x000fea0003800000 */
.L_x_416:
        /* <DEDUP_REMOVED lines=10> */
[----:B------:R-:W0:Y:S02]  /*5050*/  F2I.FTZ.U32.TRUNC.NTZ R5, R5 ;  /* 0x0000000500057305 */ /* 0x000e24000021f000 */
[----:B0-----:R0:W-:Y:S01]  /*5060*/  STG.E.U16 [R2.64], R5 ;  /* 0x0000000502007986 */ /* 0x0011e2000c101524 */
[----:B------:R-:W-:Y:S05]  /*5070*/  BRA `(.L_x_404) ;  /* 0x0000067000007947 */ /* 0x000fea0003800000 */
.L_x_428:
        /* <DEDUP_REMOVED lines=13> */
[----:B------:R-:W-:-:S05]  /*5150*/  FADD.FTZ R0, R5, 8192 ;  /* 0x4600000005007421 */ /* 0x000fca0000010000 */
[----:B------:R-:W-:Y:S02]  /*5160*/  LOP3.LUT P0, R4, R0, 0xff, RZ, 0xc0, !PT ;  /* 0x000000ff00047812 */ /* 0x000fe4000780c0ff */
[----:B------:R-:W-:-:S11]  /*5170*/  PRMT R0, RZ, 0x7610, R0 ;  /* 0x00007610ff007816 */ /* 0x000fd60000000000 */
[----:B------:R-:W-:Y:S05]  /*5180*/  @!P0 BRA `(.L_x_430) ;  /* 0x0000004000008947 */ /* 0x000fea0003800000 */
.L_x_431:
[----:B------:R-:W-:-:S04]  /*5190*/  LOP3.LUT R0, R7, 0x80000000, RZ, 0xc0, !PT ;  /* 0x8000000007007812 */ /* 0x000fc800078ec0ff */
[----:B------:R-:W-:-:S04]  /*51a0*/  SHF.R.U32.HI R5, RZ, 0x18, R0 ;  /* 0x00000018ff057819 */ /* 0x000fc80000011600 */
[----:B------:R-:W-:-:S04]  /*51b0*/  LOP3.LUT R4, R4, R5, RZ, 0xfc, !PT ;  /* 0x0000000504047212 */ /* 0x000fc800078efcff */
[----:B------:R-:W-:Y:S02]  /*51c0*/  PRMT R0, R4, 0x7610, R0 ;  /* 0x0000761004007816 */ /* 0x000fe40000000000 */
.L_x_430:
[----:B------:R-:W-:Y:S05]  /*51d0*/  BSYNC B0 ;  /* 0x0000000000007941 */ /* 0x000fea0003800000 */
.L_x_429:
[----:B------:R0:W-:Y:S01]  /*51e0*/  STG.E.U8 [R2.64], R0 ;  /* 0x0000000002007986 */ /* 0x0001e2000c101124 */
[----:B------:R-:W-:Y:S01]  /*51f0*/  IMAD.MOV.U32 R19, RZ, RZ, R24 ;  /* 0x000000ffff137224 */ /* 0x000fe200078e0018 */
[----:B------:R-:W-:Y:S05]  /*5200*/  BRA `(.L_x_404) ;  /* 0x000004e000007947 */ /* 0x000fea0003800000 */
.L_x_427:
        /* <DEDUP_REMOVED lines=17> */
.L_x_434:
[----:B------:R-:W-:-:S04]  /*5320*/  LOP3.LUT R0, R7, 0x80000000, RZ, 0xc0, !PT ;  /* 0x8000000007007812 */ /* 0x000fc800078ec0ff */
[----:B------:R-:W-:-:S04]  /*5330*/  SHF.R.U32.HI R5, RZ, 0x18, R0 ;  /* 0x00000018ff057819 */ /* 0x000fc80000011600 */
[----:B------:R-:W-:-:S04]  /*5340*/  LOP3.LUT R4, R4, R5, RZ, 0xfc, !PT ;  /* 0x0000000504047212 */ /* 0x000fc800078efcff */
[----:B------:R-:W-:Y:S02]  /*5350*/  PRMT R0, R4, 0x7610, R0 ;  /* 0x0000761004007816 */ /* 0x000fe40000000000 */
.L_x_433:
[----:B------:R-:W-:Y:S05]  /*5360*/  BSYNC B0 ;  /* 0x0000000000007941 */ /* 0x000fea0003800000 */
.L_x_432:
[----:B------:R0:W-:Y:S01]  /*5370*/  STG.E.U8 [R2.64], R0 ;  /* 0x0000000002007986 */ /* 0x0001e2000c101124 */
[----:B------:R-:W-:Y:S01]  /*5380*/  IMAD.MOV.U32 R19, RZ, RZ, R24 ;  /* 0x000000ffff137224 */ /* 0x000fe200078e0018 */
[----:B------:R-:W-:Y:S05]  /*5390*/  BRA `(.L_x_404) ;  /* 0x0000035000007947 */ /* 0x000fea0003800000 */
.L_x_426:
[----:B------:R-:W-:-:S13]  /*53a0*/  ISETP.NE.AND P0, PT, R0, 0x1c, PT ;  /* 0x0000001c0000780c */ /* 0x000fda0003f05270 */
[----:B------:R-:W-:Y:S05]  /*53b0*/  @!P0 BRA `(.L_x_435) ;  /* 0x000002f000008947 */ /* 0x000fea0003800000 */
[----:B------:R-:W-:-:S13]  /*53c0*/  ISETP.NE.AND P0, PT, R0, 0x1d, PT ;  /* 0x0000001d0000780c */ /* 0x000fda0003f05270 */
[----:B------:R-:W-:Y:S05]  /*53d0*/  @!P0 BRA `(.L_x_436) ;  /* 0x0000028000008947 */ /* 0x000fea0003800000 */
[----:B------:R-:W-:-:S13]  /*53e0*/  ISETP.NE.AND P0, PT, R0, 0x2c, PT ;  /* 0x0000002c0000780c */ /* 0x000fda0003f05270 */
[----:B------:R-:W-:Y:S05]  /*53f0*/  @P0 BRA `(.L_x_409) ;  /* 0x0000011000000947 */ /* 0x000fea0003800000 */
[----:B------:R-:W-:Y:S01]  /*5400*/  PRMT R5, RZ, 0x5410, R4 ;  /* 0x00005410ff057816 */ /* 0x000fe20000000004 */
[----:B------:R-:W-:Y:S01]  /*5410*/  IMAD.MOV.U32 R19, RZ, RZ, R24 ;  /* 0x000000ffff137224 */ /* 0x000fe200078e0018 */
        /* <DEDUP_REMOVED lines=15> */
.L_x_409:
        /* <DEDUP_REMOVED lines=19> */
[----:B------:R-:W-:Y:S01]  /*5640*/  IMAD.MOV.U32 R19, RZ, RZ, R24 ;  /* 0x000000ffff137224 */ /* 0x000fe200078e0018 */
[----:B------:R-:W-:Y:S05]  /*5650*/  BRA `(.L_x_404) ;  /* 0x0000009000007947 */ /* 0x000fea0003800000 */
.L_x_436:
[----:B------:R-:W-:Y:S01]  /*5660*/  PRMT R4, RZ, 0x5410, R4 ;  /* 0x00005410ff047816 */ /* 0x000fe20000000004 */
[----:B------:R-:W-:-:S05]  /*5670*/  IMAD.MOV.U32 R19, RZ, RZ, R24 ;  /* 0x000000ffff137224 */ /* 0x000fca00078e0018 */
[----:B------:R-:W0:Y:S02]  /*5680*/  F2I.U64.TRUNC R4, R4 ;  /* 0x0000000400047311 */ /* 0x000e24000020d800 */
[----:B0-----:R0:W-:Y:S01]  /*5690*/  STG.E.64 [R2.64], R4 ;  /* 0x0000000402007986 */ /* 0x0011e2000c101b24 */
[----:B------:R-:W-:Y:S05]  /*56a0*/  BRA `(.L_x_404) ;  /* 0x0000004000007947 */ /* 0x000fea0003800000 */
.L_x_435:
[----:B------:R-:W-:Y:S01]  /*56b0*/  PRMT R4, RZ, 0x5410, R4 ;  /* 0x00005410ff047816 */ /* 0x000fe20000000004 */
[----:B------:R-:W-:-:S03]  /*56c0*/  IMAD.MOV.U32 R19, RZ, RZ, R24 ;  /* 0x000000ffff137224 */ /* 0x000fc600078e0018 */
[----:B------:R-:W0:Y:S02]  /*56d0*/  F2I.FTZ.U32.TRUNC.NTZ R5, R4 ;  /* 0x0000000400057305 */ /* 0x000e24000021f000 */
[----:B0-----:R0:W-:Y:S02]  /*56e0*/  STG.E [R2.64], R5 ;  /* 0x0000000502007986 */ /* 0x0011e4000c101924 */
.L_x_404:
[----:B-1----:R-:W-:Y:S05]  /*56f0*/  BSYNC B6 ;  /* 0x0000000000067941 */ /* 0x002fea0003800000 */
.L_x_403:
[----:B------:R-:W-:Y:S01]  /*5700*/  ISETP.GE.AND P0, PT, R19, R17, PT ;  /* 0x000000111300720c */ /* 0x000fe20003f06270 */
[----:B------:R-:W-:-:S12]  /*5710*/  BSSY B6, `(.L_x_437) ;  /* 0x00001fe000067945 */ /* 0x000fd80003800000 */
[----:B------:R-:W-:Y:S05]  /*5720*/  @P0 BRA `(.L_x_438) ;  /* 0x00001fc000000947 */ /* 0x000fea0003800000 */
[----:B0-----:R-:W-:Y:S01]  /*5730*/  IMAD R0, R16, 0x200, R19 ;  /* 0x0000020010007824 */ /* 0x001fe200078e0213 */
        /* <DEDUP_REMOVED lines=15> */
[----:B------:R-:W-:-:S06]  /*5830*/  PRMT R25, RZ, 0x5410, R25 ;  /* 0x00005410ff197816 */ /* 0x000fcc0000000019 */
[----:B------:R-:W0:Y:S02]  /*5840*/  F2I.FTZ.TRUNC.NTZ R25, R25 ;  /* 0x0000001900197305 */ /* 0x000e24000021f100 */
[----:B0-----:R0:W-:Y:S01]  /*5850*/  STG.E.U8 [R2.64], R25 ;  /* 0x0000001902007986 */ /* 0x0011e2000c101124 */
[----:B------:R-:W-:Y:S05]  /*5860*/  BRA `(.L_x_444) ;  /* 0x00000e8000007947 */ /* 0x000fea0003800000 */
.L_x_442:
[----:B------:R-:W-:-:S06]  /*5870*/  PRMT R5, RZ, 0x5410, R25 ;  /* 0x00005410ff057816 */ /* 0x000fcc0000000019 */
[----:B------:R-:W0:Y:S02]  /*5880*/  F2I.S64.TRUNC R4, R5 ;  /* 0x0000000500047311 */ /* 0x000e24000020d900 */
[----:B0-----:R0:W-:Y:S01]  /*5890*/  STG.E.U8 [R2.64], R4 ;  /* 0x0000000402007986 */ /* 0x0011e2000c101124 */
[----:B------:R-:W-:Y:S05]  /*58a0*/  BRA `(.L_x_444) ;  /* 0x00000e4000007947 */ /* 0x000fea0003800000 */
.L_x_441:
        /* <DEDUP_REMOVED lines=10> */
.L_x_446:
[----:B------:R-:W-:-:S06]  /*5950*/  PRMT R25, RZ, 0x5410, R25 ;  /* 0x00005410ff197816 */ /* 0x000fcc0000000019 */
[----:B------:R-:W0:Y:S02]  /*5960*/  F2I.FTZ.TRUNC.NTZ R25, R25 ;  /* 0x0000001900197305 */ /* 0x000e24000021f100 */
[----:B0-----:R0:W-:Y:S01]  /*5970*/  STG.E [R2.64], R25 ;  /* 0x0000001902007986 */ /* 0x0011e2000c101924 */
[----:B------:R-:W-:Y:S05]  /*5980*/  BRA `(.L_x_444) ;  /* 0x00000d6000007947 */ /* 0x000fea0003800000 */
.L_x_445:
[----:B------:R-:W-:-:S06]  /*5990*/  PRMT R25, RZ, 0x5410, R25 ;  /* 0x00005410ff197816 */ /* 0x000fcc0000000019 */
[----:B------:R-:W0:Y:S02]  /*59a0*/  F2I.FTZ.TRUNC.NTZ R25, R25 ;  /* 0x0000001900197305 */ /* 0x000e24000021f100 */
[----:B0-----:R0:W-:Y:S01]  /*59b0*/  STG.E.U16 [R2.64], R25 ;  /* 0x0000001902007986 */ /* 0x0011e2000c101524 */
[----:B------:R-:W-:Y:S05]  /*59c0*/  BRA `(.L_x_444) ;  /* 0x00000d2000007947 */ /* 0x000fea0003800000 */
.L_x_440:
        /* <DEDUP_REMOVED lines=9> */
.L_x_448:
[----:B------:R-:W-:-:S04]  /*5a60*/  PRMT R0, RZ, 0x5410, R25 ;  /* 0x00005410ff007816 */ /* 0x000fc80000000019 */
[----:B------:R-:W-:-:S05]  /*5a70*/  F2FP.PACK_AB R0, RZ, R0 ;  /* 0x00000000ff00723e */ /* 0x000fca00000000ff */
[----:B------:R0:W-:Y:S01]  /*5a80*/  STG.E.U16 [R2.64], R0 ;  /* 0x0000000002007986 */ /* 0x0001e2000c101524 */
[----:B------:R-:W-:Y:S05]  /*5a90*/  BRA `(.L_x_444) ;  /* 0x00000c5000007947 */ /* 0x000fea0003800000 */
.L_x_447:
        /* <DEDUP_REMOVED lines=10> */
.L_x_450:
[----:B------:R-:W-:-:S04]  /*5b40*/  PRMT R25, RZ, 0x5410, R25 ;  /* 0x00005410ff197816 */ /* 0x000fc80000000019 */
[----:B------:R-:W-:-:S04]  /*5b50*/  F2FP.PACK_AB R5, RZ, R25 ;  /* 0x00000019ff05723e */ /* 0x000fc800000000ff */
[----:B------:R-:W-:-:S05]  /*5b60*/  PRMT R5, R5, 0x5410, RZ ;  /* 0x0000541005057816 */ /* 0x000fca00000000ff */
[----:B------:R0:W-:Y:S01]  /*5b70*/  STG.E [R2.64], R5 ;  /* 0x0000000502007986 */ /* 0x0001e2000c101924 */
[----:B------:R-:W-:Y:S05]  /*5b80*/  BRA `(.L_x_444) ;  /* 0x00000b6000007947 */ /* 0x000fea0003800000 */
.L_x_449:
[----:B------:R-:W-:-:S05]  /*5b90*/  PRMT R4, RZ, 0x5410, R25 ;  /* 0x00005410ff047816 */ /* 0x000fca0000000019 */
[----:B------:R-:W-:-:S06]  /*5ba0*/  FMUL.FTZ R4, R4, 1 ;  /* 0x3f80000004047820 */ /* 0x000fcc0000410000 */
[----:B------:R-:W0:Y:S02]  /*5bb0*/  F2F.F64.F32 R4, R4 ;  /* 0x0000000400047310 */ /* 0x000e240000201800 */
[----:B0-----:R0:W-:Y:S01]  /*5bc0*/  STG.E.64 [R2.64], R4 ;  /* 0x0000000402007986 */ /* 0x0011e2000c101b24 */
[----:B------:R-:W-:Y:S05]  /*5bd0*/  BRA `(.L_x_444) ;  /* 0x00000b1000007947 */ /* 0x000fea0003800000 */
.L_x_439:
        /* <DEDUP_REMOVED lines=13> */
.L_x_453:
[----:B------:R-:W-:Y:S01]  /*5cb0*/  PRMT R25, RZ, 0x5410, R25 ;  /* 0x00005410ff197816 */ /* 0x000fe20000000019 */
[----:B------:R-:W-:-:S04]  /*5cc0*/  CS2R R6, SRZ ;  /* 0x0000000000067805 */ /* 0x000fc8000001ff00 */
[----:B------:R-:W-:-:S06]  /*5cd0*/  FMUL.FTZ R4, R25, 1 ;  /* 0x3f80000019047820 */ /* 0x000fcc0000410000 */
[----:B------:R-:W0:Y:S02]  /*5ce0*/  F2F.F64.F32 R4, R4 ;  /* 0x0000000400047310 */ /* 0x000e240000201800 */
[----:B0-----:R0:W-:Y:S01]  /*5cf0*/  STG.E.128 [R2.64], R4 ;  /* 0x0000000402007986 */ /* 0x0011e2000c101d24 */
[----:B------:R-:W-:Y:S05]  /*5d00*/  BRA `(.L_x_444) ;  /* 0x000009e000007947 */ /* 0x000fea0003800000 */
.L_x_452:
        /* <DEDUP_REMOVED lines=21> */
.L_x_457:
[----:B------:R-:W-:Y:S05]  /*5e60*/  BSYNC B0 ;  /* 0x0000000000007941 */ /* 0x000fea0003800000 */
.L_x_456:
[----:B------:R-:W-:-:S05]  /*5e70*/  LOP3.LUT R5, R0, R5, RZ, 0xfc, !PT ;  /* 0x0000000500057212 */ /* 0x000fca00078efcff */
[----:B------:R0:W-:Y:S01]  /*5e80*/  STG.E.U8 [R2.64], R5 ;  /* 0x0000000502007986 */ /* 0x0001e2000c101124 */
[----:B------:R-:W-:Y:S05]  /*5e90*/  BRA `(.L_x_444) ;  /* 0x0000085000007947 */ /* 0x000fea0003800000 */
.L_x_455:
        /* <DEDUP_REMOVED lines=13> */
.L_x_459:
[----:B------:R-:W-:Y:S01]  /*5f70*/  IMAD.MOV.U32 R0, RZ, RZ, 0x7f ;  /* 0x0000007fff007424 */ /* 0x000fe200078e00ff */
[----:B------:R-:W-:-:S04]  /*5f80*/  ISETP.GT.U32.AND P0, PT, R4, 0x7f800000, PT ;  /* 0x7f8000000400780c */ /* 0x000fc80003f04070 */
[----:B------:R-:W-:-:S04]  /*5f90*/  SEL R0, R0, 0x7c, P0 ;  /* 0x0000007c00007807 */ /* 0x000fc80000000000 */
.L_x_460:
[----:B------:R-:W-:Y:S05]  /*5fa0*/  BSYNC B0 ;  /* 0x0000000000007941 */ /* 0x000fea0003800000 */
.L_x_458:
[----:B------:R-:W-:-:S04]  /*5fb0*/  LOP3.LUT R4, R25, 0x80000000, RZ, 0xc0, !PT ;  /* 0x8000000019047812 */ /* 0x000fc800078ec0ff */
[----:B------:R-:W-:-:S04]  /*5fc0*/  SHF.R.U32.HI R5, RZ, 0x18, R4 ;  /* 0x00000018ff057819 */ /* 0x000fc80000011604 */
[----:B------:R-:W-:-:S05]  /*5fd0*/  LOP3.LUT R5, R0, R5, RZ, 0xfc, !PT ;  /* 0x0000000500057212 */ /* 0x000fca00078efcff */
[----:B------:R0:W-:Y:S01]  /*5fe0*/  STG.E.U8 [R2.64], R5 ;  /* 0x0000000502007986 */ /* 0x0001e2000c101124 */
[----:B------:R-:W-:Y:S05]  /*5ff0*/  BRA `(.L_x_444) ;  /* 0x000006f000007947 */ /* 0x000fea0003800000 */
.L_x_454:
[----:B------:R0:W-:Y:S01]  /*6000*/  STG.E.U16 [R2.64], R25 ;  /* 0x0000001902007986 */ /* 0x0001e2000c101524 */
[----:B------:R-:W-:Y:S05]  /*6010*/  BRA `(.L_x_444) ;  /* 0x000006d000007947 */ /* 0x000fea0003800000 */
.L_x_451:
        /* <DEDUP_REMOVED lines=12> */
.L_x_463:
        /* <DEDUP_REMOVED lines=17> */
.L_x_466:
[----:B------:R-:W-:-:S04]  /*61f0*/  LOP3.LUT R0, R25, 0x80000000, RZ, 0xc0, !PT ;  /* 0x8000000019007812 */ /* 0x000fc800078ec0ff */
[----:B------:R-:W-:-:S04]  /*6200*/  SHF.R.U32.HI R5, RZ, 0x18, R0 ;  /* 0x00000018ff057819 */ /* 0x000fc80000011600 */
[----:B------:R-:W-:-:S04]  /*6210*/  LOP3.LUT R4, R4, R5, RZ, 0xfc, !PT ;  /* 0x0000000504047212 */ /* 0x000fc800078efcff */
[----:B------:R-:W-:Y:S02]  /*6220*/  PRMT R0, R4, 0x7610, R0 ;  /* 0x0000761004007816 */ /* 0x000fe40000000000 */
.L_x_465:
[----:B------:R-:W-:Y:S05]  /*6230*/  BSYNC B0 ;  /* 0x0000000000007941 */ /* 0x000fea0003800000 */
.L_x_464:
[----:B------:R0:W-:Y:S01]  /*6240*/  STG.E.U8 [R2.64], R0 ;  /* 0x0000000002007986 */ /* 0x0001e2000c101124 */
[----:B------:R-:W-:Y:S05]  /*6250*/  BRA `(.L_x_444) ;  /* 0x0000049000007947 */ /* 0x000fea0003800000 */
.L_x_462:
        /* <DEDUP_REMOVED lines=17> */
.L_x_469:
[----:B------:R-:W-:-:S04]  /*6370*/  LOP3.LUT R0, R25, 0x80000000, RZ, 0xc0, !PT ;  /* 0x8000000019007812 */ /* 0x000fc800078ec0ff */
[----:B------:R-:W-:-:S04]  /*6380*/  SHF.R.U32.HI R5, RZ, 0x18, R0 ;  /* 0x00000018ff057819 */ /* 0x000fc80000011600 */
[----:B------:R-:W-:-:S04]  /*6390*/  LOP3.LUT R4, R4, R5, RZ, 0xfc, !PT ;  /* 0x0000000504047212 */ /* 0x000fc800078efcff */
[----:B------:R-:W-:Y:S02]  /*63a0*/  PRMT R0, R4, 0x7610, R0 ;  /* 0x0000761004007816 */ /* 0x000fe40000000000 */
.L_x_468:
[----:B------:R-:W-:Y:S05]  /*63b0*/  BSYNC B0 ;  /* 0x0000000000007941 */ /* 0x000fea0003800000 */
.L_x_467:
[----:B------:R0:W-:Y:S01]  /*63c0*/  STG.E.U8 [R2.64], R0 ;  /* 0x0000000002007986 */ /* 0x0001e2000c101124 */
[----:B------:R-:W-:Y:S05]  /*63d0*/  BRA `(.L_x_444) ;  /* 0x0000031000007947 */ /* 0x000fea0003800000 */
.L_x_461:
[----:B------:R-:W-:-:S13]  /*63e0*/  ISETP.NE.AND P0, PT, R0, 0x1c, PT ;  /* 0x0000001c0000780c */ /* 0x000fda0003f05270 */
[----:B------:R-:W-:Y:S05]  /*63f0*/  @!P0 BRA `(.L_x_470) ;  /* 0x000002c000008947 */ /* 0x000fea0003800000 */
[----:B------:R-:W-:-:S13]  /*6400*/  ISETP.NE.AND P0, PT, R0, 0x1d, PT ;  /* 0x0000001d0000780c */ /* 0x000fda0003f05270 */
[----:B------:R-:W-:Y:S05]  /*6410*/  @!P0 BRA `(.L_x_471) ;  /* 0x0000026000008947 */ /* 0x000fea0003800000 */
[----:B------:R-:W-:-:S13]  /*6420*/  ISETP.NE.AND P0, PT, R0, 0x2c, PT ;  /* 0x0000002c0000780c */ /* 0x000fda0003f05270 */
[----:B------:R-:W-:Y:S05]  /*6430*/  @P0 BRA `(.L_x_443) ;  /* 0x0000010000000947 */ /* 0x000fea0003800000 */
[----:B------:R-:W-:Y:S01]  /*6440*/  PRMT R25, RZ, 0x5410, R25 ;  /* 0x00005410ff197816 */ /* 0x000fe20000000019 */
[----:B------:R-:W-:Y:S01]  /*6450*/  IMAD.MOV.U32 R5, RZ, RZ, 0xff ;  /* 0x000000ffff057424 */ /* 0x000fe200078e00ff */
[----:B------:R-:W-:Y:S02]  /*6460*/  PLOP3.LUT P0, PT, PT, PT, PT, 0x80, 0x0 ;  /* 0x000000000000781c */ /* 0x000fe40003f0f070 */
[----:B------:R-:W-:-:S04]  /*6470*/  SHF.R.U32.HI R6, RZ, 0x17, R25 ;  /* 0x00000017ff067819 */ /* 0x000fc80000011619 */
[----:B------:R-:W-:-:S04]  /*6480*/  LOP3.LUT R4, R6, 0xff, RZ, 0xc0, !PT ;  /* 0x000000ff06047812 */ /* 0x000fc800078ec0ff */
[----:B------:R-:W-:-:S13]  /*6490*/  ISETP.NE.AND P2, PT, R4, 0xff, PT ;  /* 0x000000ff0400780c */ /* 0x000fda0003f45270 */
[--C-:B------:R-:W-:Y:S02]  /*64a0*/  @P2 SHF.R.U32.HI R0, RZ, 0x16, R25.reuse ;  /* 0x00000016ff002819 */ /* 0x100fe40000011619 */
[----:B------:R-:W-:Y:S02]  /*64b0*/  @P2 LOP3.LUT P1, RZ, R4, 0x3fffff, R25, 0xf8, !PT ;  /* 0x003fffff04ff2812 */ /* 0x000fe4000782f819 */
        /* <DEDUP_REMOVED lines=8> */
.L_x_443:
        /* <DEDUP_REMOVED lines=20> */
.L_x_471:
[----:B------:R-:W-:-:S06]  /*6680*/  PRMT R4, RZ, 0x5410, R25 ;  /* 0x00005410ff047816 */ /* 0x000fcc0000000019 */
[----:B------:R-:W0:Y:S02]  /*6690*/  F2I.U64.TRUNC R4, R4 ;  /* 0x0000000400047311 */ /* 0x000e24000020d800 */
[----:B0-----:R0:W-:Y:S01]  /*66a0*/  STG.E.64 [R2.64], R4 ;  /* 0x0000000402007986 */ /* 0x0011e2000c101b24 */
[----:B------:R-:W-:Y:S05]  /*66b0*/  BRA `(.L_x_444) ;  /* 0x0000003000007947 */ /* 0x000fea0003800000 */
.L_x_470:
[----:B------:R-:W-:-:S06]  /*66c0*/  PRMT R25, RZ, 0x5410, R25 ;  /* 0x00005410ff197816 */ /* 0x000fcc0000000019 */
[----:B------:R-:W0:Y:S02]  /*66d0*/  F2I.FTZ.U32.TRUNC.NTZ R25, R25 ;  /* 0x0000001900197305 */ /* 0x000e24000021f000 */
[----:B0-----:R0:W-:Y:S02]  /*66e0*/  STG.E [R2.64], R25 ;  /* 0x0000001902007986 */ /* 0x0011e4000c101924 */
.L_x_444:
[----:B------:R-:W-:-:S04]  /*66f0*/  IADD3 R19, R19, 0x80, RZ ;  /* 0x0000008013137810 */ /* 0x000fc80007ffe0ff */
[----:B------:R-:W-:-:S13]  /*6700*/  ISETP.GE.AND P0, PT, R19, R17, PT ;  /* 0x000000111300720c */ /* 0x000fda0003f06270 */
        /* <DEDUP_REMOVED lines=21> */
.L_x_475:
[----:B------:R-:W-:-:S06]  /*6860*/  PRMT R5, RZ, 0x5410, R22 ;  /* 0x00005410ff057816 */ /* 0x000fcc0000000016 */
[----:B------:R-:W0:Y:S02]  /*6870*/  F2I.S64.TRUNC R4, R5 ;  /* 0x0000000500047311 */ /* 0x000e24000020d900 */
[----:B0-----:R0:W-:Y:S01]  /*6880*/  STG.E.U8 [R2.64], R4 ;  /* 0x0000000402007986 */ /* 0x0011e2000c101124 */
[----:B------:R-:W-:Y:S05]  /*6890*/  BRA `(.L_x_477) ;  /* 0x00000e4000007947 */ /* 0x000fea0003800000 */
.L_x_474:
        /* <DEDUP_REMOVED lines=10> */
.L_x_479:
[----:B------:R-:W-:-:S04]  /*6940*/  PRMT R22, RZ, 0x5410, R22 ;  /* 0x00005410ff167816 */ /* 0x000fc80000000016 */
[----:B------:R-:W0:Y:S02]  /*6950*/  F2I.FTZ.TRUNC.NTZ R5, R22 ;  /* 0x0000001600057305 */ /* 0x000e24000021f100 */
[----:B0-----:R0:W-:Y:S01]  /*6960*/  STG.E [R2.64], R5 ;  /* 0x0000000502007986 */ /* 0x0011e2000c101924 */
[----:B------:R-:W-:Y:S05]  /*6970*/  BRA `(.L_x_477) ;  /* 0x00000d6000007947 */ /* 0x000fea0003800000 */
.L_x_478:
[----:B------:R-:W-:-:S04]  /*6980*/  PRMT R22, RZ, 0x5410, R22 ;  /* 0x00005410ff167816 */ /* 0x000fc80000000016 */
[----:B------:R-:W0:Y:S02]  /*6990*/  F2I.FTZ.TRUNC.NTZ R5, R22 ;  /* 0x0000001600057305 */ /* 0x000e24000021f100 */
[----:B0-----:R0:W-:Y:S01]  /*69a0*/  STG.E.U16 [R2.64], R5 ;  /* 0x0000000502007986 */ /* 0x0011e2000c101524 */
[----:B------:R-:W-:Y:S05]  /*69b0*/  BRA `(.L_x_477) ;  /* 0x00000d2000007947 */ /* 0x000fea0003800000 */
.L_x_473:
        /* <DEDUP_REMOVED lines=9> */
.L_x_481:
[----:B------:R-:W-:-:S04]  /*6a50*/  PRMT R0, RZ, 0x5410, R22 ;  /* 0x00005410ff007816 */ /* 0x000fc80000000016 */
[----:B------:R-:W-:-:S05]  /*6a60*/  F2FP.PACK_AB R0, RZ, R0 ;  /* 0x00000000ff00723e */ /* 0x000fca00000000ff */
[----:B------:R0:W-:Y:S01]  /*6a70*/  STG.E.U16 [R2.64], R0 ;  /* 0x0000000002007986 */ /* 0x0001e2000c101524 */
[----:B------:R-:W-:Y:S05]  /*6a80*/  BRA `(.L_x_477) ;  /* 0x00000c5000007947 */ /* 0x000fea0003800000 */
.L_x_480:
        /* <DEDUP_REMOVED lines=10> */
.L_x_483:
[----:B------:R-:W-:-:S04]  /*6b30*/  PRMT R22, RZ, 0x5410, R22 ;  /* 0x00005410ff167816 */ /* 0x000fc80000000016 */
[----:B------:R-:W-:-:S04]  /*6b40*/  F2FP.PACK_AB R5, RZ, R22 ;  /* 0x00000016ff05723e */ /* 0x000fc800000000ff */
[----:B------:R-:W-:-:S05]  /*6b50*/  PRMT R5, R5, 0x5410, RZ ;  /* 0x0000541005057816 */ /* 0x000fca00000000ff */
[----:B------:R0:W-:Y:S01]  /*6b60*/  STG.E [R2.64], R5 ;  /* 0x0000000502007986 */ /* 0x0001e2000c101924 */
[----:B------:R-:W-:Y:S05]  /*6b70*/  BRA `(.L_x_477) ;  /* 0x00000b6000007947 */ /* 0x000fea0003800000 */
.L_x_482:
[----:B------:R-:W-:-:S05]  /*6b80*/  PRMT R4, RZ, 0x5410, R22 ;  /* 0x00005410ff047816 */ /* 0x000fca0000000016 */
[----:B------:R-:W-:-:S06]  /*6b90*/  FMUL.FTZ R4, R4, 1 ;  /* 0x3f80000004047820 */ /* 0x000fcc0000410000 */
[----:B------:R-:W0:Y:S02]  /*6ba0*/  F2F.F64.F32 R4, R4 ;  /* 0x0000000400047310 */ /* 0x000e240000201800 */
[----:B0-----:R0:W-:Y:S01]  /*6bb0*/  STG.E.64 [R2.64], R4 ;  /* 0x0000000402007986 */ /* 0x0011e2000c101b24 */
[----:B------:R-:W-:Y:S05]  /*6bc0*/  BRA `(.L_x_477) ;  /* 0x00000b1000007947 */ /* 0x000fea0003800000 */
.L_x_472:
        /* <DEDUP_REMOVED lines=13> */
.L_x_486:
[----:B------:R-:W-:Y:S01]  /*6ca0*/  PRMT R22, RZ, 0x5410, R22 ;  /* 0x00005410ff167816 */ /* 0x000fe20000000016 */
[----:B------:R-:W-:-:S04]  /*6cb0*/  CS2R R6, SRZ ;  /* 0x0000000000067805 */ /* 0x000fc8000001ff00 */
[----:B------:R-:W-:-:S06]  /*6cc0*/  FMUL.FTZ R4, R22, 1 ;  /* 0x3f80000016047820 */ /* 0x000fcc0000410000 */
[----:B------:R-:W0:Y:S02]  /*6cd0*/  F2F.F64.F32 R4, R4 ;  /* 0x0000000400047310 */ /* 0x000e240000201800 */
[----:B0-----:R0:W-:Y:S01]  /*6ce0*/  STG.E.128 [R2.64], R4 ;  /* 0x0000000402007986 */ /* 0x0011e2000c101d24 */
[----:B------:R-:W-:Y:S05]  /*6cf0*/  BRA `(.L_x_477) ;  /* 0x000009e000007947 */ /* 0x000fea0003800000 */
.L_x_485:
        /* <DEDUP_REMOVED lines=21> */
.L_x_490:
[----:B------:R-:W-:Y:S05]  /*6e50*/  BSYNC B0 ;  /* 0x0000000000007941 */ /* 0x000fea0003800000 */
.L_x_489:
[----:B------:R-:W-:-:S05]  /*6e60*/  LOP3.LUT R5, R0, R5, RZ, 0xfc, !PT ;  /* 0x0000000500057212 */ /* 0x000fca00078efcff */
[----:B------:R0:W-:Y:S01]  /*6e70*/  STG.E.U8 [R2.64], R5 ;  /* 0x0000000502007986 */ /* 0x0001e2000c101124 */
[----:B------:R-:W-:Y:S05]  /*6e80*/  BRA `(.L_x_477) ;  /* 0x0000085000007947 */ /* 0x000fea0003800000 */
.L_x_488:
        /* <DEDUP_REMOVED lines=13> */
.L_x_492:
[----:B------:R-:W-:Y:S01]  /*6f60*/  IMAD.MOV.U32 R0, RZ, RZ, 0x7f ;  /* 0x0000007fff007424 */ /* 0x000fe200078e00ff */
[----:B------:R-:W-:-:S04]  /*6f70*/  ISETP.GT.U32.AND P0, PT, R4, 0x7f800000, PT ;  /* 0x7f8000000400780c */ /* 0x000fc80003f04070 */
[----:B------:R-:W-:-:S04]  /*6f80*/  SEL R0, R0, 0x7c, P0 ;  /* 0x0000007c00007807 */ /* 0x000fc80000000000 */
.L_x_493:
[----:B------:R-:W-:Y:S05]  /*6f90*/  BSYNC B0 ;  /* 0x0000000000007941 */ /* 0x000fea0003800000 */
.L_x_491:
[----:B------:R-:W-:-:S04]  /*6fa0*/  LOP3.LUT R4, R5, 0x80000000, RZ, 0xc0, !PT ;  /* 0x8000000005047812 */ /* 0x000fc800078ec0ff */
[----:B------:R-:W-:-:S04]  /*6fb0*/  SHF.R.U32.HI R5, RZ, 0x18, R4 ;  /* 0x00000018ff057819 */ /* 0x000fc80000011604 */
[----:B------:R-:W-:-:S05]  /*6fc0*/  LOP3.LUT R5, R0, R5, RZ, 0xfc, !PT ;  /* 0x0000000500057212 */ /* 0x000fca00078efcff */
[----:B------:R0:W-:Y:S01]  /*6fd0*/  STG.E.U8 [R2.64], R5 ;  /* 0x0000000502007986 */ /* 0x0001e2000c101124 */
[----:B------:R-:W-:Y:S05]  /*6fe0*/  BRA `(.L_x_477) ;  /* 0x000006f000007947 */ /* 0x000fea0003800000 */
.L_x_487:
[----:B------:R0:W-:Y:S01]  /*6ff0*/  STG.E.U16 [R2.64], R22 ;  /* 0x0000001602007986 */ /* 0x0001e2000c101524 */
[----:B------:R-:W-:Y:S05]  /*7000*/  BRA `(.L_x_477) ;  /* 0x000006d000007947 */ /* 0x000fea0003800000 */
.L_x_484:
        /* <DEDUP_REMOVED lines=12> */
.L_x_496:
        /* <DEDUP_REMOVED lines=17> */
.L_x_499:
[----:B------:R-:W-:-:S04]  /*71e0*/  LOP3.LUT R0, R7, 0x80000000, RZ, 0xc0, !PT ;  /* 0x8000000007007812 */ /* 0x000fc800078ec0ff */
[----:B------:R-:W-:-:S04]  /*71f0*/  SHF.R.U32.HI R5, RZ, 0x18, R0 ;  /* 0x00000018ff057819 */ /* 0x000fc80000011600 */
[----:B------:R-:W-:-:S04]  /*7200*/  LOP3.LUT R4, R4, R5, RZ, 0xfc, !PT ;  /* 0x0000000504047212 */ /* 0x000fc800078efcff */
[----:B------:R-:W-:Y:S02]  /*7210*/  PRMT R0, R4, 0x7610, R0 ;  /* 0x0000761004007816 */ /* 0x000fe40000000000 */
.L_x_498:
[----:B------:R-:W-:Y:S05]  /*7220*/  BSYNC B0 ;  /* 0x0000000000007941 */ /* 0x000fea0003800000 */
.L_x_497:
[----:B------:R0:W-:Y:S01]  /*7230*/  STG.E.U8 [R2.64], R0 ;  /* 0x0000000002007986 */ /* 0x0001e2000c101124 */
[----:B------:R-:W-:Y:S05]  /*7240*/  BRA `(.L_x_477) ;  /* 0x0000049000007947 */ /* 0x000fea0003800000 */
.L_x_495:
        /* <DEDUP_REMOVED lines=17> */
.L_x_502:
[----:B------:R-:W-:-:S04]  /*7360*/  LOP3.LUT R0, R7, 0x80000000, RZ, 0xc0, !PT ;  /* 0x8000000007007812 */ /* 0x000fc800078ec0ff */
[----:B------:R-:W-:-:S04]  /*7370*/  SHF.R.U32.HI R5, RZ, 0x18, R0 ;  /* 0x00000018ff057819 */ /* 0x000fc80000011600 */
[----:B------:R-:W-:-:S04]  /*7380*/  LOP3.LUT R4, R4, R5, RZ, 0xfc, !PT ;  /* 0x0000000504047212 */ /* 0x000fc800078efcff */
[----:B------:R-:W-:Y:S02]  /*7390*/  PRMT R0, R4, 0x7610, R0 ;  /* 0x0000761004007816 */ /* 0x000fe40000000000 */
.L_x_501:
[----:B------:R-:W-:Y:S05]  /*73a0*/  BSYNC B0 ;  /* 0x0000000000007941 */ /* 0x000fea0003800000 */
.L_x_500:
[----:B------:R0:W-:Y:S01]  /*73b0*/  STG.E.U8 [R2.64], R0 ;  /* 0x0000000002007986 */ /* 0x0001e2000c101124 */
[----:B------:R-:W-:Y:S05]  /*73c0*/  BRA `(.L_x_477) ;  /* 0x0000031000007947 */ /* 0x000fea0003800000 */
.L_x_494:
        /* <DEDUP_REMOVED lines=22> */
.L_x_476:
        /* <DEDUP_REMOVED lines=20> */
.L_x_504:
[----:B------:R-:W-:-:S06]  /*7670*/  PRMT R4, RZ, 0x5410, R22 ;  /* 0x00005410ff047816 */ /* 0x000fcc0000000016 */
[----:B------:R-:W0:Y:S02]  /*7680*/  F2I.U64.TRUNC R4, R4 ;  /* 0x0000000400047311 */ /* 0x000e24000020d800 */
[----:B0-----:R0:W-:Y:S01]  /*7690*/  STG.E.64 [R2.64], R4 ;  /* 0x0000000402007986 */ /* 0x0011e2000c101b24 */
[----:B------:R-:W-:Y:S05]  /*76a0*/  BRA `(.L_x_477) ;  /* 0x0000003000007947 */ /* 0x000fea0003800000 */
.L_x_503:
[----:B------:R-:W-:-:S04]  /*76b0*/  PRMT R22, RZ, 0x5410, R22 ;  /* 0x00005410ff167816 */ /* 0x000fc80000000016 */
[----:B------:R-:W0:Y:S02]  /*76c0*/  F2I.FTZ.U32.TRUNC.NTZ R5, R22 ;  /* 0x0000001600057305 */ /* 0x000e24000021f000 */
[----:B0-----:R0:W-:Y:S02]  /*76d0*/  STG.E [R2.64], R5 ;  /* 0x0000000502007986 */ /* 0x0011e4000c101924 */
.L_x_477:
[----:B------:R-:W-:Y:S02]  /*76e0*/  IADD3 R19, R19, 0x80, RZ ;  /* 0x0000008013137810 */ /* 0x000fe40007ffe0ff */
.L_x_438:
[----:B------:R-:W-:Y:S05]  /*76f0*/  BSYNC B6 ;  /* 0x0000000000067941 */ /* 0x000fea0003800000 */
.L_x_437:
[----:B------:R-:W-:-:S13]  /*7700*/  ISETP.GE.AND P0, PT, R19, R17, PT ;  /* 0x000000111300720c */ /* 0x000fda0003f06270 */
[----:B------:R-:W-:Y:S05]  /*7710*/  @P0 EXIT ;  /* 0x000000000000094d */ /* 0x000fea0003800000 */
[----:B0-----:R-:W-:Y:S01]  /*7720*/  PRMT R0, R18, 0x9910, RZ ;  /* 0x0000991012007816 */ /* 0x001fe200000000ff */
        /* <DEDUP_REMOVED lines=16> */
[----:B0-----:R-:W-:Y:S01]  /*7830*/  STG.E.U8 [R2.64], R23 ;  /* 0x0000001702007986 */ /* 0x001fe2000c101124 */
[----:B------:R-:W-:Y:S05]  /*7840*/  EXIT ;  /* 0x000000000000794d */ /* 0x000fea0003800000 */
.L_x_508:
[----:B------:R-:W-:-:S06]  /*7850*/  PRMT R5, RZ, 0x5410, R23 ;  /* 0x00005410ff057816 */ /* 0x000fcc0000000017 */
[----:B------:R-:W0:Y:S02]  /*7860*/  F2I.S64.TRUNC R4, R5 ;  /* 0x0000000500047311 */ /* 0x000e24000020d900 */
[----:B0-----:R-:W-:Y:S01]  /*7870*/  STG.E.U8 [R2.64], R4 ;  /* 0x0000000402007986 */ /* 0x001fe2000c101124 */
[----:B------:R-:W-:Y:S05]  /*7880*/  EXIT ;  /* 0x000000000000794d */ /* 0x000fea0003800000 */
.L_x_507:
        /* <DEDUP_REMOVED lines=10> */
.L_x_511:
[----:B------:R-:W-:-:S06]  /*7930*/  PRMT R23, RZ, 0x5410, R23 ;  /* 0x00005410ff177816 */ /* 0x000fcc0000000017 */
[----:B------:R-:W0:Y:S02]  /*7940*/  F2I.FTZ.TRUNC.NTZ R23, R23 ;  /* 0x0000001700177305 */ /* 0x000e24000021f100 */
[----:B0-----:R-:W-:Y:S01]  /*7950*/  STG.E [R2.64], R23 ;  /* 0x0000001702007986 */ /* 0x001fe2000c101924 */
[----:B------:R-:W-:Y:S05]  /*7960*/  EXIT ;  /* 0x000000000000794d */ /* 0x000fea0003800000 */
.L_x_510:
[----:B------:R-:W-:-:S06]  /*7970*/  PRMT R23, RZ, 0x5410, R23 ;  /* 0x00005410ff177816 */ /* 0x000fcc0000000017 */
[----:B------:R-:W0:Y:S02]  /*7980*/  F2I.FTZ.TRUNC.NTZ R23, R23 ;  /* 0x0000001700177305 */ /* 0x000e24000021f100 */
[----:B0-----:R-:W-:Y:S01]  /*7990*/  STG.E.U16 [R2.64], R23 ;  /* 0x0000001702007986 */ /* 0x001fe2000c101524 */
[----:B------:R-:W-:Y:S05]  /*79a0*/  EXIT ;  /* 0x000000000000794d */ /* 0x000fea0003800000 */
.L_x_506:
        /* <DEDUP_REMOVED lines=9> */
.L_x_513:
[----:B------:R-:W-:-:S04]  /*7a40*/  PRMT R0, RZ, 0x5410, R23 ;  /* 0x00005410ff007816 */ /* 0x000fc80000000017 */
[----:B------:R-:W-:-:S05]  /*7a50*/  F2FP.PACK_AB R0, RZ, R0 ;  /* 0x00000000ff00723e */ /* 0x000fca00000000ff */
[----:B------:R-:W-:Y:S01]  /*7a60*/  STG.E.U16 [R2.64], R0 ;  /* 0x0000000002007986 */ /* 0x000fe2000c101524 */
[----:B------:R-:W-:Y:S05]  /*7a70*/  EXIT ;  /* 0x000000000000794d */ /* 0x000fea0003800000 */
.L_x_512:
        /* <DEDUP_REMOVED lines=10> */
.L_x_515:
[----:B------:R-:W-:-:S04]  /*7b20*/  PRMT R23, RZ, 0x5410, R23 ;  /* 0x00005410ff177816 */ /* 0x000fc80000000017 */
[----:B------:R-:W-:-:S04]  /*7b30*/  F2FP.PACK_AB R5, RZ, R23 ;  /* 0x00000017ff05723e */ /* 0x000fc800000000ff */
[----:B------:R-:W-:-:S05]  /*7b40*/  PRMT R5, R5, 0x5410, RZ ;  /* 0x0000541005057816 */ /* 0x000fca00000000ff */
[----:B------:R-:W-:Y:S01]  /*7b50*/  STG.E [R2.64], R5 ;  /* 0x0000000502007986 */ /* 0x000fe2000c101924 */
[----:B------:R-:W-:Y:S05]  /*7b60*/  EXIT ;  /* 0x000000000000794d */ /* 0x000fea0003800000 */
.L_x_514:
[----:B------:R-:W-:-:S05]  /*7b70*/  PRMT R4, RZ, 0x5410, R23 ;  /* 0x00005410ff047816 */ /* 0x000fca0000000017 */
[----:B------:R-:W-:-:S06]  /*7b80*/  FMUL.FTZ R4, R4, 1 ;  /* 0x3f80000004047820 */ /* 0x000fcc0000410000 */
[----:B------:R-:W0:Y:S02]  /*7b90*/  F2F.F64.F32 R4, R4 ;  /* 0x0000000400047310 */ /* 0x000e240000201800 */
[----:B0-----:R-:W-:Y:S01]  /*7ba0*/  STG.E.64 [R2.64], R4 ;  /* 0x0000000402007986 */ /* 0x001fe2000c101b24 */
[----:B------:R-:W-:Y:S05]  /*7bb0*/  EXIT ;  /* 0x000000000000794d */ /* 0x000fea0003800000 */
.L_x_505:
        /* <DEDUP_REMOVED lines=13> */
.L_x_518:
[----:B------:R-:W-:Y:S01]  /*7c90*/  PRMT R23, RZ, 0x5410, R23 ;  /* 0x00005410ff177816 */ /* 0x000fe20000000017 */
[----:B------:R-:W-:-:S04]  /*7ca0*/  CS2R R6, SRZ ;  /* 0x0000000000067805 */ /* 0x000fc8000001ff00 */
[----:B------:R-:W-:-:S06]  /*7cb0*/  FMUL.FTZ R4, R23, 1 ;  /* 0x3f80000017047820 */ /* 0x000fcc0000410000 */
[----:B------:R-:W0:Y:S02]  /*7cc0*/  F2F.F64.F32 R4, R4 ;  /* 0x0000000400047310 */ /* 0x000e240000201800 */
[----:B0-----:R-:W-:Y:S01]  /*7cd0*/  STG.E.128 [R2.64], R4 ;  /* 0x0000000402007986 */ /* 0x001fe2000c101d24 */
[----:B------:R-:W-:Y:S05]  /*7ce0*/  EXIT ;  /* 0x000000000000794d */ /* 0x000fea0003800000 */
.L_x_517:
        /* <DEDUP_REMOVED lines=21> */
.L_x_522:
[----:B------:R-:W-:Y:S05]  /*7e40*/  BSYNC B0 ;  /* 0x0000000000007941 */ /* 0x000fea0003800000 */
.L_x_521:
[----:B------:R-:W-:-:S05]  /*7e50*/  LOP3.LUT R5, R0, R5, RZ, 0xfc, !PT ;  /* 0x0000000500057212 */ /* 0x000fca00078efcff */
[----:B------:R-:W-:Y:S01]  /*7e60*/  STG.E.U8 [R2.64], R5 ;  /* 0x0000000502007986 */ /* 0x000fe2000c101124 */
[----:B------:R-:W-:Y:S05]  /*7e70*/  EXIT ;  /* 0x000000000000794d */ /* 0x000fea0003800000 */
.L_x_520:
        /* <DEDUP_REMOVED lines=13> */
.L_x_524:
[----:B------:R-:W-:Y:S01]  /*7f50*/  IMAD.MOV.U32 R0, RZ, RZ, 0x7f ;  /* 0x0000007fff007424 */ /* 0x000fe200078e00ff */
[----:B------:R-:W-:-:S04]  /*7f60*/  ISETP.GT.U32.AND P0, PT, R4, 0x7f800000, PT ;  /* 0x7f8000000400780c */ /* 0x000fc80003f04070 */
[----:B------:R-:W-:-:S04]  /*7f70*/  SEL R0, R0, 0x7c, P0 ;  /* 0x0000007c00007807 */ /* 0x000fc80000000000 */
.L_x_525:
[----:B------:R-:W-:Y:S05]  /*7f80*/  BSYNC B0 ;  /* 0x0000000000007941 */ /* 0x000fea0003800000 */
.L_x_523:
[----:B------:R-:W-:-:S04]  /*7f90*/  LOP3.LUT R4, R23, 0x80000000, RZ, 0xc0, !PT ;  /* 0x8000000017047812 */ /* 0x000fc800078ec0ff */
[----:B------:R-:W-:-:S04]  /*7fa0*/  SHF.R.U32.HI R5, RZ, 0x18, R4 ;  /* 0x00000018ff057819 */ /* 0x000fc80000011604 */
[----:B------:R-:W-:-:S05]  /*7fb0*/  LOP3.LUT R5, R0, R5, RZ, 0xfc, !PT ;  /* 0x0000000500057212 */ /* 0x000fca00078efcff */
[----:B------:R-:W-:Y:S01]  /*7fc0*/  STG.E.U8 [R2.64], R5 ;  /* 0x0000000502007986 */ /* 0x000fe2000c101124 */
[----:B------:R-:W-:Y:S05]  /*7fd0*/  EXIT ;  /* 0x000000000000794d */ /* 0x000fea0003800000 */
.L_x_519:
[----:B------:R-:W-:Y:S01]  /*7fe0*/  STG.E.U16 [R2.64], R23 ;  /* 0x0000001702007986 */ /* 0x000fe2000c101524 */
[----:B------:R-:W-:Y:S05]  /*7ff0*/  EXIT ;  /* 0x000000000000794d */ /* 0x000fea0003800000 */
.L_x_516:
        /* <DEDUP_REMOVED lines=12> */
.L_x_528:
        /* <DEDUP_REMOVED lines=17> */
.L_x_531:
[----:B------:R-:W-:-:S04]  /*81d0*/  LOP3.LUT R0, R23, 0x80000000, RZ, 0xc0, !PT ;  /* 0x8000000017007812 */ /* 0x000fc800078ec0ff */
[----:B------:R-:W-:-:S04]  /*81e0*/  SHF.R.U32.HI R5, RZ, 0x18, R0 ;  /* 0x00000018ff057819 */ /* 0x000fc80000011600 */
[----:B------:R-:W-:-:S04]  /*81f0*/  LOP3.LUT R4, R4, R5, RZ, 0xfc, !PT ;  /* 0x0000000504047212 */ /* 0x000fc800078efcff */
[----:B------:R-:W-:Y:S02]  /*8200*/  PRMT R0, R4, 0x7610, R0 ;  /* 0x0000761004007816 */ /* 0x000fe40000000000 */
.L_x_530:
[----:B------:R-:W-:Y:S05]  /*8210*/  BSYNC B0 ;  /* 0x0000000000007941 */ /* 0x000fea0003800000 */
.L_x_529:
[----:B------:R-:W-:Y:S01]  /*8220*/  STG.E.U8 [R2.64], R0 ;  /* 0x0000000002007986 */ /* 0x000fe2000c101124 */
[----:B------:R-:W-:Y:S05]  /*8230*/  EXIT ;  /* 0x000000000000794d */ /* 0x000fea0003800000 */
.L_x_527:
        /* <DEDUP_REMOVED lines=17> */
.L_x_534:
[----:B------:R-:W-:-:S04]  /*8350*/  LOP3.LUT R0, R23, 0x80000000, RZ, 0xc0, !PT ;  /* 0x8000000017007812 */ /* 0x000fc800078ec0ff */
[----:B------:R-:W-:-:S04]  /*8360*/  SHF.R.U32.HI R5, RZ, 0x18, R0 ;  /* 0x00000018ff057819 */ /* 0x000fc80000011600 */
[----:B------:R-:W-:-:S04]  /*8370*/  LOP3.LUT R4, R4, R5, RZ, 0xfc, !PT ;  /* 0x0000000504047212 */ /* 0x000fc800078efcff */
[----:B------:R-:W-:Y:S02]  /*8380*/  PRMT R0, R4, 0x7610, R0 ;  /* 0x0000761004007816 */ /* 0x000fe40000000000 */
.L_x_533:
[----:B------:R-:W-:Y:S05]  /*8390*/  BSYNC B0 ;  /* 0x0000000000007941 */ /* 0x000fea0003800000 */
.L_x_532:
[----:B------:R-:W-:Y:S01]  /*83a0*/  STG.E.U8 [R2.64], R0 ;  /* 0x0000000002007986 */ /* 0x000fe2000c101124 */
[----:B------:R-:W-:Y:S05]  /*83b0*/  EXIT ;  /* 0x000000000000794d */ /* 0x000fea0003800000 */
.L_x_526:
        /* <DEDUP_REMOVED lines=22> */
.L_x_509:
        /* <DEDUP_REMOVED lines=20> */
.L_x_536:
[----:B------:R-:W-:-:S06]  /*8660*/  PRMT R4, RZ, 0x5410, R23 ;  /* 0x00005410ff047816 */ /* 0x000fcc0000000017 */
[----:B------:R-:W0:Y:S02]  /*8670*/  F2I.U64.TRUNC R4, R4 ;  /* 0x0000000400047311 */ /* 0x000e24000020d800 */
[----:B0-----:R-:W-:Y:S01]  /*8680*/  STG.E.64 [R2.64], R4 ;  /* 0x0000000402007986 */ /* 0x001fe2000c101b24 */
[----:B------:R-:W-:Y:S05]  /*8690*/  EXIT ;  /* 0x000000000000794d */ /* 0x000fea0003800000 */
.L_x_535:
[----:B------:R-:W-:-:S06]  /*86a0*/  PRMT R23, RZ, 0x5410, R23 ;  /* 0x00005410ff177816 */ /* 0x000fcc0000000017 */
[----:B------:R-:W0:Y:S02]  /*86b0*/  F2I.FTZ.U32.TRUNC.NTZ R23, R23 ;  /* 0x0000001700177305 */ /* 0x000e24000021f000 */
[----:B0-----:R-:W-:Y:S01]  /*86c0*/  STG.E [R2.64], R23 ;  /* 0x0000001702007986 */ /* 0x001fe2000c101924 */
[----:B------:R-:W-:Y:S05]  /*86d0*/  EXIT ;  /* 0x000000000000794d */ /* 0x000fea0003800000 */
.L_x_537:
        /* <DEDUP_REMOVED lines=10> */
.L_x_6216:


//--------------------- .text._ZN2at6native18elementwise_kernelILi128ELi4EZNS0_22gpu_kernel_impl_nocastIZZZNS0_16tanh_kernel_cudaERNS_18TensorIteratorBaseEENKUlvE0_clEvENKUlvE2_clEvEUlN3c108BFloat16EE_EEvS4_RKT_EUliE_EEviT1_ --------------------------
	.section	.text._ZN2at6native18elementwise_kernelILi128ELi4EZNS0_22gpu_kernel_impl_nocastIZZZNS0_16tanh_kernel_cudaERNS_18TensorIteratorBaseEENKUlvE0_clEvENKUlvE2_clEvEUlN3c108BFloat16EE_EEvS4_RKT_EUliE_EEviT1_,"ax",@progbits
	.sectioninfo	@"SHI_REGISTERS=12"
	.align	128
        .global         _ZN2at6native18elementwise_kernelILi128ELi4EZNS0_22gpu_kernel_impl_nocastIZZZNS0_16tanh_kernel_cudaERNS_18TensorIteratorBaseEENKUlvE0_clEvENKUlvE2_clEvEUlN3c108BFloat16EE_EEvS4_RKT_EUliE_EEviT1_
        .type           _ZN2at6native18elementwise_kernelILi128ELi4EZNS0_22gpu_kernel_impl_nocastIZZZNS0_16tanh_kernel_cudaERNS_18TensorIteratorBaseEENKUlvE0_clEvENKUlvE2_clEvEUlN3c108BFloat16EE_EEvS4_RKT_EUliE_EEviT1_,@function
        .size           _ZN2at6native18elementwise_kernelILi128ELi4EZNS0_22gpu_kernel_impl_nocastIZZZNS0_16tanh_kernel_cudaERNS_18TensorIteratorBaseEENKUlvE0_clEvENKUlvE2_clEvEUlN3c108BFloat16EE_EEvS4_RKT_EUliE_EEviT1_,(.L_x_6217 - _ZN2at6native18elementwise_kernelILi128ELi4EZNS0_22gpu_kernel_impl_nocastIZZZNS0_16tanh_kernel_cudaERNS_18TensorIteratorBaseEENKUlvE0_clEvENKUlvE2_clEvEUlN3c108BFloat16EE_EEvS4_RKT_EUliE_EEviT1_)
        .other          _ZN2at6native18elementwise_kernelILi128ELi4EZNS0_22gpu_kernel_impl_nocastIZZZNS0_16tanh_kernel_cudaERNS_18TensorIteratorBaseEENKUlvE0_clEvENKUlvE2_clEvEUlN3c108BFloat16EE_EEvS4_RKT_EUliE_EEviT1_,@"STO_CUDA_ENTRY STV_DEFAULT"
_ZN2at6native18elementwise_kernelILi128ELi4EZNS0_22gpu_kernel_impl_nocastIZZZNS0_16tanh_kernel_cudaERNS_18TensorIteratorBaseEENKUlvE0_clEvENKUlvE2_clEvEUlN3c108BFloat16EE_EEvS4_RKT_EUliE_EEviT1_:
.text._ZN2at6native18elementwise_kernelILi128ELi4EZNS0_22gpu_kernel_impl_nocastIZZZNS0_16tanh_kernel_cudaERNS_18TensorIteratorBaseEENKUlvE0_clEvENKUlvE2_clEvEUlN3c108BFloat16EE_EEvS4_RKT_EUliE_EEviT1_:
[----:B------:R-:W-:Y:S02]  /*0000*/  MOV R1, c[0x0][0x28] ;  /* 0x00000a0000017a02 */ /* 0x000fe40000000f00 */
[----:B------:R-:W0:Y:S01]  /*0010*/  S2R R0, SR_CTAID.X ;  /* 0x0000000000007919 */ /* 0x000e220000002500 */
[----:B------:R-:W-:Y:S01]  /*0020*/  ULDC.64 UR4, c[0x0][0x118] ;  /* 0x0000460000047ab9 */ /* 0x000fe20000000a00 */
[----:B------:R-:W-:Y:S02]  /*0030*/  BSSY B0, `(.L_x_538) ;  /* 0x00000f2000007945 */ /* 0x000fe40003800000 */
[----:B------:R-:W0:Y:S02]  /*0040*/  S2R R3, SR_TID.X ;  /* 0x0000000000037919 */ /* 0x000e240000002100 */
[----:B0-----:R-:W-:-:S04]  /*0050*/  LEA R0, R0, R3, 0x9 ;  /* 0x0000000300007211 */ /* 0x001fc800078e48ff */
[----:B------:R-:W-:-:S13]  /*0060*/  ISETP.GE.AND P0, PT, R0, c[0x0][0x160], PT ;  /* 0x0000580000007a0c */ /* 0x000fda0003f06270 */
[----:B------:R-:W-:Y:S05]  /*0070*/  @P0 BRA `(.L_x_539) ;  /* 0x00000ed000000947 */ /* 0x000fea0003800000 */
[----:B------:R-:W-:Y:S01]  /*0080*/  ISETP.NE.AND P0, PT, RZ, c[0x0][0x168], PT ;  /* 0x00005a00ff007a0c */ /* 0x000fe20003f05270 */
[----:B------:R-:W-:-:S12]  /*0090*/  CS2R R2, SRZ ;  /* 0x0000000000027805 */ /* 0x000fd8000001ff00 */
[----:B------:R-:W-:Y:S05]  /*00a0*/  @!P0 BRA `(.L_x_540) ;  /* 0x00000e0000008947 */ /* 0x000fea0003800000 */
[----:B------:R-:W-:Y:S01]  /*00b0*/  HFMA2.MMA R2, -RZ, RZ, 0, 0 ;  /* 0x00000000ff027435 */ /* 0x000fe200000001ff */
[----:B------:R-:W-:Y:S02]  /*00c0*/  MOV R3, R0 ;  /* 0x0000000000037202 */ /* 0x000fe40000000f00 */
[----:B------:R-:W-:-:S04]  /*00d0*/  MOV R8, c[0x0][0x168] ;  /* 0x00005a0000087a02 */ /* 0x000fc80000000f00 */
[----:B------:R-:W-:-:S03]  /*00e0*/  ISETP.NE.AND P0, PT, R8, 0x1, PT ;  /* 0x000000010800780c */ /* 0x000fc60003f05270 */
[----:B------:R-:W-:-:S05]  /*00f0*/  IMAD.HI.U32 R4, R0, c[0x0][0x170], R2 ;  /* 0x00005c0000047a27 */ /* 0x000fca00078e0002 */
[----:B------:R-:W-:-:S04]  /*0100*/  SHF.R.U32.HI R5, RZ, c[0x0][0x174], R4 ;  /* 0x00005d00ff057a19 */ /* 0x000fc80000011604 */
[----:B------:R-:W-:-:S05]  /*0110*/  IADD3 R3, -R5, RZ, RZ ;  /* 0x000000ff05037210 */ /* 0x000fca0007ffe1ff */
[----:B------:R-:W-:-:S04]  /*0120*/  IMAD R3, R3, c[0x0][0x16c], R0 ;  /* 0x00005b0003037a24 */ /* 0x000fc800078e0200 */
[C---:B------:R-:W-:Y:S02]  /*0130*/  IMAD R2, R3.reuse, c[0x0][0x298], RZ ;  /* 0x0000a60003027a24 */ /* 0x040fe400078e02ff */
[----:B------:R-:W-:Y:S01]  /*0140*/  IMAD R3, R3, c[0x0][0x29c], RZ ;  /* 0x0000a70003037a24 */ /* 0x000fe200078e02ff */
[----:B------:R-:W-:Y:S05]  /*0150*/  @!P0 BRA `(.L_x_540) ;  /* 0x00000d5000008947 */ /* 0x000fea0003800000 */
[----:B------:R-:W-:Y:S02]  /*0160*/  MOV R4, RZ ;  /* 0x000000ff00047202 */ /* 0x000fe40000000f00 */
[----:B------:R-:W-:-:S03]  /*0170*/  ISETP.NE.AND P0, PT, R8, 0x2, PT ;  /* 0x000000020800780c */ /* 0x000fc60003f05270 */
[----:B------:R-:W-:-:S05]  /*0180*/  IMAD.HI.U32 R6, R5, c[0x0][0x17c], R4 ;  /* 0x00005f0005067a27 */ /* 0x000fca00078e0004 */
[----:B------:R-:W-:-:S04]  /*0190*/  SHF.R.U32.HI R7, RZ, c[0x0][0x180], R6 ;  /* 0x00006000ff077a19 */ /* 0x000fc80000011606 */
[----:B------:R-:W-:-:S05]  /*01a0*/  IADD3 R4, -R7, RZ, RZ ;  /* 0x000000ff07047210 */ /* 0x000fca0007ffe1ff */
[----:B------:R-:W-:-:S04]  /*01b0*/  IMAD R4, R4, c[0x0][0x178], R5 ;  /* 0x00005e0004047a24 */ /* 0x000fc800078e0205 */
[C---:B------:R-:W-:Y:S02]  /*01c0*/  IMAD R2, R4.reuse, c[0x0][0x2a0], R2 ;  /* 0x0000a80004027a24 */ /* 0x040fe400078e0202 */
[----:B------:R-:W-:Y:S01]  /*01d0*/  IMAD R3, R4, c[0x0][0x2a4], R3 ;  /* 0x0000a90004037a24 */ /* 0x000fe200078e0203 */
[----:B------:R-:W-:Y:S05]  /*01e0*/  @!P0 BRA `(.L_x_540) ;  /* 0x00000cc000008947 */ /* 0x000fea0003800000 */
[----:B------:R-:W-:Y:S01]  /*01f0*/  HFMA2.MMA R6, -RZ, RZ, 0, 0 ;  /* 0x00000000ff067435 */ /* 0x000fe200000001ff */
[----:B------:R-:W-:-:S09]  /*0200*/  ISETP.NE.AND P0, PT, R8, 0x3, PT ;  /* 0x000000030800780c */ /* 0x000fd20003f05270 */
[----:B------:R-:W-:-:S05]  /*0210*/  IMAD.HI.U32 R4, R7, c[0x0][0x188], R6 ;  /* 0x0000620007047a27 */ /* 0x000fca00078e0006 */
[----:B------:R-:W-:-:S05]  /*0220*/  SHF.R.U32.HI R5, RZ, c[0x0][0x18c], R4 ;  /* 0x00006300ff057a19 */ /* 0x000fca0000011604 */
[----:B------:R-:W-:-:S04]  /*0230*/  IMAD.MOV R6, RZ, RZ, -R5 ;  /* 0x000000ffff067224 */ /* 0x000fc800078e0a05 */
[----:B------:R-:W-:-:S04]  /*0240*/  IMAD R6, R6, c[0x0][0x184], R7 ;  /* 0x0000610006067a24 */ /* 0x000fc800078e0207 */
[C---:B------:R-:W-:Y:S02]  /*0250*/  IMAD R2, R6.reuse, c[0x0][0x2a8], R2 ;  /* 0x0000aa0006027a24 */ /* 0x040fe400078e0202 */
[----:B------:R-:W-:Y:S01]  /*0260*/  IMAD R3, R6, c[0x0][0x2ac], R3 ;  /* 0x0000ab0006037a24 */ /* 0x000fe200078e0203 */
        /* <DEDUP_REMOVED lines=184> */
[----:B------:R-:W-:Y:S02]  /*0df0*/  SHF.R.U32.HI R7, RZ, c[0x0][0x288], R6 ;  /* 0x0000a200ff077a19 */ /* 0x000fe40000011606 */
[----:B------:R-:W-:Y:S02]  /*0e00*/  @P0 MOV R6, RZ ;  /* 0x000000ff00060202 */ /* 0x000fe40000000f00 */
[----:B------:R-:W-:-:S03]  /*0e10*/  IADD3 R9, -R7, RZ, RZ ;  /* 0x000000ff07097210 */ /* 0x000fc60007ffe1ff */
[----:B------:R-:W-:-:S05]  /*0e20*/  @P0 IMAD.HI.U32 R4, R7, c[0x0][0x290], R6 ;  /* 0x0000a40007040a27 */ /* 0x000fca00078e0006 */
[----:B------:R-:W-:Y:S01]  /*0e30*/  @P0 SHF.R.U32.HI R6, RZ, c[0x0][0x294], R4 ;  /* 0x0000a500ff060a19 */ /* 0x000fe20000011604 */
[----:B------:R-:W-:-:S03]  /*0e40*/  IMAD R4, R9, c[0x0][0x280], R5 ;  /* 0x0000a00009047a24 */ /* 0x000fc600078e0205 */
[----:B------:R-:W-:Y:S01]  /*0e50*/  @P0 IADD3 R6, -R6, RZ, RZ ;  /* 0x000000ff06060210 */ /* 0x000fe20007ffe1ff */
[C---:B------:R-:W-:Y:S02]  /*0e60*/  IMAD R2, R4.reuse, c[0x0][0x350], R2 ;  /* 0x0000d40004027a24 */ /* 0x040fe400078e0202 */
[----:B------:R-:W-:Y:S02]  /*0e70*/  IMAD R3, R4, c[0x0][0x354], R3 ;  /* 0x0000d50004037a24 */ /* 0x000fe400078e0203 */
[----:B------:R-:W-:-:S04]  /*0e80*/  @P0 IMAD R6, R6, c[0x0][0x28c], R7 ;  /* 0x0000a30006060a24 */ /* 0x000fc800078e0207 */
[C---:B------:R-:W-:Y:S02]  /*0e90*/  @P0 IMAD R2, R6.reuse, c[0x0][0x358], R2 ;  /* 0x0000d60006020a24 */ /* 0x040fe400078e0202 */
[----:B------:R-:W-:-:S05]  /*0ea0*/  @P0 IMAD R3, R6, c[0x0][0x35c], R3 ;  /* 0x0000d70006030a24 */ /* 0x000fca00078e0203 */
.L_x_540:
[----:B------:R-:W-:-:S04]  /*0eb0*/  IADD3 R4, P0, R3, c[0x0][0x368], RZ ;  /* 0x0000da0003047a10 */ /* 0x000fc80007f1e0ff */
[----:B------:R-:W-:-:S05]  /*0ec0*/  IADD3.X R5, RZ, c[0x0][0x36c], RZ, P0, !PT ;  /* 0x0000db00ff057a10 */ /* 0x000fca00007fe4ff */
[----:B------:R-:W2:Y:S01]  /*0ed0*/  LDG.E.U16 R4, [R4.64] ;  /* 0x0000000404047981 */ /* 0x000ea2000c1e1500 */
[----:B------:R-:W-:Y:S02]  /*0ee0*/  IADD3 R2, P0, R2, c[0x0][0x360], RZ ;  /* 0x0000d80002027a10 */ /* 0x000fe40007f1e0ff */
[----:B------:R-:W-:Y:S02]  /*0ef0*/  IADD3 R0, R0, 0x80, RZ ;  /* 0x0000008000007810 */ /* 0x000fe40007ffe0ff */
[----:B--2---:R-:W-:-:S04]  /*0f00*/  PRMT R4, RZ, 0x5410, R4 ;  /* 0x00005410ff047816 */ /* 0x004fc80000000004 */
[----:B------:R-:W0:Y:S02]  /*0f10*/  MUFU.TANH R3, R4 ;  /* 0x0000000400037308 */ /* 0x000e240000002400 */
[----:B0-----:R-:W-:Y:S02]  /*0f20*/  F2FP.BF16.PACK_AB R5, RZ, R3 ;  /* 0x00000003ff05723e */ /* 0x001fe400000010ff */
[----:B------:R-:W-:-:S05]  /*0f30*/  IADD3.X R3, RZ, c[0x0][0x364], RZ, P0, !PT ;  /* 0x0000d900ff037a10 */ /* 0x000fca00007fe4ff */
[----:B------:R0:W-:Y:S02]  /*0f40*/  STG.E.U16 [R2.64], R5 ;  /* 0x0000000502007986 */ /* 0x0001e4000c101504 */
.L_x_539:
[----:B------:R-:W-:Y:S05]  /*0f50*/  BSYNC B0 ;  /* 0x0000000000007941 */ /* 0x000fea0003800000 */
.L_x_538:
[----:B------:R-:W-:Y:S01]  /*0f60*/  ISETP.GE.AND P0, PT, R0, c[0x0][0x160], PT ;  /* 0x0000580000007a0c */ /* 0x000fe20003f06270 */
[----:B------:R-:W-:-:S12]  /*0f70*/  BSSY B0, `(.L_x_541) ;  /* 0x00001de000007945 */ /* 0x000fd80003800000 */
[----:B------:R-:W-:Y:S05]  /*0f80*/  @P0 BRA `(.L_x_542) ;  /* 0x00001dc000000947 */ /* 0x000fea0003800000 */
[----:B------:R-:W-:Y:S01]  /*0f90*/  ISETP.NE.AND P0, PT, RZ, c[0x0][0x168], PT ;  /* 0x00005a00ff007a0c */ /* 0x000fe20003f05270 */
[----:B0-----:R-:W-:-:S12]  /*0fa0*/  CS2R R2, SRZ ;  /* 0x0000000000027805 */ /* 0x001fd8000001ff00 */
[----:B------:R-:W-:Y:S05]  /*0fb0*/  @!P0 BRA `(.L_x_543) ;  /* 0x00000e0000008947 */ /* 0x000fea0003800000 */
[----:B------:R-:W-:Y:S01]  /*0fc0*/  HFMA2.MMA R2, -RZ, RZ, 0, 0 ;  /* 0x00000000ff027435 */ /* 0x000fe200000001ff */
[----:B------:R-:W-:Y:S02]  /*0fd0*/  MOV R3, R0 ;  /* 0x0000000000037202 */ /* 0x000fe40000000f00 */
[----:B------:R-:W-:-:S04]  /*0fe0*/  MOV R8, c[0x0][0x168] ;  /* 0x00005a0000087a02 */ /* 0x000fc80000000f00 */
[----:B------:R-:W-:-:S03]  /*0ff0*/  ISETP.NE.AND P0, PT, R8, 0x1, PT ;  /* 0x000000010800780c */ /* 0x000fc60003f05270 */
[----:B------:R-:W-:-:S05]  /*1000*/  IMAD.HI.U32 R4, R0, c[0x0][0x170], R2 ;  /* 0x00005c0000047a27 */ /* 0x000fca00078e0002 */
[----:B------:R-:W-:-:S05]  /*1010*/  SHF.R.U32.HI R5, RZ, c[0x0][0x174], R4 ;  /* 0x00005d00ff057a19 */ /* 0x000fca0000011604 */
[----:B------:R-:W-:-:S04]  /*1020*/  IMAD.MOV R3, RZ, RZ, -R5 ;  /* 0x000000ffff037224 */ /* 0x000fc800078e0a05 */
        /* <DEDUP_REMOVED lines=217> */
.L_x_543:
[----:B------:R-:W-:-:S04]  /*1dc0*/  IADD3 R4, P0, R3, c[0x0][0x368], RZ ;  /* 0x0000da0003047a10 */ /* 0x000fc80007f1e0ff */
[----:B------:R-:W-:-:S05]  /*1dd0*/  IADD3.X R5, RZ, c[0x0][0x36c], RZ, P0, !PT ;  /* 0x0000db00ff057a10 */ /* 0x000fca00007fe4ff */
[----:B------:R-:W2:Y:S01]  /*1de0*/  LDG.E.U16 R4, [R4.64] ;  /* 0x0000000404047981 */ /* 0x000ea2000c1e1500 */
[----:B------:R-:W-:Y:S02]  /*1df0*/  IADD3 R2, P0, R2, c[0x0][0x360], RZ ;  /* 0x0000d80002027a10 */ /* 0x000fe40007f1e0ff */
[----:B------:R-:W-:Y:S02]  /*1e00*/  IADD3 R0, R0, 0x80, RZ ;  /* 0x0000008000007810 */ /* 0x000fe40007ffe0ff */
[----:B--2---:R-:W-:-:S04]  /*1e10*/  PRMT R4, RZ, 0x5410, R4 ;  /* 0x00005410ff047816 */ /* 0x004fc80000000004 */
[----:B------:R-:W0:Y:S02]  /*1e20*/  MUFU.TANH R3, R4 ;  /* 0x0000000400037308 */ /* 0x000e240000002400 */
[----:B0-----:R-:W-:Y:S01]  /*1e30*/  F2FP.BF16.PACK_AB R5, RZ, R3 ;  /* 0x00000003ff05723e */ /* 0x001fe200000010ff */
[----:B------:R-:W-:Y:S01]  /*1e40*/  IMAD.X R3, RZ, RZ, c[0x0][0x364], P0 ;  /* 0x0000d900ff037624 */ /* 0x000fe200000e06ff */
[----:B------:R-:W-:-:S04]  /*1e50*/  ISETP.GE.AND P0, PT, R0, c[0x0][0x160], PT ;  /* 0x0000580000007a0c */ /* 0x000fc80003f06270 */
[----:B------:R0:W-:Y:S09]  /*1e60*/  STG.E.U16 [R2.64], R5 ;  /* 0x0000000502007986 */ /* 0x0001f2000c101504 */
        /* <DEDUP_REMOVED lines=87> */
[----:B------:R-:W-:Y:S01]  /*23e0*/  IMAD.MOV.U32 R4, RZ, RZ, RZ ;  /* 0x000000ffff047224 */ /* 0x000fe200078e00ff */
        /* <DEDUP_REMOVED lines=125> */
[----:B------:R-:W-:Y:S02]  /*2bc0*/  ISETP.NE.AND P0, PT, R8, 0x18, PT ;  /* 0x000000180800780c */ /* 0x000fe40003f05270 */
[----:B------:R-:W-:-:S05]  /*2bd0*/  MOV R4, RZ ;  /* 0x000000ff00047202 */ /* 0x000fca0000000f00 */
        /* <DEDUP_REMOVED lines=13> */
.L_x_544:
        /* <DEDUP_REMOVED lines=8> */
[----:B------:R-:W-:-:S05]  /*2d30*/  IMAD.X R3, RZ, RZ, c[0x0][0x364], P0 ;  /* 0x0000d900ff037624 */ /* 0x000fca00000e06ff */
[----:B------:R0:W-:Y:S02]  /*2d40*/  STG.E.U16 [R2.64], R5 ;  /* 0x0000000502007986 */ /* 0x0001e4000c101504 */
.L_x_542:
[----:B------:R-:W-:Y:S05]  /*2d50*/  BSYNC B0 ;  /* 0x0000000000007941 */ /* 0x000fea0003800000 */
.L_x_541:
[----:B------:R-:W-:-:S13]  /*2d60*/  ISETP.GE.AND P0, PT, R0, c[0x0][0x160], PT ;  /* 0x0000580000007a0c */ /* 0x000fda0003f06270 */
[----:B------:R-:W-:Y:S05]  /*2d70*/  @P0 EXIT ;  /* 0x000000000000094d */ /* 0x000fea0003800000 */
        /* <DEDUP_REMOVED lines=218> */
[----:B------:R-:W-:-:S04]  /*3b20*/  @P0 IMAD.HI.U32 R0, R7, c[0x0][0x290], R6 ;  /* 0x0000a40007000a27 */ /* 0x000fc800078e0006 */
[----:B------:R-:W-:Y:S01]  /*3b30*/  IMAD R4, R4, c[0x0][0x280], R5 ;  /* 0x0000a00004047a24 */ /* 0x000fe200078e0205 */
[----:B------:R-:W-:-:S03]  /*3b40*/  @P0 SHF.R.U32.HI R0, RZ, c[0x0][0x294], R0 ;  /* 0x0000a500ff000a19 */ /* 0x000fc60000011600 */
[----:B------:R-:W-:Y:S01]  /*3b50*/  IMAD R2, R4, c[0x0][0x350], R2 ;  /* 0x0000d40004027a24 */ /* 0x000fe200078e0202 */
[----:B------:R-:W-:Y:S01]  /*3b60*/  @P0 IADD3 R6, -R0, RZ, RZ ;  /* 0x000000ff00060210 */ /* 0x000fe20007ffe1ff */
[----:B------:R-:W-:-:S04]  /*3b70*/  IMAD R3, R4, c[0x0][0x354], R3 ;  /* 0x0000d50004037a24 */ /* 0x000fc800078e0203 */
[----:B------:R-:W-:-:S04]  /*3b80*/  @P0 IMAD R6, R6, c[0x0][0x28c], R7 ;  /* 0x0000a30006060a24 */ /* 0x000fc800078e0207 */
[C---:B------:R-:W-:Y:S02]  /*3b90*/  @P0 IMAD R2, R6.reuse, c[0x0][0x358], R2 ;  /* 0x0000d60006020a24 */ /* 0x040fe400078e0202 */
[----:B------:R-:W-:-:S05]  /*3ba0*/  @P0 IMAD R3, R6, c[0x0][0x35c], R3 ;  /* 0x0000d70006030a24 */ /* 0x000fca00078e0203 */
.L_x_545:
[----:B------:R-:W-:-:S04]  /*3bb0*/  IADD3 R4, P0, R3, c[0x0][0x368], RZ ;  /* 0x0000da0003047a10 */ /* 0x000fc80007f1e0ff */
[----:B------:R-:W-:-:S05]  /*3bc0*/  IADD3.X R5, RZ, c[0x0][0x36c], RZ, P0, !PT ;  /* 0x0000db00ff057a10 */ /* 0x000fca00007fe4ff */
[----:B------:R-:W2:Y:S01]  /*3bd0*/  LDG.E.U16 R4, [R4.64] ;  /* 0x0000000404047981 */ /* 0x000ea2000c1e1500 */
[----:B------:R-:W-:-:S04]  /*3be0*/  IADD3 R2, P0, R2, c[0x0][0x360], RZ ;  /* 0x0000d80002027a10 */ /* 0x000fc80007f1e0ff */
[----:B------:R-:W-:Y:S02]  /*3bf0*/  IADD3.X R3, RZ, c[0x0][0x364], RZ, P0, !PT ;  /* 0x0000d900ff037a10 */ /* 0x000fe400007fe4ff */
[----:B--2---:R-:W-:-:S04]  /*3c00*/  PRMT R4, RZ, 0x5410, R4 ;  /* 0x00005410ff047816 */ /* 0x004fc80000000004 */
[----:B------:R-:W0:Y:S02]  /*3c10*/  MUFU.TANH R0, R4 ;  /* 0x0000000400007308 */ /* 0x000e240000002400 */
[----:B0-----:R-:W-:-:S05]  /*3c20*/  F2FP.BF16.PACK_AB R0, RZ, R0 ;  /* 0x00000000ff00723e */ /* 0x001fca00000010ff */
[----:B------:R-:W-:Y:S01]  /*3c30*/  STG.E.U16 [R2.64], R0 ;  /* 0x0000000002007986 */ /* 0x000fe2000c101504 */
[----:B------:R-:W-:Y:S05]  /*3c40*/  EXIT ;  /* 0x000000000000794d */ /* 0x000fea0003800000 */
.L_x_546:
        /* <DEDUP_REMOVED lines=11> */
.L_x_6217:


//--------------------- .text._ZN2at6native27unrolled_elementwise_kernelIZZZNS0_16tanh_kernel_cudaERNS_18TensorIteratorBaseEENKUlvE0_clEvENKUlvE2_clEvEUlN3c108BFloat16EE_St5arrayIPcLm2EELi4E23TrivialOffsetCalculatorILi1EjESD_NS0_6memory15LoadWithoutCastENSE_16StoreWithoutCastEEEviT_T0_T2_T3_T4_T5_ --------------------------
	.section	.text._ZN2at6native27unrolled_elementwise_kernelIZZZNS0_16tanh_kernel_cudaERNS_18TensorIteratorBaseEENKUlvE0_clEvENKUlvE2_clEvEUlN3c108BFloat16EE_St5arrayIPcLm2EELi4E23TrivialOffsetCalculatorILi1EjESD_NS0_6memory15LoadWithoutCastENSE_16StoreWithoutCastEEEviT_T0_T2_T3_T4_T5_,"ax",@progbits
	.sectioninfo	@"SHI_REGISTERS=20"
	.align	128
        .global         _ZN2at6native27unrolled_elementwise_kernelIZZZNS0_16tanh_kernel_cudaERNS_18TensorIteratorBaseEENKUlvE0_clEvENKUlvE2_clEvEUlN3c108BFloat16EE_St5arrayIPcLm2EELi4E23TrivialOffsetCalculatorILi1EjESD_NS0_6memory15LoadWithoutCastENSE_16StoreWithoutCastEEEviT_T0_T2_T3_T4_T5_
        .type           _ZN2at6native27unrolled_elementwise_kernelIZZZNS0_16tanh_kernel_cudaERNS_18TensorIteratorBaseEENKUlvE0_clEvENKUlvE2_clEvEUlN3c108BFloat16EE_St5arrayIPcLm2EELi4E23TrivialOffsetCalculatorILi1EjESD_NS0_6memory15LoadWithoutCastENSE_16StoreWithoutCastEEEviT_T0_T2_T3_T4_T5_,@function
        .size           _ZN2at6native27unrolled_elementwise_kernelIZZZNS0_16tanh_kernel_cudaERNS_18TensorIteratorBaseEENKUlvE0_clEvENKUlvE2_clEvEUlN3c108BFloat16EE_St5arrayIPcLm2EELi4E23TrivialOffsetCalculatorILi1EjESD_NS0_6memory15LoadWithoutCastENSE_16StoreWithoutCastEEEviT_T0_T2_T3_T4_T5_,(.L_x_6218 - _ZN2at6native27unrolled_elementwise_kernelIZZZNS0_16tanh_kernel_cudaERNS_18TensorIteratorBaseEENKUlvE0_clEvENKUlvE2_clEvEUlN3c108BFloat16EE_St5arrayIPcLm2EELi4E23TrivialOffsetCalculatorILi1EjESD_NS0_6memory15LoadWithoutCastENSE_16StoreWithoutCastEEEviT_T0_T2_T3_T4_T5_)
        .other          _ZN2at6native27unrolled_elementwise_kernelIZZZNS0_16tanh_kernel_cudaERNS_18TensorIteratorBaseEENKUlvE0_clEvENKUlvE2_clEvEUlN3c108BFloat16EE_St5arrayIPcLm2EELi4E23TrivialOffsetCalculatorILi1EjESD_NS0_6memory15LoadWithoutCastENSE_16StoreWithoutCastEEEviT_T0_T2_T3_T4_T5_,@"STO_CUDA_ENTRY STV_DEFAULT"
_ZN2at6native27unrolled_elementwise_kernelIZZZNS0_16tanh_kernel_cudaERNS_18TensorIteratorBaseEENKUlvE0_clEvENKUlvE2_clEvEUlN3c108BFloat16EE_St5arrayIPcLm2EELi4E23TrivialOffsetCalculatorILi1EjESD_NS0_6memory15LoadWithoutCastENSE_16StoreWithoutCastEEEviT_T0_T2_T3_T4_T5_:
.text._ZN2at6native27unrolled_elementwise_kernelIZZZNS0_16tanh_kernel_cudaERNS_18TensorIteratorBaseEENKUlvE0_clEvENKUlvE2_clEvEUlN3c108BFloat16EE_St5arrayIPcLm2EELi4E23TrivialOffsetCalculatorILi1EjESD_NS0_6memory15LoadWithoutCastENSE_16StoreWithoutCastEEEviT_T0_T2_T3_T4_T5_:
[----:B------:R-:W-:Y:S02]  /*0000*/  IMAD.MOV.U32 R1, RZ, RZ, c[0x0][0x28] ;  /* 0x00000a00ff017624 */ /* 0x000fe400078e00ff */
[----:B------:R-:W0:Y:S01]  /*0010*/  S2R R0, SR_CTAID.X ;  /* 0x0000000000007919 */ /* 0x000e220000002500 */
[----:B------:R-:W-:Y:S01]  /*0020*/  IMAD.MOV.U32 R5, RZ, RZ, -0x200 ;  /* 0xfffffe00ff057424 */ /* 0x000fe200078e00ff */
[----:B------:R-:W-:Y:S01]  /*0030*/  PRMT R12, RZ, 0x7610, R12 ;  /* 0x00007610ff0c7816 */ /* 0x000fe2000000000c */
[----:B------:R-:W-:Y:S01]  /*0040*/  ULDC.64 UR4, c[0x0][0x118] ;  /* 0x0000460000047ab9 */ /* 0x000fe20000000a00 */
[----:B------:R-:W1:Y:S01]  /*0050*/  S2R R3, SR_TID.X ;  /* 0x0000000000037919 */ /* 0x000e620000002100 */
[----:B0-----:R-:W-:Y:S02]  /*0060*/  IMAD R2, R0, R5, c[0x0][0x160] ;  /* 0x0000580000027624 */ /* 0x001fe400078e0205 */
[----:B-1----:R-:W-:-:S03]  /*0070*/  IMAD.MOV.U32 R11, RZ, RZ, R3 ;  /* 0x000000ffff0b7224 */ /* 0x002fc600078e0003 */
[----:B------:R-:W-:-:S13]  /*0080*/  ISETP.GE.AND P0, PT, R3, R2, PT ;  /* 0x000000020300720c */ /* 0x000fda0003f06270 */
[----:B------:R-:W-:Y:S01]  /*0090*/  @!P0 IADD3 R11, R3, 0x80, RZ ;  /* 0x00000080030b8810 */ /* 0x000fe20007ffe0ff */
[----:B------:R-:W-:Y:S02]  /*00a0*/  @!P0 IMAD R4, R0, 0x200, R3 ;  /* 0x0000020000048824 */ /* 0x000fe400078e0203 */
[----:B------:R-:W-:Y:S01]  /*00b0*/  @!P0 IMAD.MOV.U32 R5, RZ, RZ, 0x2 ;  /* 0x00000002ff058424 */ /* 0x000fe200078e00ff */
[----:B------:R-:W-:-:S03]  /*00c0*/  ISETP.GE.AND P1, PT, R11, R2, PT ;  /* 0x000000020b00720c */ /* 0x000fc60003f26270 */
[----:B------:R-:W-:-:S05]  /*00d0*/  @!P0 IMAD.WIDE.U32 R4, R4, R5, c[0x0][0x170] ;  /* 0x00005c0004048625 */ /* 0x000fca00078e0005 */
[----:B------:R0:W2:Y:S05]  /*00e0*/  @!P0 LDG.E.U16 R12, [R4.64] ;  /* 0x00000004040c8981 */ /* 0x0000aa000c1e1500 */
[----:B------:R-:W-:Y:S01]  /*00f0*/  @!P1 IMAD R6, R0, 0x200, R11 ;  /* 0x0000020000069824 */ /* 0x000fe200078e020b */
[----:B------:R-:W-:-:S04]  /*0100*/  @!P1 IADD3 R11, R11, 0x80, RZ ;  /* 0x000000800b0b9810 */ /* 0x000fc80007ffe0ff */
[----:B------:R-:W-:-:S13]  /*0110*/  ISETP.GE.AND P3, PT, R11, R2, PT ;  /* 0x000000020b00720c */ /* 0x000fda0003f66270 */
[----:B------:R-:W-:Y:S01]  /*0120*/  @!P3 IMAD R8, R0, 0x200, R11 ;  /* 0x000002000008b824 */ /* 0x000fe200078e020b */
[----:B------:R-:W-:-:S04]  /*0130*/  @!P3 IADD3 R11, R11, 0x80, RZ ;  /* 0x000000800b0bb810 */ /* 0x000fc80007ffe0ff */
[----:B------:R-:W-:Y:S01]  /*0140*/  ISETP.GE.AND P2, PT, R11, R2, PT ;  /* 0x000000020b00720c */ /* 0x000fe20003f46270 */
[----:B------:R-:W-:Y:S02]  /*0150*/  @!P1 IMAD.MOV.U32 R7, RZ, RZ, 0x2 ;  /* 0x00000002ff079424 */ /* 0x000fe400078e00ff */
[----:B------:R-:W-:Y:S01]  /*0160*/  @!P3 IMAD.MOV.U32 R9, RZ, RZ, 0x2 ;  /* 0x00000002ff09b424 */ /* 0x000fe200078e00ff */
[----:B------:R-:W-:Y:S01]  /*0170*/  PRMT R10, RZ, 0x7610, R10 ;  /* 0x00007610ff0a7816 */ /* 0x000fe2000000000a */
[----:B------:R-:W-:Y:S01]  /*0180*/  @!P1 IMAD.WIDE.U32 R6, R6, R7, c[0x0][0x170] ;  /* 0x00005c0006069625 */ /* 0x000fe200078e0007 */
[----:B------:R-:W-:-:S03]  /*0190*/  PRMT R13, RZ, 0x7610, R13 ;  /* 0x00007610ff0d7816 */ /* 0x000fc6000000000d */
[----:B------:R-:W-:Y:S01]  /*01a0*/  @!P3 IMAD.WIDE.U32 R8, R8, R9, c[0x0][0x170] ;  /* 0x00005c000808b625 */ /* 0x000fe200078e0009 */
[----:B------:R1:W3:Y:S03]  /*01b0*/  @!P1 LDG.E.U16 R10, [R6.64] ;  /* 0x00000004060a9981 */ /* 0x0002e6000c1e1500 */
[--C-:B------:R-:W-:Y:S02]  /*01c0*/  @!P2 IMAD R14, R0, 0x200, R11.reuse ;  /* 0x00000200000ea824 */ /* 0x100fe400078e020b */
[----:B------:R-:W-:Y:S01]  /*01d0*/  @!P2 IMAD.MOV.U32 R15, RZ, RZ, 0x2 ;  /* 0x00000002ff0fa424 */ /* 0x000fe200078e00ff */
[----:B------:R-:W-:Y:S01]  /*01e0*/  PRMT R11, RZ, 0x7610, R11 ;  /* 0x00007610ff0b7816 */ /* 0x000fe2000000000b */
[----:B------:R-:W4:Y:S02]  /*01f0*/  @!P3 LDG.E.U16 R13, [R8.64] ;  /* 0x00000004080db981 */ /* 0x000f24000c1e1500 */
[----:B0-----:R-:W-:-:S05]  /*0200*/  @!P2 IMAD.WIDE.U32 R4, R14, R15, c[0x0][0x170] ;  /* 0x00005c000e04a625 */ /* 0x001fca00078e000f */
[----:B------:R0:W5:Y:S01]  /*0210*/  @!P2 LDG.E.U16 R11, [R4.64] ;  /* 0x00000004040ba981 */ /* 0x000162000c1e1500 */
[C---:B------:R-:W-:Y:S02]  /*0220*/  IADD3 R15, R3.reuse, 0x100, RZ ;  /* 0x00000100030f7810 */ /* 0x040fe40007ffe0ff */
[----:B------:R-:W-:Y:S02]  /*0230*/  IADD3 R17, R3, 0x80, RZ ;  /* 0x0000008003117810 */ /* 0x000fe40007ffe0ff */
[-C--:B------:R-:W-:Y:S02]  /*0240*/  ISETP.GE.AND P3, PT, R15, R2.reuse, PT ;  /* 0x000000020f00720c */ /* 0x080fe40003f66270 */
[----:B------:R-:W-:Y:S02]  /*0250*/  ISETP.GE.AND P2, PT, R17, R2, PT ;  /* 0x000000021100720c */ /* 0x000fe40003f46270 */
[----:B------:R-:W-:Y:S01]  /*0260*/  IADD3 R15, R3, 0x180, RZ ;  /* 0x00000180030f7810 */ /* 0x000fe20007ffe0ff */
[----:B0-----:R-:W-:-:S03]  /*0270*/  @!P0 IMAD R4, R0, 0x200, R3 ;  /* 0x0000020000048824 */ /* 0x001fc600078e0203 */
[----:B------:R-:W-:Y:S01]  /*0280*/  ISETP.GE.AND P1, PT, R15, R2, PT ;  /* 0x000000020f00720c */ /* 0x000fe20003f26270 */
[----:B------:R-:W-:-:S04]  /*0290*/  @!P0 IMAD.MOV.U32 R5, RZ, RZ, 0x2 ;  /* 0x00000002ff058424 */ /* 0x000fc800078e00ff */
[----:B------:R-:W-:-:S04]  /*02a0*/  @!P0 IMAD.WIDE.U32 R4, R4, R5, c[0x0][0x168] ;  /* 0x00005a0004048625 */ /* 0x000fc800078e0005 */
[----:B------:R-:W-:-:S05]  /*02b0*/  @!P0 IMAD.MOV.U32 R3, RZ, RZ, R17 ;  /* 0x000000ffff038224 */ /* 0x000fca00078e0011 */
[----:B------:R-:W-:Y:S01]  /*02c0*/  ISETP.GE.AND P4, PT, R3, R2, PT ;  /* 0x000000020300720c */ /* 0x000fe20003f86270 */
[----:B------:R-:W-:Y:S01]  /*02d0*/  BSSY B0, `(.L_x_547) ;  /* 0x0000018000007945 */ /* 0x000fe20003800000 */
[----:B--2---:R-:W-:-:S06]  /*02e0*/  @!P0 PRMT R12, RZ, 0x5410, R12 ;  /* 0x00005410ff0c8816 */ /* 0x004fcc000000000c */
[----:B------:R-:W1:Y:S02]  /*02f0*/  @!P0 MUFU.TANH R12, R12 ;  /* 0x0000000c000c8308 */ /* 0x000e640000002400 */
[----:B-1----:R-:W-:-:S05]  /*0300*/  @!P0 F2FP.BF16.PACK_AB R6, RZ, R12 ;  /* 0x0000000cff06823e */ /* 0x002fca00000010ff */
[----:B------:R0:W-:Y:S01]  /*0310*/  @!P0 STG.E.U16 [R4.64], R6 ;  /* 0x0000000604008986 */ /* 0x0001e2000c101504 */
[----:B---3--:R-:W-:Y:S02]  /*0320*/  @!P2 PRMT R10, RZ, 0x5410, R10 ;  /* 0x00005410ff0aa816 */ /* 0x008fe4000000000a */
[----:B----4-:R-:W-:-:S04]  /*0330*/  @!P3 PRMT R13, RZ, 0x5410, R13 ;  /* 0x00005410ff0db816 */ /* 0x010fc8000000000d */
[----:B------:R-:W1:Y:S01]  /*0340*/  @!P2 MUFU.TANH R10, R10 ;  /* 0x0000000a000aa308 */ /* 0x000e620000002400 */
[----:B-----5:R-:W-:-:S07]  /*0350*/  @!P1 PRMT R11, RZ, 0x5410, R11 ;  /* 0x00005410ff0b9816 */ /* 0x020fce000000000b */
[----:B------:R-:W2:Y:S08]  /*0360*/  @!P3 MUFU.TANH R13, R13 ;  /* 0x0000000d000db308 */ /* 0x000eb00000002400 */
[----:B------:R-:W3:Y:S01]  /*0370*/  @!P1 MUFU.TANH R11, R11 ;  /* 0x0000000b000b9308 */ /* 0x000ee20000002400 */
[----:B-1----:R-:W-:Y:S02]  /*0380*/  @!P2 F2FP.BF16.PACK_AB R10, RZ, R10 ;  /* 0x0000000aff0aa23e */ /* 0x002fe400000010ff */
[----:B--2---:R-:W-:Y:S01]  /*0390*/  @!P3 F2FP.BF16.PACK_AB R13, RZ, R13 ;  /* 0x0000000dff0db23e */ /* 0x004fe200000010ff */
[----:B------:R-:W-:Y:S05]  /*03a0*/  @P4 BRA `(.L_x_548) ;  /* 0x000000a000004947 */ /* 0x000fea0003800000 */
[----:B0-----:R-:W-:Y:S01]  /*03b0*/  IMAD R4, R0, 0x200, R3 ;  /* 0x0000020000047824 */ /* 0x001fe200078e0203 */
[----:B------:R-:W-:Y:S01]  /*03c0*/  IADD3 R3, R3, 0x80, RZ ;  /* 0x0000008003037810 */ /* 0x000fe20007ffe0ff */
[----:B------:R-:W-:-:S03]  /*03d0*/  IMAD.MOV.U32 R7, RZ, RZ, 0x2 ;  /* 0x00000002ff077424 */ /* 0x000fc600078e00ff */
[----:B------:R-:W-:Y:S01]  /*03e0*/  ISETP.GE.AND P0, PT, R3, R2, PT ;  /* 0x000000020300720c */ /* 0x000fe20003f06270 */
[----:B------:R-:W-:-:S05]  /*03f0*/  IMAD.WIDE.U32 R4, R4, R7, c[0x0][0x168] ;  /* 0x00005a0004047625 */ /* 0x000fca00078e0007 */
[----:B------:R0:W-:Y:S07]  /*0400*/  STG.E.U16 [R4.64], R10 ;  /* 0x0000000a04007986 */ /* 0x0001ee000c101504 */
[----:B------:R-:W-:Y:S01]  /*0410*/  @!P0 IMAD R6, R0, 0x200, R3 ;  /* 0x0000020000068824 */ /* 0x000fe200078e0203 */
[----:B------:R-:W-:-:S03]  /*0420*/  @!P0 IADD3 R3, R3, 0x80, RZ ;  /* 0x0000008003038810 */ /* 0x000fc60007ffe0ff */
[----:B------:R-:W-:-:S05]  /*0430*/  @!P0 IMAD.WIDE.U32 R6, R6, R7, c[0x0][0x168] ;  /* 0x00005a0006068625 */ /* 0x000fca00078e0007 */
[----:B------:R0:W-:Y:S02]  /*0440*/  @!P0 STG.E.U16 [R6.64], R13 ;  /* 0x0000000d06008986 */ /* 0x0001e4000c101504 */
.L_x_548:
[----:B0-----:R-:W-:Y:S05]  /*0450*/  BSYNC B0 ;  /* 0x0000000000007941 */ /* 0x001fea0003800000 */
.L_x_547:
[----:B------:R-:W-:Y:S02]  /*0460*/  ISETP.GE.AND P0, PT, R3, R2, PT ;  /* 0x000000020300720c */ /* 0x000fe40003f06270 */
[----:B---3--:R-:W-:-:S11]  /*0470*/  @!P1 F2FP.BF16.PACK_AB R11, RZ, R11 ;  /* 0x0000000bff0b923e */ /* 0x008fd600000010ff */
[----:B------:R-:W-:Y:S05]  /*0480*/  @P0 EXIT ;  /* 0x000000000000094d */ /* 0x000fea0003800000 */
[----:B------:R-:W-:Y:S02]  /*0490*/  IMAD R3, R0, 0x200, R3 ;  /* 0x0000020000037824 */ /* 0x000fe400078e0203 */
[----:B------:R-:W-:-:S04]  /*04a0*/  IMAD.MOV.U32 R2, RZ, RZ, 0x2 ;  /* 0x00000002ff027424 */ /* 0x000fc800078e00ff */
[----:B------:R-:W-:-:S05]  /*04b0*/  IMAD.WIDE.U32 R2, R3, R2, c[0x0][0x168] ;  /* 0x00005a0003027625 */ /* 0x000fca00078e0002 */
[----:B------:R-:W-:Y:S01]  /*04c0*/  STG.E.U16 [R2.64], R11 ;  /* 0x0000000b02007986 */ /* 0x000fe2000c101504 */
[----:B------:R-:W-:Y:S05]  /*04d0*/  EXIT ;  /* 0x000000000000794d */ /* 0x000fea0003800000 */
.L_x_549:
        /* <DEDUP_REMOVED lines=10> */
.L_x_6218:


//--------------------- .text._ZN2at6native29vectorized_elementwise_kernelILi2EZZZNS0_16tanh_kernel_cudaERNS_18TensorIteratorBaseEENKUlvE0_clEvENKUlvE2_clEvEUlN3c108BFloat16EE_St5arrayIPcLm2EEEEviT0_T1_ --------------------------
	.section	.text._ZN2at6native29vectorized_elementwise_kernelILi2EZZZNS0_16tanh_kernel_cudaERNS_18TensorIteratorBaseEENKUlvE0_clEvENKUlvE2_clEvEUlN3c108BFloat16EE_St5arrayIPcLm2EEEEviT0_T1_,"ax",@progbits
	.sectioninfo	@"SHI_REGISTERS=23"
	.align	128
        .global         _ZN2at6native29vectorized_elementwise_kernelILi2EZZZNS0_16tanh_kernel_cudaERNS_18TensorIteratorBaseEENKUlvE0_clEvENKUlvE2_clEvEUlN3c108BFloat16EE_St5arrayIPcLm2EEEEviT0_T1_
        .type           _ZN2at6native29vectorized_elementwise_kernelILi2EZZZNS0_16tanh_kernel_cudaERNS_18TensorIteratorBaseEENKUlvE0_clEvENKUlvE2_clEvEUlN3c108BFloat16EE_St5arrayIPcLm2EEEEviT0_T1_,@function
        .size           _ZN2at6native29vectorized_elementwise_kernelILi2EZZZNS0_16tanh_kernel_cudaERNS_18TensorIteratorBaseEENKUlvE0_clEvENKUlvE2_clEvEUlN3c108BFloat16EE_St5arrayIPcLm2EEEEviT0_T1_,(.L_x_6219 - _ZN2at6native29vectorized_elementwise_kernelILi2EZZZNS0_16tanh_kernel_cudaERNS_18TensorIteratorBaseEENKUlvE0_clEvENKUlvE2_clEvEUlN3c108BFloat16EE_St5arrayIPcLm2EEEEviT0_T1_)
        .other          _ZN2at6native29vectorized_elementwise_kernelILi2EZZZNS0_16tanh_kernel_cudaERNS_18TensorIteratorBaseEENKUlvE0_clEvENKUlvE2_clEvEUlN3c108BFloat16EE_St5arrayIPcLm2EEEEviT0_T1_,@"STO_CUDA_ENTRY STV_DEFAULT"
_ZN2at6native29vectorized_elementwise_kernelILi2EZZZNS0_16tanh_kernel_cudaERNS_18TensorIteratorBaseEENKUlvE0_clEvENKUlvE2_clEvEUlN3c108BFloat16EE_St5arrayIPcLm2EEEEviT0_T1_:
.text._ZN2at6native29vectorized_elementwise_kernelILi2EZZZNS0_16tanh_kernel_cudaERNS_18TensorIteratorBaseEENKUlvE0_clEvENKUlvE2_clEvEUlN3c108BFloat16EE_St5arrayIPcLm2EEEEviT0_T1_:
[----:B------:R-:W-:Y:S02]  /*0000*/  IMAD.MOV.U32 R1, RZ, RZ, c[0x0][0x28] ;  /* 0x00000a00ff017624 */ /* 0x000fe400078e00ff */
[----:B------:R-:W0:Y:S01]  /*0010*/  S2R R0, SR_CTAID.X ;  /* 0x0000000000007919 */ /* 0x000e220000002500 */
[----:B------:R-:W-:Y:S01]  /*0020*/  ULDC.64 UR4, c[0x0][0x118] ;  /* 0x0000460000047ab9 */ /* 0x000fe20000000a00 */
[----:B0-----:R-:W-:-:S05]  /*0030*/  IMAD.SHL.U32 R0, R0, 0x400, RZ ;  /* 0x0000040000007824 */ /* 0x001fca00078e00ff */
[----:B------:R-:W-:-:S04]  /*0040*/  IADD3 R2, -R0, c[0x0][0x160], RZ ;  /* 0x0000580000027a10 */ /* 0x000fc80007ffe1ff */
[----:B------:R-:W-:-:S13]  /*0050*/  ISETP.GE.U32.AND P0, PT, R2, 0x400, PT ;  /* 0x000004000200780c */ /* 0x000fda0003f06070 */
[----:B------:R-:W-:Y:S05]  /*0060*/  @!P0 BRA `(.L_x_550) ;  /* 0x0000023000008947 */ /* 0x000fea0003800000 */
[----:B------:R-:W0:Y:S01]  /*0070*/  S2R R13, SR_TID.X ;  /* 0x00000000000d7919 */ /* 0x000e220000002100 */
[----:B------:R-:W-:-:S04]  /*0080*/  IMAD.MOV.U32 R15, RZ, RZ, 0x2 ;  /* 0x00000002ff0f7424 */ /* 0x000fc800078e00ff */
[----:B------:R-:W-:-:S06]  /*0090*/  IMAD.WIDE R2, R0, R15, c[0x0][0x170] ;  /* 0x00005c0000027625 */ /* 0x000fcc00078e020f */
[----:B0-----:R-:W-:-:S05]  /*00a0*/  IMAD.WIDE.U32 R2, R13, 0x4, R2 ;  /* 0x000000040d027825 */ /* 0x001fca00078e0002 */
[----:B------:R-:W2:Y:S04]  /*00b0*/  LDG.E R5, [R2.64] ;  /* 0x0000000402057981 */ /* 0x000ea8000c1e1900 */
[----:B------:R2:W3:Y:S04]  /*00c0*/  LDG.E R7, [R2.64+0x200] ;  /* 0x0002000402077981 */ /* 0x0004e8000c1e1900 */
[----:B------:R2:W4:Y:S04]  /*00d0*/  LDG.E R9, [R2.64+0x400] ;  /* 0x0004000402097981 */ /* 0x000528000c1e1900 */
[----:B------:R2:W5:Y:S02]  /*00e0*/  LDG.E R11, [R2.64+0x600] ;  /* 0x00060004020b7981 */ /* 0x000564000c1e1900 */
[----:B--2---:R-:W-:-:S04]  /*00f0*/  PRMT R2, RZ, 0x5410, R5 ;  /* 0x00005410ff027816 */ /* 0x004fc80000000005 */
[----:B------:R0:W-:Y:S01]  /*0100*/  MUFU.TANH R4, R2 ;  /* 0x0000000200047308 */ /* 0x0001e20000002400 */
[--C-:B----4-:R-:W-:Y:S02]  /*0110*/  PRMT R8, RZ, 0x5410, R9.reuse ;  /* 0x00005410ff087816 */ /* 0x110fe40000000009 */
[----:B------:R-:W-:Y:S02]  /*0120*/  PRMT R9, RZ, 0x7610, R9 ;  /* 0x00007610ff097816 */ /* 0x000fe40000000009 */
[----:B-----5:R-:W-:Y:S02]  /*0130*/  PRMT R10, RZ, 0x5410, R11 ;  /* 0x00005410ff0a7816 */ /* 0x020fe4000000000b */
[----:B0-----:R-:W-:Y:S01]  /*0140*/  PRMT R2, RZ, 0x7610, R5 ;  /* 0x00007610ff027816 */ /* 0x001fe20000000005 */
[----:B------:R-:W-:Y:S01]  /*0150*/  MUFU.TANH R8, R8 ;  /* 0x0000000800087308 */ /* 0x000fe20000002400 */
[----:B------:R-:W-:-:S07]  /*0160*/  PRMT R11, RZ, 0x7610, R11 ;  /* 0x00007610ff0b7816 */ /* 0x000fce000000000b */
[----:B------:R3:W0:Y:S08]  /*0170*/  MUFU.TANH R5, R2 ;  /* 0x0000000200057308 */ /* 0x0006300000002400 */
[----:B------:R-:W1:Y:S01]  /*0180*/  MUFU.TANH R9, R9 ;  /* 0x0000000900097308 */ /* 0x000e620000002400 */
[--C-:B---3--:R-:W-:Y:S02]  /*0190*/  PRMT R2, RZ, 0x5410, R7.reuse ;  /* 0x00005410ff027816 */ /* 0x108fe40000000007 */
[----:B------:R-:W-:-:S05]  /*01a0*/  PRMT R7, RZ, 0x7610, R7 ;  /* 0x00007610ff077816 */ /* 0x000fca0000000007 */
[----:B------:R2:W-:Y:S01]  /*01b0*/  MUFU.TANH R6, R2 ;  /* 0x0000000200067308 */ /* 0x0005e20000002400 */
[----:B0-----:R-:W-:-:S07]  /*01c0*/  F2FP.BF16.PACK_AB R5, R5, R4 ;  /* 0x000000040505723e */ /* 0x001fce00000010ff */
[----:B------:R-:W0:Y:S01]  /*01d0*/  MUFU.TANH R7, R7 ;  /* 0x0000000700077308 */ /* 0x000e220000002400 */
[----:B--2---:R-:W-:-:S06]  /*01e0*/  IMAD.WIDE.U32 R2, R0, R15, c[0x0][0x168] ;  /* 0x00005a0000027625 */ /* 0x004fcc00078e000f */
[----:B------:R-:W-:Y:S01]  /*01f0*/  IMAD.WIDE R2, R13, 0x4, R2 ;  /* 0x000000040d027825 */ /* 0x000fe200078e0202 */
[----:B------:R-:W-:Y:S01]  /*0200*/  MUFU.TANH R10, R10 ;  /* 0x0000000a000a7308 */ /* 0x000fe20000002400 */
[----:B-1----:R-:W-:-:S03]  /*0210*/  F2FP.BF16.PACK_AB R13, R9, R8 ;  /* 0x00000008090d723e */ /* 0x002fc600000010ff */
[----:B------:R-:W-:Y:S04]  /*0220*/  STG.E [R2.64], R5 ;  /* 0x0000000502007986 */ /* 0x000fe8000c101904 */
[----:B------:R-:W1:Y:S01]  /*0230*/  MUFU.TANH R11, R11 ;  /* 0x0000000b000b7308 */ /* 0x000e620000002400 */
[----:B0-----:R-:W-:Y:S01]  /*0240*/  F2FP.BF16.PACK_AB R7, R7, R6 ;  /* 0x000000060707723e */ /* 0x001fe200000010ff */
[----:B------:R-:W-:Y:S04]  /*0250*/  STG.E [R2.64+0x400], R13 ;  /* 0x0004000d02007986 */ /* 0x000fe8000c101904 */
[----:B------:R-:W-:Y:S01]  /*0260*/  STG.E [R2.64+0x200], R7 ;  /* 0x0002000702007986 */ /* 0x000fe2000c101904 */
[----:B-1----:R-:W-:-:S05]  /*0270*/  F2FP.BF16.PACK_AB R15, R11, R10 ;  /* 0x0000000a0b0f723e */ /* 0x002fca00000010ff */
[----:B------:R-:W-:Y:S01]  /*0280*/  STG.E [R2.64+0x600], R15 ;  /* 0x0006000f02007986 */ /* 0x000fe2000c101904 */
[----:B------:R-:W-:Y:S05]  /*0290*/  EXIT ;  /* 0x000000000000794d */ /* 0x000fea0003800000 */
.L_x_550:
[----:B------:R-:W0:Y:S01]  /*02a0*/  S2R R3, SR_TID.X ;  /* 0x0000000000037919 */ /* 0x000e220000002100 */
[----:B------:R-:W-:Y:S02]  /*02b0*/  PRMT R4, RZ, 0x7610, R4 ;  /* 0x00007610ff047816 */ /* 0x000fe40000000004 */
[----:B0-----:R-:W-:Y:S01]  /*02c0*/  ISETP.GE.AND P0, PT, R3, R2, PT ;  /* 0x000000020300720c */ /* 0x001fe20003f06270 */
[----:B------:R-:W-:-:S12]  /*02d0*/  IMAD.MOV.U32 R11, RZ, RZ, R3 ;  /* 0x000000ffff0b7224 */ /* 0x000fd800078e0003 */
[----:B------:R-:W-:Y:S01]  /*02e0*/  @!P0 IADD3 R11, R3, 0x80, RZ ;  /* 0x00000080030b8810 */ /* 0x000fe20007ffe0ff */
[----:B------:R-:W-:Y:S01]  /*02f0*/  @!P0 IMAD.IADD R8, R0, 0x1, R3 ;  /* 0x0000000100088824 */ /* 0x000fe200078e0203 */
[----:B------:R-:W-:Y:S01]  /*0300*/  PRMT R6, RZ, 0x7610, R6 ;  /* 0x00007610ff067816 */ /* 0x000fe20000000006 */
[----:B------:R-:W-:Y:S01]  /*0310*/  @!P0 IMAD.MOV.U32 R9, RZ, RZ, 0x2 ;  /* 0x00000002ff098424 */ /* 0x000fe200078e00ff */
[----:B------:R-:W-:Y:S02]  /*0320*/  ISETP.GE.AND P3, PT, R11, R2, PT ;  /* 0x000000020b00720c */ /* 0x000fe40003f66270 */
[----:B------:R-:W-:Y:S01]  /*0330*/  PRMT R5, RZ, 0x7610, R5 ;  /* 0x00007610ff057816 */ /* 0x000fe20000000005 */
[----:B------:R-:W-:-:S05]  /*0340*/  @!P0 IMAD.WIDE.U32 R8, R8, R9, c[0x0][0x170] ;  /* 0x00005c0008088625 */ /* 0x000fca00078e0009 */
[----:B------:R0:W2:Y:S05]  /*0350*/  @!P0 LDG.E.U16 R4, [R8.64] ;  /* 0x0000000408048981 */ /* 0x0000aa000c1e1500 */
[----:B------:R-:W-:Y:S01]  /*0360*/  @!P3 IMAD.IADD R12, R0, 0x1, R11 ;  /* 0x00000001000cb824 */ /* 0x000fe200078e020b */
[----:B------:R-:W-:Y:S01]  /*0370*/  @!P3 IADD3 R11, R11, 0x80, RZ ;  /* 0x000000800b0bb810 */ /* 0x000fe20007ffe0ff */
[----:B------:R-:W-:-:S03]  /*0380*/  @!P3 IMAD.MOV.U32 R13, RZ, RZ, 0x2 ;  /* 0x00000002ff0db424 */ /* 0x000fc600078e00ff */
[----:B------:R-:W-:-:S13]  /*0390*/  ISETP.GE.AND P4, PT, R11, R2, PT ;  /* 0x000000020b00720c */ /* 0x000fda0003f86270 */
[----:B------:R-:W-:Y:S01]  /*03a0*/  @!P4 IMAD.IADD R14, R0, 0x1, R11 ;  /* 0x00000001000ec824 */ /* 0x000fe200078e020b */
[----:B------:R-:W-:-:S04]  /*03b0*/  @!P4 IADD3 R11, R11, 0x80, RZ ;  /* 0x000000800b0bc810 */ /* 0x000fc80007ffe0ff */
[----:B------:R-:W-:-:S13]  /*03c0*/  ISETP.GE.AND P5, PT, R11, R2, PT ;  /* 0x000000020b00720c */ /* 0x000fda0003fa6270 */
[----:B------:R-:W-:Y:S01]  /*03d0*/  @!P5 IMAD.IADD R16, R0, 0x1, R11 ;  /* 0x000000010010d824 */ /* 0x000fe200078e020b */
[----:B------:R-:W-:-:S04]  /*03e0*/  @!P5 IADD3 R11, R11, 0x80, RZ ;  /* 0x000000800b0bd810 */ /* 0x000fc80007ffe0ff */
[----:B------:R-:W-:-:S13]  /*03f0*/  ISETP.GE.AND P1, PT, R11, R2, PT ;  /* 0x000000020b00720c */ /* 0x000fda0003f26270 */
[----:B------:R-:W-:Y:S01]  /*0400*/  @!P1 IMAD.IADD R10, R0, 0x1, R11 ;  /* 0x00000001000a9824 */ /* 0x000fe200078e020b */
[----:B------:R-:W-:-:S04]  /*0410*/  @!P1 IADD3 R11, R11, 0x80, RZ ;  /* 0x000000800b0b9810 */ /* 0x000fc80007ffe0ff */
[----:B------:R-:W-:Y:S01]  /*0420*/  ISETP.GE.AND P2, PT, R11, R2, PT ;  /* 0x000000020b00720c */ /* 0x000fe20003f46270 */
[----:B------:R-:W-:-:S04]  /*0430*/  @!P4 IMAD.MOV.U32 R15, RZ, RZ, 0x2 ;  /* 0x00000002ff0fc424 */ /* 0x000fc800078e00ff */
[----:B------:R-:W-:-:S04]  /*0440*/  @!P4 IMAD.WIDE.U32 R14, R14, R15, c[0x0][0x170] ;  /* 0x00005c000e0ec625 */ /* 0x000fc800078e000f */
[----:B------:R-:W-:Y:S01]  /*0450*/  @!P3 IMAD.WIDE.U32 R12, R12, R13, c[0x0][0x170] ;  /* 0x00005c000c0cb625 */ /* 0x000fe200078e000d */
[----:B------:R1:W3:Y:S03]  /*0460*/  @!P4 LDG.E.U16 R6, [R14.64] ;  /* 0x000000040e06c981 */ /* 0x0002e6000c1e1500 */
[----:B------:R-:W-:Y:S01]  /*0470*/  @!P2 IMAD.IADD R18, R0, 0x1, R11 ;  /* 0x000000010012a824 */ /* 0x000fe200078e020b */
[----:B------:R-:W-:Y:S01]  /*0480*/  @!P2 IADD3 R11, R11, 0x80, RZ ;  /* 0x000000800b0ba810 */ /* 0x000fe20007ffe0ff */
[----:B------:R4:W5:Y:S03]  /*0490*/  @!P3 LDG.E.U16 R5, [R12.64] ;  /* 0x000000040c05b981 */ /* 0x000966000c1e1500 */
[----:B------:R-:W-:Y:S01]  /*04a0*/  ISETP.GE.AND P6, PT, R11, R2, PT ;  /* 0x000000020b00720c */ /* 0x000fe20003fc6270 */
[----:B------:R-:W-:Y:S01]  /*04b0*/  @!P5 IMAD.MOV.U32 R17, RZ, RZ, 0x2 ;  /* 0x00000002ff11d424 */ /* 0x000fe200078e00ff */
[----:B------:R-:W-:-:S11]  /*04c0*/  PRMT R7, RZ, 0x7610, R7 ;  /* 0x00007610ff077816 */ /* 0x000fd60000000007 */
[----:B------:R-:W-:Y:S01]  /*04d0*/  @!P6 IMAD.IADD R20, R0, 0x1, R11 ;  /* 0x000000010014e824 */ /* 0x000fe200078e020b */
[----:B------:R-:W-:-:S04]  /*04e0*/  @!P6 IADD3 R11, R11, 0x80, RZ ;  /* 0x000000800b0be810 */ /* 0x000fc80007ffe0ff */
[----:B------:R-:W-:Y:S01]  /*04f0*/  ISETP.GE.AND P3, PT, R11, R2, PT ;  /* 0x000000020b00720c */ /* 0x000fe20003f66270 */
[----:B------:R-:W-:-:S04]  /*0500*/  @!P5 IMAD.WIDE.U32 R16, R16, R17, c[0x0][0x170] ;  /* 0x00005c001010d625 */ /* 0x000fc800078e0011 */
[----:B-1----:R-:W-:Y:S01]  /*0510*/  @!P6 IMAD.MOV.U32 R15, RZ, RZ, 0x2 ;  /* 0x00000002ff0fe424 */ /* 0x002fe200078e00ff */
[----:B------:R1:W5:Y:S01]  /*0520*/  @!P5 LDG.E.U16 R7, [R16.64] ;  /* 0x000000041007d981 */ /* 0x000362000c1e1500 */
[----:B0-----:R-:W-:Y:S01]  /*0530*/  @!P1 IMAD.MOV.U32 R9, RZ, RZ, 0x2 ;  /* 0x00000002ff099424 */ /* 0x001fe200078e00ff */
[----:B------:R-:W-:Y:S01]  /*0540*/  PRMT R8, RZ, 0x7610, R8 ;  /* 0x00007610ff087816 */ /* 0x000fe20000000008 */
[----:B------:R-:W-:Y:S02]  /*0550*/  @!P2 IMAD.MOV.U32 R19, RZ, RZ, 0x2 ;  /* 0x00000002ff13a424 */ /* 0x000fe400078e00ff */
[----:B----4-:R-:W-:Y:S01]  /*0560*/  @!P1 IMAD.WIDE.U32 R12, R10, R9, c[0x0][0x170] ;  /* 0x00005c000a0c9625 */ /* 0x010fe200078e0009 */
[----:B------:R-:W-:-:S03]  /*0570*/  PRMT R10, RZ, 0x7610, R10 ;  /* 0x00007610ff0a7816 */ /* 0x000fc6000000000a */
[--C-:B------:R-:W-:Y:S02]  /*0580*/  @!P3 IMAD.IADD R14, R0, 0x1, R11.reuse ;  /* 0x00000001000eb824 */ /* 0x100fe400078e020b */
[----:B-1----:R-:W-:Y:S01]  /*0590*/  @!P6 IMAD.WIDE.U32 R16, R20, R15, c[0x0][0x170] ;  /* 0x00005c001410e625 */ /* 0x002fe200078e000f */
[----:B------:R-:W-:Y:S01]  /*05a0*/  PRMT R11, RZ, 0x7610, R11 ;  /* 0x00007610ff0b7816 */ /* 0x000fe2000000000b */
[----:B------:R0:W4:Y:S02]  /*05b0*/  @!P1 LDG.E.U16 R8, [R12.64] ;  /* 0x000000040c089981 */ /* 0x000124000c1e1500 */
[----:B------:R-:W-:Y:S01]  /*05c0*/  @!P3 IMAD.MOV.U32 R15, RZ, RZ, 0x2 ;  /* 0x00000002ff0fb424 */ /* 0x000fe200078e00ff */
[----:B------:R-:W-:Y:S01]  /*05d0*/  PRMT R9, RZ, 0x7610, R9 ;  /* 0x00007610ff097816 */ /* 0x000fe20000000009 */
[----:B------:R-:W-:Y:S01]  /*05e0*/  @!P2 IMAD.WIDE.U32 R18, R18, R19, c[0x0][0x170] ;  /* 0x00005c001212a625 */ /* 0x000fe200078e0013 */
[----:B------:R1:W4:Y:S03]  /*05f0*/  @!P6 LDG.E.U16 R10, [R16.64] ;  /* 0x00000004100ae981 */ /* 0x000326000c1e1500 */
[----:B------:R-:W-:Y:S01]  /*0600*/  @!P3 IMAD.WIDE.U32 R14, R14, R15, c[0x0][0x170] ;  /* 0x00005c000e0eb625 */ /* 0x000fe200078e000f */
[----:B------:R1:W4:Y:S04]  /*0610*/  @!P2 LDG.E.U16 R9, [R18.64] ;  /* 0x000000041209a981 */ /* 0x000328000c1e1500 */
[----:B------:R1:W4:Y:S01]  /*0620*/  @!P3 LDG.E.U16 R11, [R14.64] ;  /* 0x000000040e0bb981 */ /* 0x000322000c1e1500 */
[----:B0-----:R-:W-:-:S02]  /*0630*/  IADD3 R13, R3, 0x80, RZ ;  /* 0x00000080030d7810 */ /* 0x001fc40007ffe0ff */
[----:B-1----:R-:W-:-:S04]  /*0640*/  IADD3 R19, R3, 0x100, RZ ;  /* 0x0000010003137810 */ /* 0x002fc80007ffe0ff */
[-C--:B------:R-:W-:Y:S02]  /*0650*/  ISETP.GE.AND P6, PT, R19, R2.reuse, PT ;  /* 0x000000021300720c */ /* 0x080fe40003fc6270 */
[-C--:B------:R-:W-:Y:S02]  /*0660*/  ISETP.GE.AND P1, PT, R13, R2.reuse, PT ;  /* 0x000000020d00720c */ /* 0x080fe40003f26270 */
[C---:B------:R-:W-:Y:S02]  /*0670*/  IADD3 R15, R3.reuse, 0x200, RZ ;  /* 0x00000200030f7810 */ /* 0x040fe40007ffe0ff */
[----:B------:R-:W-:Y:S02]  /*0680*/  IADD3 R17, R3, 0x180, RZ ;  /* 0x0000018003117810 */ /* 0x000fe40007ffe0ff */
[----:B------:R-:W-:Y:S02]  /*0690*/  ISETP.GE.AND P3, PT, R15, R2, PT ;  /* 0x000000020f00720c */ /* 0x000fe40003f66270 */
[----:B------:R-:W-:-:S02]  /*06a0*/  IADD3 R15, R3, 0x280, RZ ;  /* 0x00000280030f7810 */ /* 0x000fc40007ffe0ff */
[-C--:B------:R-:W-:Y:S02]  /*06b0*/  ISETP.GE.AND P2, PT, R17, R2.reuse, PT ;  /* 0x000000021100720c */ /* 0x080fe40003f46270 */
[-C--:B------:R-:W-:Y:S02]  /*06c0*/  ISETP.GE.AND P4, PT, R15, R2.reuse, PT ;  /* 0x000000020f00720c */ /* 0x080fe40003f86270 */
[C---:B------:R-:W-:Y:S02]  /*06d0*/  IADD3 R15, R3.reuse, 0x300, RZ ;  /* 0x00000300030f7810 */ /* 0x040fe40007ffe0ff */
[----:B------:R-:W-:Y:S02]  /*06e0*/  IADD3 R17, R3, 0x380, RZ ;  /* 0x0000038003117810 */ /* 0x000fe40007ffe0ff */
[----:B------:R-:W-:Y:S01]  /*06f0*/  ISETP.GE.AND P5, PT, R15, R2, PT ;  /* 0x000000020f00720c */ /* 0x000fe20003fa6270 */
[----:B------:R-:W-:Y:S01]  /*0700*/  BSSY B0, `(.L_x_551) ;  /* 0x000004e000007945 */ /* 0x000fe20003800000 */
[----:B------:R-:W-:Y:S01]  /*0710*/  BSSY B1, `(.L_x_552) ;  /* 0x0000045000017945 */ /* 0x000fe20003800000 */
[----:B--2---:R-:W-:-:S06]  /*0720*/  @!P0 PRMT R12, RZ, 0x5410, R4 ;  /* 0x00005410ff0c8816 */ /* 0x004fcc0000000004 */
[----:B------:R-:W0:Y:S02]  /*0730*/  @!P0 MUFU.TANH R12, R12 ;  /* 0x0000000c000c8308 */ /* 0x000e240000002400 */
[----:B0-----:R-:W-:-:S04]  /*0740*/  @!P0 F2FP.BF16.PACK_AB R12, RZ, R12 ;  /* 0x0000000cff0c823e */ /* 0x001fc800000010ff */
[----:B------:R-:W-:Y:S02]  /*0750*/  PRMT R16, R12, 0x7610, R16 ;  /* 0x000076100c107816 */ /* 0x000fe40000000010 */
[----:B---3--:R-:W-:Y:S02]  /*0760*/  @!P6 PRMT R6, RZ, 0x5410, R6 ;  /* 0x00005410ff06e816 */ /* 0x008fe40000000006 */
[----:B-----5:R-:W-:Y:S02]  /*0770*/  @!P1 PRMT R4, RZ, 0x5410, R5 ;  /* 0x00005410ff049816 */ /* 0x020fe40000000005 */
[----:B------:R-:W0:Y:S02]  /*0780*/  @!P6 MUFU.TANH R5, R6 ;  /* 0x000000060005e308 */ /* 0x000e240000002400 */
[----:B0-----:R-:W-:Y:S02]  /*0790*/  @!P6 F2FP.BF16.PACK_AB R5, RZ, R5 ;  /* 0x00000005ff05e23e */ /* 0x001fe400000010ff */
[----:B------:R-:W-:Y:S01]  /*07a0*/  ISETP.GE.AND P6, PT, R17, R2, PT ;  /* 0x000000021100720c */ /* 0x000fe20003fc6270 */
[----:B------:R-:W-:Y:S01]  /*07b0*/  @!P0 IMAD.IADD R6, R0, 0x1, R3 ;  /* 0x0000000100068824 */ /* 0x000fe200078e0203 */
[----:B------:R-:W-:-:S04]  /*07c0*/  @!P2 PRMT R7, RZ, 0x5410, R7 ;  /* 0x00005410ff07a816 */ /* 0x000fc80000000007 */
[----:B------:R0:W-:Y:S01]  /*07d0*/  @!P2 MUFU.TANH R14, R7 ;  /* 0x00000007000ea308 */ /* 0x0001e20000002400 */
[----:B------:R-:W-:Y:S02]  /*07e0*/  @!P0 IMAD.MOV.U32 R3, RZ, RZ, R13 ;  /* 0x000000ffff038224 */ /* 0x000fe400078e000d */
[----:B0-----:R-:W-:Y:S01]  /*07f0*/  @!P0 IMAD.MOV.U32 R7, RZ, RZ, 0x2 ;  /* 0x00000002ff078424 */ /* 0x001fe200078e00ff */
[----:B----4-:R-:W-:-:S03]  /*0800*/  @!P3 PRMT R8, RZ, 0x5410, R8 ;  /* 0x00005410ff08b816 */ /* 0x010fc60000000008 */
[----:B------:R-:W-:Y:S01]  /*0810*/  @!P0 IMAD.WIDE.U32 R6, R6, R7, c[0x0][0x168] ;  /* 0x00005a0006068625 */ /* 0x000fe200078e0007 */
[----:B------:R-:W-:Y:S01]  /*0820*/  @!P5 PRMT R10, RZ, 0x5410, R10 ;  /* 0x00005410ff0ad816 */ /* 0x000fe2000000000a */
[----:B------:R-:W0:Y:S01]  /*0830*/  @!P1 MUFU.TANH R4, R4 ;  /* 0x0000000400049308 */ /* 0x000e220000002400 */
[----:B------:R-:W-:Y:S02]  /*0840*/  @!P4 PRMT R9, RZ, 0x5410, R9 ;  /* 0x00005410ff09c816 */ /* 0x000fe40000000009 */
[----:B------:R-:W-:-:S05]  /*0850*/  @!P6 PRMT R11, RZ, 0x5410, R11 ;  /* 0x00005410ff0be816 */ /* 0x000fca000000000b */
[----:B------:R-:W1:Y:S01]  /*0860*/  @!P3 MUFU.TANH R8, R8 ;  /* 0x000000080008b308 */ /* 0x000e620000002400 */
[----:B------:R2:W-:Y:S01]  /*0870*/  @!P0 STG.E.U16 [R6.64], R16 ;  /* 0x0000001006008986 */ /* 0x0005e2000c101504 */
[----:B------:R-:W-:-:S06]  /*0880*/  ISETP.GE.AND P0, PT, R3, R2, PT ;  /* 0x000000020300720c */ /* 0x000fcc0003f06270 */
[----:B------:R1:W3:Y:S08]  /*0890*/  @!P4 MUFU.TANH R15, R9 ;  /* 0x00000009000fc308 */ /* 0x0002f00000002400 */
[----:B------:R-:W2:Y:S08]  /*08a0*/  @!P5 MUFU.TANH R10, R10 ;  /* 0x0000000a000ad308 */ /* 0x000eb00000002400 */
[----:B------:R-:W4:Y:S01]  /*08b0*/  @!P6 MUFU.TANH R11, R11 ;  /* 0x0000000b000be308 */ /* 0x000f220000002400 */
[----:B0-----:R-:W-:-:S02]  /*08c0*/  @!P1 F2FP.BF16.PACK_AB R12, RZ, R4 ;  /* 0x00000004ff0c923e */ /* 0x001fc400000010ff */
[----:B-1----:R-:W-:Y:S02]  /*08d0*/  @!P3 F2FP.BF16.PACK_AB R9, RZ, R8 ;  /* 0x00000008ff09b23e */ /* 0x002fe400000010ff */
[----:B------:R-:W-:Y:S02]  /*08e0*/  @!P2 F2FP.BF16.PACK_AB R14, RZ, R14 ;  /* 0x0000000eff0ea23e */ /* 0x000fe400000010ff */
[----:B---3--:R-:W-:Y:S02]  /*08f0*/  @!P4 F2FP.BF16.PACK_AB R8, RZ, R15 ;  /* 0x0000000fff08c23e */ /* 0x008fe400000010ff */
[----:B--2---:R-:W-:Y:S02]  /*0900*/  @!P5 F2FP.BF16.PACK_AB R7, RZ, R10 ;  /* 0x0000000aff07d23e */ /* 0x004fe400000010ff */
[----:B----4-:R-:W-:Y:S01]  /*0910*/  @!P6 F2FP.BF16.PACK_AB R4, RZ, R11 ;  /* 0x0000000bff04e23e */ /* 0x010fe200000010ff */
[----:B------:R-:W-:Y:S05]  /*0920*/  @P0 BRA `(.L_x_553) ;  /* 0x000000c000000947 */ /* 0x000fea0003800000 */
[----:B------:R-:W-:Y:S01]  /*0930*/  IMAD.IADD R10, R0, 0x1, R3 ;  /* 0x00000001000a7824 */ /* 0x000fe200078e0203 */
[----:B------:R-:W-:Y:S01]  /*0940*/  IADD3 R3, R3, 0x80, RZ ;  /* 0x0000008003037810 */ /* 0x000fe20007ffe0ff */
[----:B------:R-:W-:-:S03]  /*0950*/  IMAD.MOV.U32 R11, RZ, RZ, 0x2 ;  /* 0x00000002ff0b7424 */ /* 0x000fc600078e00ff */
[----:B------:R-:W-:Y:S01]  /*0960*/  ISETP.GE.AND P0, PT, R3, R2, PT ;  /* 0x000000020300720c */ /* 0x000fe20003f06270 */
[----:B------:R-:W-:-:S05]  /*0970*/  IMAD.WIDE.U32 R10, R10, R11, c[0x0][0x168] ;  /* 0x00005a000a0a7625 */ /* 0x000fca00078e000b */
[----:B------:R0:W-:Y:S07]  /*0980*/  STG.E.U16 [R10.64], R12 ;  /* 0x0000000c0a007986 */ /* 0x0001ee000c101504 */
[----:B------:R-:W-:Y:S05]  /*0990*/  @P0 BRA `(.L_x_554) ;  /* 0x000000c000000947 */ /* 0x000fea0003800000 */
[----:B0-----:R-:W-:Y:S01]  /*09a0*/  IMAD.IADD R10, R0, 0x1, R3 ;  /* 0x00000001000a7824 */ /* 0x001fe200078e0203 */
[----:B------:R-:W-:Y:S01]  /*09b0*/  IADD3 R3, R3, 0x80, RZ ;  /* 0x0000008003037810 */ /* 0x000fe20007ffe0ff */
[----:B------:R-:W-:-:S04]  /*09c0*/  IMAD.MOV.U32 R11, RZ, RZ, 0x2 ;  /* 0x00000002ff0b7424 */ /* 0x000fc800078e00ff */
[----:B------:R-:W-:-:S05]  /*09d0*/  IMAD.WIDE.U32 R10, R10, R11, c[0x0][0x168] ;  /* 0x00005a000a0a7625 */ /* 0x000fca00078e000b */
[----:B------:R0:W-:Y:S02]  /*09e0*/  STG.E.U16 [R10.64], R5 ;  /* 0x000000050a007986 */ /* 0x0001e4000c101504 */
.L_x_553:
[----:B------:R-:W-:-:S13]  /*09f0*/  ISETP.GE.AND P0, PT, R3, R2, PT ;  /* 0x000000020300720c */ /* 0x000fda0003f06270 */
[----:B------:R-:W-:Y:S05]  /*0a00*/  @P0 BRA `(.L_x_555) ;  /* 0x000000c000000947 */ /* 0x000fea0003800000 */
[----:B0-----:R-:W-:Y:S01]  /*0a10*/  IMAD.IADD R10, R0, 0x1, R3 ;  /* 0x00000001000a7824 */ /* 0x001fe200078e0203 */
[----:B------:R-:W-:Y:S01]  /*0a20*/  IADD3 R3, R3, 0x80, RZ ;  /* 0x0000008003037810 */ /* 0x000fe20007ffe0ff */
[----:B------:R-:W-:-:S04]  /*0a30*/  IMAD.MOV.U32 R11, RZ, RZ, 0x2 ;  /* 0x00000002ff0b7424 */ /* 0x000fc800078e00ff */
[----:B------:R-:W-:-:S05]  /*0a40*/  IMAD.WIDE.U32 R10, R10, R11, c[0x0][0x168] ;  /* 0x00005a000a0a7625 */ /* 0x000fca00078e000b */
[----:B------:R0:W-:Y:S02]  /*0a50*/  STG.E.U16 [R10.64], R14 ;  /* 0x0000000e0a007986 */ /* 0x0001e4000c101504 */
.L_x_554:
[----:B------:R-:W-:-:S13]  /*0a60*/  ISETP.GE.AND P0, PT, R3, R2, PT ;  /* 0x000000020300720c */ /* 0x000fda0003f06270 */
[----:B------:R-:W-:Y:S05]  /*0a70*/  @P0 BRA `(.L_x_556) ;  /* 0x000000e000000947 */ /* 0x000fea0003800000 */
[----:B0-----:R-:W-:Y:S01]  /*0a80*/  IMAD.IADD R10, R0, 0x1, R3 ;  /* 0x00000001000a7824 */ /* 0x001fe200078e0203 */
[----:B------:R-:W-:Y:S01]  /*0a90*/  IADD3 R3, R3, 0x80, RZ ;  /* 0x0000008003037810 */ /* 0x000fe20007ffe0ff */
[----:B------:R-:W-:-:S04]  /*0aa0*/  IMAD.MOV.U32 R11, RZ, RZ, 0x2 ;  /* 0x00000002ff0b7424 */ /* 0x000fc800078e00ff */
[----:B------:R-:W-:-:S05]  /*0ab0*/  IMAD.WIDE.U32 R10, R10, R11, c[0x0][0x168] ;  /* 0x00005a000a0a7625 */ /* 0x000fca00078e000b */
[----:B------:R0:W-:Y:S02]  /*0ac0*/  STG.E.U16 [R10.64], R9 ;  /* 0x000000090a007986 */ /* 0x0001e4000c101504 */
.L_x_555:
[----:B------:R-:W-:-:S13]  /*0ad0*/  ISETP.GE.AND P0, PT, R3, R2, PT ;  /* 0x000000020300720c */ /* 0x000fda0003f06270 */
[----:B------:R-:W-:Y:S01]  /*0ae0*/  @P0 BREAK B1 ;  /* 0x0000000000010942 */ /* 0x000fe20003800000 */
[----:B------:R-:W-:Y:S05]  /*0af0*/  @P0 BRA `(.L_x_557) ;  /* 0x000000e000000947 */ /* 0x000fea0003800000 */
[----:B0-----:R-:W-:Y:S01]  /*0b00*/  IMAD.IADD R9, R0, 0x1, R3 ;  /* 0x0000000100097824 */ /* 0x001fe200078e0203 */
[----:B------:R-:W-:Y:S01]  /*0b10*/  PRMT R5, R8, 0x7610, R5 ;  /* 0x0000761008057816 */ /* 0x000fe20000000005 */
[----:B------:R-:W-:Y:S01]  /*0b20*/  IMAD.MOV.U32 R6, RZ, RZ, 0x2 ;  /* 0x00000002ff067424 */ /* 0x000fe200078e00ff */
[----:B------:R-:W-:-:S03]  /*0b30*/  IADD3 R3, R3, 0x80, RZ ;  /* 0x0000008003037810 */ /* 0x000fc60007ffe0ff */
[----:B------:R-:W-:-:S05]  /*0b40*/  IMAD.WIDE.U32 R8, R9, R6, c[0x0][0x168] ;  /* 0x00005a0009087625 */ /* 0x000fca00078e0006 */
[----:B------:R0:W-:Y:S02]  /*0b50*/  STG.E.U16 [R8.64], R5 ;  /* 0x0000000508007986 */ /* 0x0001e4000c101504 */
.L_x_556:
[----:B------:R-:W-:Y:S05]  /*0b60*/  BSYNC B1 ;  /* 0x0000000000017941 */ /* 0x000fea0003800000 */
.L_x_552:
[----:B------:R-:W-:Y:S02]  /*0b70*/  ISETP.GE.AND P0, PT, R3, R2, PT ;  /* 0x000000020300720c */ /* 0x000fe40003f06270 */
[----:B0-----:R-:W-:-:S11]  /*0b80*/  PRMT R8, R7, 0x7610, R8 ;  /* 0x0000761007087816 */ /* 0x001fd60000000008 */
[----:B------:R-:W-:Y:S01]  /*0b90*/  @!P0 IMAD.IADD R6, R0, 0x1, R3 ;  /* 0x0000000100068824 */ /* 0x000fe200078e0203 */
[----:B------:R-:W-:Y:S01]  /*0ba0*/  @!P0 IADD3 R3, R3, 0x80, RZ ;  /* 0x0000008003038810 */ /* 0x000fe20007ffe0ff */
[----:B------:R-:W-:-:S04]  /*0bb0*/  @!P0 IMAD.MOV.U32 R5, RZ, RZ, 0x2 ;  /* 0x00000002ff058424 */ /* 0x000fc800078e00ff */
[----:B------:R-:W-:-:S05]  /*0bc0*/  @!P0 IMAD.WIDE.U32 R6, R6, R5, c[0x0][0x168] ;  /* 0x00005a0006068625 */ /* 0x000fca00078e0005 */
[----:B------:R0:W-:Y:S02]  /*0bd0*/  @!P0 STG.E.U16 [R6.64], R8 ;  /* 0x0000000806008986 */ /* 0x0001e4000c101504 */
.L_x_557:
[----:B------:R-:W-:Y:S05]  /*0be0*/  BSYNC B0 ;  /* 0x0000000000007941 */ /* 0x000fea0003800000 */
.L_x_551:
[----:B------:R-:W-:Y:S01]  /*0bf0*/  WARPSYNC 0xffffffff ;  /* 0xffffffff00007948 */ /* 0x000fe20003800000 */
[----:B------:R-:W-:-:S13]  /*0c00*/  ISETP.GE.AND P0, PT, R3, R2, PT ;  /* 0x000000020300720c */ /* 0x000fda0003f06270 */
[----:B------:R-:W-:Y:S05]  /*0c10*/  @P0 EXIT ;  /* 0x000000000000094d */ /* 0x000fea0003800000 */
[----:B------:R-:W-:Y:S02]  /*0c20*/  IMAD.IADD R3, R0, 0x1, R3 ;  /* 0x0000000100037824 */ /* 0x000fe400078e0203 */
[----:B------:R-:W-:-:S04]  /*0c30*/  IMAD.MOV.U32 R2, RZ, RZ, 0x2 ;  /* 0x00000002ff027424 */ /* 0x000fc800078e00ff */
[----:B------:R-:W-:-:S05]  /*0c40*/  IMAD.WIDE.U32 R2, R3, R2, c[0x0][0x168] ;  /* 0x00005a0003027625 */ /* 0x000fca00078e0002 */
[----:B------:R-:W-:Y:S01]  /*0c50*/  STG.E.U16 [R2.64], R4 ;  /* 0x0000000402007986 */ /* 0x000fe2000c101504 */
[----:B------:R-:W-:Y:S05]  /*0c60*/  EXIT ;  /* 0x000000000000794d */ /* 0x000fea0003800000 */
.L_x_558:
        /* <DEDUP_REMOVED lines=9> */
.L_x_6219:


//--------------------- .text._ZN2at6native29vectorized_elementwise_kernelILi4EZZZNS0_16tanh_kernel_cudaERNS_18TensorIteratorBaseEENKUlvE0_clEvENKUlvE2_clEvEUlN3c108BFloat16EE_St5arrayIPcLm2EEEEviT0_T1_ --------------------------
	.section	.text._ZN2at6native29vectorized_elementwise_kernelILi4EZZZNS0_16tanh_kernel_cudaERNS_18TensorIteratorBaseEENKUlvE0_clEvENKUlvE2_clEvEUlN3c108BFloat16EE_St5arrayIPcLm2EEEEviT0_T1_,"ax",@progbits
	.sectioninfo	@"SHI_REGISTERS=23"
	.align	128
        .global         _ZN2at6native29vectorized_elementwise_kernelILi4EZZZNS0_16tanh_kernel_cudaERNS_18TensorIteratorBaseEENKUlvE0_clEvENKUlvE2_clEvEUlN3c108BFloat16EE_St5arrayIPcLm2EEEEviT0_T1_
        .type           _ZN2at6native29vectorized_elementwise_kernelILi4EZZZNS0_16tanh_kernel_cudaERNS_18TensorIteratorBaseEENKUlvE0_clEvENKUlvE2_clEvEUlN3c108BFloat16EE_St5arrayIPcLm2EEEEviT0_T1_,@function
        .size           _ZN2at6native29vectorized_elementwise_kernelILi4EZZZNS0_16tanh_kernel_cudaERNS_18TensorIteratorBaseEENKUlvE0_clEvENKUlvE2_clEvEUlN3c108BFloat16EE_St5arrayIPcLm2EEEEviT0_T1_,(.L_x_6220 - _ZN2at6native29vectorized_elementwise_kernelILi4EZZZNS0_16tanh_kernel_cudaERNS_18TensorIteratorBaseEENKUlvE0_clEvENKUlvE2_clEvEUlN3c108BFloat16EE_St5arrayIPcLm2EEEEviT0_T1_)
        .other          _ZN2at6native29vectorized_elementwise_kernelILi4EZZZNS0_16tanh_kernel_cudaERNS_18TensorIteratorBaseEENKUlvE0_clEvENKUlvE2_clEvEUlN3c108BFloat16EE_St5arrayIPcLm2EEEEviT0_T1_,@"STO_CUDA_ENTRY STV_DEFAULT"
_ZN2at6native29vectorized_elementwise_kernelILi4EZZZNS0_16tanh_kernel_cudaERNS_18TensorIteratorBaseEENKUlvE0_clEvENKUlvE2_clEvEUlN3c108BFloat16EE_St5arrayIPcLm2EEEEviT0_T1_:
.text._ZN2at6native29vectorized_elementwise_kernelILi4EZZZNS0_16tanh_kernel_cudaERNS_18TensorIteratorBaseEENKUlvE0_clEvENKUlvE2_clEvEUlN3c108BFloat16EE_St5arrayIPcLm2EEEEviT0_T1_:
        /* <DEDUP_REMOVED lines=11> */
[----:B------:R-:W2:Y:S04]  /*00b0*/  LDG.E.64 R8, [R4.64] ;  /* 0x0000000404087981 */ /* 0x000ea8000c1e1b00 */
[----:B------:R2:W3:Y:S02]  /*00c0*/  LDG.E.64 R2, [R4.64+0x400] ;  /* 0x0004000404027981 */ /* 0x0004e4000c1e1b00 */
[----:B--2---:R-:W-:-:S04]  /*00d0*/  PRMT R4, RZ, 0x5410, R8 ;  /* 0x00005410ff047816 */ /* 0x004fc80000000008 */
[----:B------:R0:W-:Y:S02]  /*00e0*/  MUFU.TANH R6, R4 ;  /* 0x0000000400067308 */ /* 0x0001e40000002400 */
[----:B0-----:R-:W-:-:S06]  /*00f0*/  PRMT R4, RZ, 0x7610, R8 ;  /* 0x00007610ff047816 */ /* 0x001fcc0000000008 */
[----:B------:R0:W1:Y:S02]  /*0100*/  MUFU.TANH R7, R4 ;  /* 0x0000000400077308 */ /* 0x0000640000002400 */
[----:B0-----:R-:W-:-:S06]  /*0110*/  PRMT R4, RZ, 0x5410, R9 ;  /* 0x00005410ff047816 */ /* 0x001fcc0000000009 */
[----:B------:R0:W-:Y:S01]  /*0120*/  MUFU.TANH R8, R4 ;  /* 0x0000000400087308 */ /* 0x0001e20000002400 */
[----:B-1----:R-:W-:Y:S02]  /*0130*/  F2FP.BF16.PACK_AB R6, R7, R6 ;  /* 0x000000060706723e */ /* 0x002fe400000010ff */
[----:B0-----:R-:W-:-:S05]  /*0140*/  PRMT R4, RZ, 0x7610, R9 ;  /* 0x00007610ff047816 */ /* 0x001fca0000000009 */
[----:B------:R3:W0:Y:S02]  /*0150*/  MUFU.TANH R9, R4 ;  /* 0x0000000400097308 */ /* 0x0006240000002400 */
[----:B---3--:R-:W-:-:S06]  /*0160*/  PRMT R4, RZ, 0x5410, R2 ;  /* 0x00005410ff047816 */ /* 0x008fcc0000000002 */
[----:B------:R1:W-:Y:S01]  /*0170*/  MUFU.TANH R10, R4 ;  /* 0x00000004000a7308 */ /* 0x0003e20000002400 */
[----:B0-----:R-:W-:Y:S02]  /*0180*/  F2FP.BF16.PACK_AB R7, R9, R8 ;  /* 0x000000080907723e */ /* 0x001fe400000010ff */
[----:B-1----:R-:W-:-:S05]  /*0190*/  PRMT R4, RZ, 0x7610, R2 ;  /* 0x00007610ff047816 */ /* 0x002fca0000000002 */
[----:B------:R0:W1:Y:S02]  /*01a0*/  MUFU.TANH R5, R4 ;  /* 0x0000000400057308 */ /* 0x0000640000002400 */
[----:B0-----:R-:W-:-:S06]  /*01b0*/  PRMT R4, RZ, 0x5410, R3 ;  /* 0x00005410ff047816 */ /* 0x001fcc0000000003 */
[----:B------:R0:W-:Y:S01]  /*01c0*/  MUFU.TANH R11, R4 ;  /* 0x00000004000b7308 */ /* 0x0001e20000002400 */
[----:B-1----:R-:W-:Y:S02]  /*01d0*/  F2FP.BF16.PACK_AB R10, R5, R10 ;  /* 0x0000000a050a723e */ /* 0x002fe400000010ff */
[----:B0-----:R-:W-:Y:S01]  /*01e0*/  PRMT R4, RZ, 0x7610, R3 ;  /* 0x00007610ff047816 */ /* 0x001fe20000000003 */
[----:B------:R-:W-:-:S04]  /*01f0*/  IMAD.WIDE.U32 R2, R0, R15, c[0x0][0x168] ;  /* 0x00005a0000027625 */ /* 0x000fc800078e000f */
[----:B------:R-:W0:Y:S02]  /*0200*/  MUFU.TANH R12, R4 ;  /* 0x00000004000c7308 */ /* 0x000e240000002400 */
[----:B------:R-:W-:-:S05]  /*0210*/  IMAD.WIDE R2, R13, 0x8, R2 ;  /* 0x000000080d027825 */ /* 0x000fca00078e0202 */
[----:B------:R-:W-:Y:S01]  /*0220*/  STG.E.64 [R2.64], R6 ;  /* 0x0000000602007986 */ /* 0x000fe2000c101b04 */
[----:B0-----:R-:W-:-:S05]  /*0230*/  F2FP.BF16.PACK_AB R11, R12, R11 ;  /* 0x0000000b0c0b723e */ /* 0x001fca00000010ff */
[----:B------:R-:W-:Y:S01]  /*0240*/  STG.E.64 [R2.64+0x400], R10 ;  /* 0x0004000a02007986 */ /* 0x000fe2000c101b04 */
[----:B------:R-:W-:Y:S05]  /*0250*/  EXIT ;  /* 0x000000000000794d */ /* 0x000fea0003800000 */
.L_x_559:
        /* <DEDUP_REMOVED lines=117> */
.L_x_562:
[----:B------:R-:W-:-:S13]  /*09b0*/  ISETP.GE.AND P0, PT, R3, R2, PT ;  /* 0x000000020300720c */ /* 0x000fda0003f06270 */
[----:B------:R-:W-:Y:S05]  /*09c0*/  @P0 BRA `(.L_x_564) ;  /* 0x000000c000000947 */ /* 0x000fea0003800000 */
[----:B0-----:R-:W-:Y:S01]  /*09d0*/  IMAD.IADD R10, R0, 0x1, R3 ;  /* 0x00000001000a7824 */ /* 0x001fe200078e0203 */
[----:B------:R-:W-:Y:S01]  /*09e0*/  IADD3 R3, R3, 0x80, RZ ;  /* 0x0000008003037810 */ /* 0x000fe20007ffe0ff */
[----:B------:R-:W-:-:S04]  /*09f0*/  IMAD.MOV.U32 R11, RZ, RZ, 0x2 ;  /* 0x00000002ff0b7424 */ /* 0x000fc800078e00ff */
[----:B------:R-:W-:-:S05]  /*0a00*/  IMAD.WIDE.U32 R10, R10, R11, c[0x0][0x168] ;  /* 0x00005a000a0a7625 */ /* 0x000fca00078e000b */
[----:B------:R0:W-:Y:S02]  /*0a10*/  STG.E.U16 [R10.64], R14 ;  /* 0x0000000e0a007986 */ /* 0x0001e4000c101504 */
.L_x_563:
[----:B------:R-:W-:-:S13]  /*0a20*/  ISETP.GE.AND P0, PT, R3, R2, PT ;  /* 0x000000020300720c */ /* 0x000fda0003f06270 */
[----:B------:R-:W-:Y:S05]  /*0a30*/  @P0 BRA `(.L_x_565) ;  /* 0x000000e000000947 */ /* 0x000fea0003800000 */
[----:B0-----:R-:W-:Y:S01]  /*0a40*/  IMAD.IADD R10, R0, 0x1, R3 ;  /* 0x00000001000a7824 */ /* 0x001fe200078e0203 */
[----:B------:R-:W-:Y:S01]  /*0a50*/  IADD3 R3, R3, 0x80, RZ ;  /* 0x0000008003037810 */ /* 0x000fe20007ffe0ff */
[----:B------:R-:W-:-:S04]  /*0a60*/  IMAD.MOV.U32 R11, RZ, RZ, 0x2 ;  /* 0x00000002ff0b7424 */ /* 0x000fc800078e00ff */
[----:B------:R-:W-:-:S05]  /*0a70*/  IMAD.WIDE.U32 R10, R10, R11, c[0x0][0x168] ;  /* 0x00005a000a0a7625 */ /* 0x000fca00078e000b */
[----:B------:R0:W-:Y:S02]  /*0a80*/  STG.E.U16 [R10.64], R9 ;  /* 0x000000090a007986 */ /* 0x0001e4000c101504 */
.L_x_564:
        /* <DEDUP_REMOVED lines=9> */
.L_x_565:
[----:B------:R-:W-:Y:S05]  /*0b20*/  BSYNC B1 ;  /* 0x0000000000017941 */ /* 0x000fea0003800000 */
.L_x_561:
[----:B------:R-:W-:Y:S02]  /*0b30*/  ISETP.GE.AND P0, PT, R3, R2, PT ;  /* 0x000000020300720c */ /* 0x000fe40003f06270 */
[----:B0-----:R-:W-:-:S11]  /*0b40*/  PRMT R8, R7, 0x7610, R8 ;  /* 0x0000761007087816 */ /* 0x001fd60000000008 */
[----:B------:R-:W-:Y:S01]  /*0b50*/  @!P0 IMAD.IADD R6, R0, 0x1, R3 ;  /* 0x0000000100068824 */ /* 0x000fe200078e0203 */
[----:B------:R-:W-:Y:S01]  /*0b60*/  @!P0 IADD3 R3, R3, 0x80, RZ ;  /* 0x0000008003038810 */ /* 0x000fe20007ffe0ff */
[----:B------:R-:W-:-:S04]  /*0b70*/  @!P0 IMAD.MOV.U32 R5, RZ, RZ, 0x2 ;  /* 0x00000002ff058424 */ /* 0x000fc800078e00ff */
[----:B------:R-:W-:-:S05]  /*0b80*/  @!P0 IMAD.WIDE.U32 R6, R6, R5, c[0x0][0x168] ;  /* 0x00005a0006068625 */ /* 0x000fca00078e0005 */
[----:B------:R0:W-:Y:S02]  /*0b90*/  @!P0 STG.E.U16 [R6.64], R8 ;  /* 0x0000000806008986 */ /* 0x0001e4000c101504 */
.L_x_566:
[----:B------:R-:W-:Y:S05]  /*0ba0*/  BSYNC B0 ;  /* 0x0000000000007941 */ /* 0x000fea0003800000 */
.L_x_560:
        /* <DEDUP_REMOVED lines=8> */
.L_x_567:
        /* <DEDUP_REMOVED lines=13> */
.L_x_6220:


//--------------------- .text._ZN2at6native29vectorized_elementwise_kernelILi8EZZZNS0_16tanh_kernel_cudaERNS_18TensorIteratorBaseEENKUlvE0_clEvENKUlvE2_clEvEUlN3c108BFloat16EE_St5arrayIPcLm2EEEEviT0_T1_ --------------------------
	.section	.text._ZN2at6native29vectorized_elementwise_kernelILi8EZZZNS0_16tanh_kernel_cudaERNS_18TensorIteratorBaseEENKUlvE0_clEvENKUlvE2_clEvEUlN3c108BFloat16EE_St5arrayIPcLm2EEEEviT0_T1_,"ax",@progbits
	.sectioninfo	@"SHI_REGISTERS=4"
	.align	128
        .global         _ZN2at6native29vectorized_elementwise_kernelILi8EZZZNS0_16tanh_kernel_cudaERNS_18TensorIteratorBaseEENKUlvE0_clEvENKUlvE2_clEvEUlN3c108BFloat16EE_St5arrayIPcLm2EEEEviT0_T1_
        .type           _ZN2at6native29vectorized_elementwise_kernelILi8EZZZNS0_16tanh_kernel_cudaERNS_18TensorIteratorBaseEENKUlvE0_clEvENKUlvE2_clEvEUlN3c108BFloat16EE_St5arrayIPcLm2EEEEviT0_T1_,@function
        .size           _ZN2at6native29vectorized_elementwise_kernelILi8EZZZNS0_16tanh_kernel_cudaERNS_18TensorIteratorBaseEENKUlvE0_clEvENKUlvE2_clEvEUlN3c108BFloat16EE_St5arrayIPcLm2EEEEviT0_T1_,(.L_x_6221 - _ZN2at6native29vectorized_elementwise_kernelILi8EZZZNS0_16tanh_kernel_cudaERNS_18TensorIteratorBaseEENKUlvE0_clEvENKUlvE2_clEvEUlN3c108BFloat16EE_St5arrayIPcLm2EEEEviT0_T1_)
        .other          _ZN2at6native29vectorized_elementwise_kernelILi8EZZZNS0_16tanh_kernel_cudaERNS_18TensorIteratorBaseEENKUlvE0_clEvENKUlvE2_clEvEUlN3c108BFloat16EE_St5arrayIPcLm2EEEEviT0_T1_,@"STO_CUDA_ENTRY STV_DEFAULT"
_ZN2at6native29vectorized_elementwise_kernelILi8EZZZNS0_16tanh_kernel_cudaERNS_18TensorIteratorBaseEENKUlvE0_clEvENKUlvE2_clEvEUlN3c108BFloat16EE_St5arrayIPcLm2EEEEviT0_T1_:
.text._ZN2at6native29vectorized_elementwise_kernelILi8EZZZNS0_16tanh_kernel_cudaERNS_18TensorIteratorBaseEENKUlvE0_clEvENKUlvE2_clEvEUlN3c108BFloat16EE_St5arrayIPcLm2EEEEviT0_T1_:
[----:B------:R-:W-:Y:S02]  /*0000*/  MOV R1, c[0x0][0x28] ;  /* 0x00000a0000017a02 */ /* 0x000fe40000000f00 */
[----:B------:R-:W-:Y:S05]  /*0010*/  EXIT ;  /* 0x000000000000794d */ /* 0x000fea0003800000 */
.L_x_568:
        /* <DEDUP_REMOVED lines=14> */
.L_x_6221:


//--------------------- .text._ZN2at6native18elementwise_kernelILi128ELi4EZNS0_15gpu_kernel_implIZZZNS0_16tanh_kernel_cudaERNS_18TensorIteratorBaseEENKUlvE0_clEvENKUlvE1_clEvEUlN3c104HalfEE_EEvS4_RKT_EUliE_EEviT1_ --------------------------
	.section	.text._ZN2at6native18elementwise_kernelILi128ELi4EZNS0_15gpu_kernel_implIZZZNS0_16tanh_kernel_cudaERNS_18TensorIteratorBaseEENKUlvE0_clEvENKUlvE1_clEvEUlN3c104HalfEE_EEvS4_RKT_EUliE_EEviT1_,"ax",@progbits
	.sectioninfo	@"SHI_REGISTERS=26"
	.align	128
        .global         _ZN2at6native18elementwise_kernelILi128ELi4EZNS0_15gpu_kernel_implIZZZNS0_16tanh_kernel_cudaERNS_18TensorIteratorBaseEENKUlvE0_clEvENKUlvE1_clEvEUlN3c104HalfEE_EEvS4_RKT_EUliE_EEviT1_
        .type           _ZN2at6native18elementwise_kernelILi128ELi4EZNS0_15gpu_kernel_implIZZZNS0_16tanh_kernel_cudaERNS_18TensorIteratorBaseEENKUlvE0_clEvENKUlvE1_clEvEUlN3c104HalfEE_EEvS4_RKT_EUliE_EEviT1_,@function
        .size           _ZN2at6native18elementwise_kernelILi128ELi4EZNS0_15gpu_kernel_implIZZZNS0_16tanh_kernel_cudaERNS_18TensorIteratorBaseEENKUlvE0_clEvENKUlvE1_clEvEUlN3c104HalfEE_EEvS4_RKT_EUliE_EEviT1_,(.L_x_6222 - _ZN2at6native18elementwise_kernelILi128ELi4EZNS0_15gpu_kernel_implIZZZNS0_16tanh_kernel_cudaERNS_18TensorIteratorBaseEENKUlvE0_clEvENKUlvE1_clEvEUlN3c104HalfEE_EEvS4_RKT_EUliE_EEviT1_)
        .other          _ZN2at6native18elementwise_kernelILi128ELi4EZNS0_15gpu_kernel_implIZZZNS0_16tanh_kernel_cudaERNS_18TensorIteratorBaseEENKUlvE0_clEvENKUlvE1_clEvEUlN3c104HalfEE_EEvS4_RKT_EUliE_EEviT1_,@"STO_CUDA_ENTRY STV_DEFAULT"
_ZN2at6native18elementwise_kernelILi128ELi4EZNS0_15gpu_kernel_implIZZZNS0_16tanh_kernel_cudaERNS_18TensorIteratorBaseEENKUlvE0_clEvENKUlvE1_clEvEUlN3c104HalfEE_EEvS4_RKT_EUliE_EEviT1_:
.text._ZN2at6native18elementwise_kernelILi128ELi4EZNS0_15gpu_kernel_implIZZZNS0_16tanh_kernel_cudaERNS_18TensorIteratorBaseEENKUlvE0_clEvENKUlvE1_clEvEUlN3c104HalfEE_EEvS4_RKT_EUliE_EEviT1_:
        /* <DEDUP_REMOVED lines=236> */
.L_x_571:
        /* <DEDUP_REMOVED lines=18> */
[----:B0-----:R-:W-:Y:S01]  /*0fe0*/  F2FP.PACK_AB R0, RZ, R0 ;  /* 0x00000000ff00723e */ /* 0x001fe200000000ff */
[----:B------:R-:W-:Y:S05]  /*0ff0*/  BRA `(.L_x_577) ;  /* 0x00000e5000007947 */ /* 0x000fea0003800000 */
.L_x_575:
[----:B------:R-:W2:Y:S02]  /*1000*/  LDG.E.U8 R2, [R2.64] ;  /* 0x0000002402027981 */ /* 0x000ea4000c1e1100 */
[----:B--2---:R-:W0:Y:S02]  /*1010*/  I2F.U16 R0, R2 ;  /* 0x0000000200007306 */ /* 0x004e240000101000 */
[----:B0-----:R-:W-:Y:S01]  /*1020*/  F2FP.PACK_AB R0, RZ, R0 ;  /* 0x00000000ff00723e */ /* 0x001fe200000000ff */
[----:B------:R-:W-:Y:S05]  /*1030*/  BRA `(.L_x_577) ;  /* 0x00000e1000007947 */ /* 0x000fea0003800000 */
.L_x_574:
        /* <DEDUP_REMOVED lines=8> */
[----:B0-----:R-:W-:Y:S01]  /*10c0*/  F2FP.PACK_AB R0, RZ, R0 ;  /* 0x00000000ff00723e */ /* 0x001fe200000000ff */
[----:B------:R-:W-:Y:S05]  /*10d0*/  BRA `(.L_x_577) ;  /* 0x00000d7000007947 */ /* 0x000fea0003800000 */
.L_x_579:
[----:B------:R-:W2:Y:S02]  /*10e0*/  LDG.E R2, [R2.64] ;  /* 0x0000002402027981 */ /* 0x000ea4000c1e1900 */
[----:B--2---:R-:W0:Y:S02]  /*10f0*/  I2F R0, R2 ;  /* 0x0000000200007306 */ /* 0x004e240000201400 */
[----:B0-----:R-:W-:Y:S01]  /*1100*/  F2FP.PACK_AB R0, RZ, R0 ;  /* 0x00000000ff00723e */ /* 0x001fe200000000ff */
[----:B------:R-:W-:Y:S05]  /*1110*/  BRA `(.L_x_577) ;  /* 0x00000d3000007947 */ /* 0x000fea0003800000 */
.L_x_578:
[----:B------:R-:W2:Y:S02]  /*1120*/  LDG.E.U16 R2, [R2.64] ;  /* 0x0000002402027981 */ /* 0x000ea4000c1e1500 */
[----:B--2---:R-:W0:Y:S02]  /*1130*/  I2F.S16 R0, R2 ;  /* 0x0000000200007306 */ /* 0x004e240000101400 */
[----:B0-----:R-:W-:Y:S01]  /*1140*/  F2FP.PACK_AB R0, RZ, R0 ;  /* 0x00000000ff00723e */ /* 0x001fe200000000ff */
[----:B------:R-:W-:Y:S05]  /*1150*/  BRA `(.L_x_577) ;  /* 0x00000cf000007947 */ /* 0x000fea0003800000 */
.L_x_573:
[----:B------:R-:W-:-:S13]  /*1160*/  ISETP.GT.AND P0, PT, R4, 0x6, PT ;  /* 0x000000060400780c */ /* 0x000fda0003f04270 */
[----:B------:R-:W-:Y:S05]  /*1170*/  @P0 BRA `(.L_x_580) ;  /* 0x0000009000000947 */ /* 0x000fea0003800000 */
[----:B------:R-:W-:-:S13]  /*1180*/  ISETP.NE.AND P0, PT, R4, 0x5, PT ;  /* 0x000000050400780c */ /* 0x000fda0003f05270 */
[----:B------:R-:W-:Y:S05]  /*1190*/  @!P0 BRA `(.L_x_581) ;  /* 0x0000005000008947 */ /* 0x000fea0003800000 */
[----:B------:R-:W-:-:S13]  /*11a0*/  ISETP.NE.AND P0, PT, R4, 0x6, PT ;  /* 0x000000060400780c */ /* 0x000fda0003f05270 */
[----:B------:R-:W-:Y:S05]  /*11b0*/  @P0 BRA `(.L_x_576) ;  /* 0x00000ad000000947 */ /* 0x000fea0003800000 */
[----:B------:R-:W2:Y:S02]  /*11c0*/  LDG.E R2, [R2.64] ;  /* 0x0000002402027981 */ /* 0x000ea4000c1e1900 */
[----:B--2---:R-:W-:Y:S01]  /*11d0*/  F2FP.PACK_AB R0, RZ, R2 ;  /* 0x00000002ff00723e */ /* 0x004fe200000000ff */
[----:B------:R-:W-:Y:S05]  /*11e0*/  BRA `(.L_x_577) ;  /* 0x00000c6000007947 */ /* 0x000fea0003800000 */
.L_x_581:
[----:B------:R0:W5:Y:S01]  /*11f0*/  LDG.E.U16 R0, [R2.64] ;  /* 0x0000002402007981 */ /* 0x000162000c1e1500 */
[----:B------:R-:W-:Y:S05]  /*1200*/  BRA `(.L_x_577) ;  /* 0x00000c4000007947 */ /* 0x000fea0003800000 */
.L_x_580:
[----:B------:R-:W-:-:S13]  /*1210*/  ISETP.NE.AND P0, PT, R4, 0x7, PT ;  /* 0x000000070400780c */ /* 0x000fda0003f05270 */
[----:B------:R-:W-:Y:S05]  /*1220*/  @!P0 BRA `(.L_x_582) ;  /* 0x0000009000008947 */ /* 0x000fea0003800000 */
[----:B------:R-:W-:-:S13]  /*1230*/  ISETP.NE.AND P0, PT, R4, 0x8, PT ;  /* 0x000000080400780c */ /* 0x000fda0003f05270 */
[----:B------:R-:W-:Y:S05]  /*1240*/  @!P0 BRA `(.L_x_583) ;  /* 0x0000005000008947 */ /* 0x000fea0003800000 */
[----:B------:R-:W-:-:S13]  /*1250*/  ISETP.NE.AND P0, PT, R4, 0x9, PT ;  /* 0x000000090400780c */ /* 0x000fda0003f05270 */
[----:B------:R-:W-:Y:S05]  /*1260*/  @P0 BRA `(.L_x_576) ;  /* 0x00000a2000000947 */ /* 0x000fea0003800000 */
[----:B------:R-:W2:Y:S02]  /*1270*/  LDG.E R2, [R2.64] ;  /* 0x0000002402027981 */ /* 0x000ea4000c1e1900 */
[----:B--2---:R-:W-:Y:S01]  /*1280*/  F2FP.PACK_AB R0, RZ, R2 ;  /* 0x00000002ff00723e */ /* 0x004fe200000000ff */
[----:B------:R-:W-:Y:S05]  /*1290*/  BRA `(.L_x_577) ;  /* 0x00000bb000007947 */ /* 0x000fea0003800000 */
.L_x_583:
[----:B------:R0:W5:Y:S01]  /*12a0*/  LDG.E.U16 R0, [R2.64] ;  /* 0x0000002402007981 */ /* 0x000162000c1e1500 */
[----:B------:R-:W-:Y:S05]  /*12b0*/  BRA `(.L_x_577) ;  /* 0x00000b9000007947 */ /* 0x000fea0003800000 */
.L_x_582:
[----:B------:R-:W2:Y:S02]  /*12c0*/  LDG.E.64 R2, [R2.64] ;  /* 0x0000002402027981 */ /* 0x000ea4000c1e1b00 */
[----:B--2---:R-:W0:Y:S01]  /*12d0*/  F2F.F32.F64 R0, R2 ;  /* 0x0000000200007310 */ /* 0x004e220000301000 */
[----:B------:R-:W0:-:S14]  /*12e0*/  DSETP.GEU.AND P0, PT, |R2|, c[0x2][0x0], PT ;  /* 0x008000000200762a */ /* 0x000e1c0003f0e200 */
[----:B0-----:R-:W-:-:S05]  /*12f0*/  @!P0 FMUL R0, R0, 1.175494350822287508e-38 ;  /* 0x0080000000008820 */ /* 0x001fca0000400000 */
[----:B------:R-:W-:Y:S01]  /*1300*/  F2FP.PACK_AB R0, RZ, R0 ;  /* 0x00000000ff00723e */ /* 0x000fe200000000ff */
[----:B------:R-:W-:Y:S05]  /*1310*/  BRA `(.L_x_577) ;  /* 0x00000b3000007947 */ /* 0x000fea0003800000 */
.L_x_572:
        /* <DEDUP_REMOVED lines=11> */
[----:B------:R-:W-:Y:S01]  /*13d0*/  F2FP.PACK_AB R0, RZ, R0 ;  /* 0x00000000ff00723e */ /* 0x000fe200000000ff */
[----:B------:R-:W-:Y:S05]  /*13e0*/  BRA `(.L_x_577) ;  /* 0x00000a6000007947 */ /* 0x000fea0003800000 */
.L_x_586:
[----:B------:R-:W2:Y:S02]  /*13f0*/  LDG.E.64 R2, [R2.64] ;  /* 0x0000002402027981 */ /* 0x000ea4000c1e1b00 */
[----:B--2---:R-:W0:Y:S01]  /*1400*/  F2F.F32.F64 R0, R2 ;  /* 0x0000000200007310 */ /* 0x004e220000301000 */
[----:B------:R-:W0:-:S14]  /*1410*/  DSETP.GEU.AND P0, PT, |R2|, c[0x2][0x0], PT ;  /* 0x008000000200762a */ /* 0x000e1c0003f0e200 */
[----:B0-----:R-:W-:-:S05]  /*1420*/  @!P0 FMUL R0, R0, 1.175494350822287508e-38 ;  /* 0x0080000000008820 */ /* 0x001fca0000400000 */
[----:B------:R-:W-:Y:S01]  /*1430*/  F2FP.PACK_AB R0, RZ, R0 ;  /* 0x00000000ff00723e */ /* 0x000fe200000000ff */
[----:B------:R-:W-:Y:S05]  /*1440*/  BRA `(.L_x_577) ;  /* 0x00000a0000007947 */ /* 0x000fea0003800000 */
.L_x_585:
        /* <DEDUP_REMOVED lines=25> */
[----:B------:R-:W-:-:S04]  /*15e0*/  F2FP.PACK_AB R5, RZ, R5 ;  /* 0x00000005ff05723e */ /* 0x000fc800000000ff */
[----:B------:R-:W-:Y:S01]  /*15f0*/  PRMT R0, R5, 0x7610, R0 ;  /* 0x0000761005007816 */ /* 0x000fe20000000000 */
[----:B------:R-:W-:Y:S05]  /*1600*/  BRA `(.L_x_577) ;  /* 0x0000084000007947 */ /* 0x000fea0003800000 */
.L_x_588:
        /* <DEDUP_REMOVED lines=12> */
[----:B------:R-:W-:-:S04]  /*16d0*/  F2FP.PACK_AB R4, RZ, R4 ;  /* 0x00000004ff04723e */ /* 0x000fc800000000ff */
[----:B------:R-:W-:Y:S01]  /*16e0*/  PRMT R0, R4, 0x7610, R0 ;  /* 0x0000761004007816 */ /* 0x000fe20000000000 */
[----:B------:R-:W-:Y:S05]  /*16f0*/  BRA `(.L_x_577) ;  /* 0x0000075000007947 */ /* 0x000fea0003800000 */
.L_x_587:
[----:B------:R-:W2:Y:S02]  /*1700*/  LDG.E.U16 R0, [R2.64] ;  /* 0x0000002402007981 */ /* 0x000ea4000c1e1500 */
[----:B--2---:R-:W-:-:S04]  /*1710*/  PRMT R0, RZ, 0x5410, R0 ;  /* 0x00005410ff007816 */ /* 0x004fc80000000000 */
[----:B------:R-:W-:Y:S01]  /*1720*/  F2FP.PACK_AB R0, RZ, R0 ;  /* 0x00000000ff00723e */ /* 0x000fe200000000ff */
[----:B------:R-:W-:Y:S05]  /*1730*/  BRA `(.L_x_577) ;  /* 0x0000071000007947 */ /* 0x000fea0003800000 */
.L_x_584:
        /* <DEDUP_REMOVED lines=10> */
[----:B0-----:R-:W-:Y:S01]  /*17e0*/  F2FP.PACK_AB R0, RZ, R0 ;  /* 0x00000000ff00723e */ /* 0x001fe200000000ff */
[----:B------:R-:W-:Y:S05]  /*17f0*/  BRA `(.L_x_577) ;  /* 0x0000065000007947 */ /* 0x000fea0003800000 */
.L_x_591:
        /* <DEDUP_REMOVED lines=21> */
.L_x_595:
[----:B------:R-:W-:Y:S05]  /*1950*/  BSYNC B1 ;  /* 0x0000000000017941 */ /* 0x000fea0003800000 */
.L_x_594:
[----:B------:R-:W-:Y:S01]  /*1960*/  LEA R3, R0, 0x3b800000, 0x17 ;  /* 0x3b80000000037811 */ /* 0x000fe200078eb8ff */
[----:B------:R-:W-:-:S05]  /*1970*/  IMAD.SHL.U32 R0, R2, 0x100000, RZ ;  /* 0x0010000002007824 */ /* 0x000fca00078e00ff */
[----:B------:R-:W-:Y:S02]  /*1980*/  LOP3.LUT R0, R3, R0, R4, 0xfe, !PT ;  /* 0x0000000003007212 */ /* 0x000fe400078efe04 */
.L_x_593:
[----:B------:R-:W-:Y:S05]  /*1990*/  BSYNC B0 ;  /* 0x0000000000007941 */ /* 0x000fea0003800000 */
.L_x_592:
[----:B------:R-:W-:Y:S01]  /*19a0*/  F2FP.PACK_AB R0, RZ, R0 ;  /* 0x00000000ff00723e */ /* 0x000fe200000000ff */
[----:B------:R-:W-:Y:S05]  /*19b0*/  BRA `(.L_x_577) ;  /* 0x0000049000007947 */ /* 0x000fea0003800000 */
.L_x_590:
        /* <DEDUP_REMOVED lines=21> */
.L_x_599:
[----:B------:R-:W-:Y:S05]  /*1b10*/  BSYNC B1 ;  /* 0x0000000000017941 */ /* 0x000fea0003800000 */
.L_x_598:
[----:B------:R-:W-:Y:S01]  /*1b20*/  LEA R3, R0, 0x37800000, 0x17 ;  /* 0x3780000000037811 */ /* 0x000fe200078eb8ff */
[----:B------:R-:W-:-:S05]  /*1b30*/  IMAD.SHL.U32 R0, R2, 0x200000, RZ ;  /* 0x0020000002007824 */ /* 0x000fca00078e00ff */
[----:B------:R-:W-:Y:S02]  /*1b40*/  LOP3.LUT R0, R3, R0, R4, 0xfe, !PT ;  /* 0x0000000003007212 */ /* 0x000fe400078efe04 */
.L_x_597:
[----:B------:R-:W-:Y:S05]  /*1b50*/  BSYNC B0 ;  /* 0x0000000000007941 */ /* 0x000fea0003800000 */
.L_x_596:
[----:B------:R-:W-:Y:S01]  /*1b60*/  F2FP.PACK_AB R0, RZ, R0 ;  /* 0x00000000ff00723e */ /* 0x000fe200000000ff */
[----:B------:R-:W-:Y:S05]  /*1b70*/  BRA `(.L_x_577) ;  /* 0x000002d000007947 */ /* 0x000fea0003800000 */
.L_x_589:
        /* <DEDUP_REMOVED lines=14> */
.L_x_603:
[----:B------:R-:W-:Y:S05]  /*1c60*/  BSYNC B0 ;  /* 0x0000000000007941 */ /* 0x000fea0003800000 */
.L_x_602:
[----:B------:R-:W-:Y:S01]  /*1c70*/  F2FP.PACK_AB R0, RZ, R0 ;  /* 0x00000000ff00723e */ /* 0x000fe200000000ff */
[----:B------:R-:W-:Y:S05]  /*1c80*/  BRA `(.L_x_577) ;  /* 0x000001c000007947 */ /* 0x000fea0003800000 */
.L_x_576:
        /* <DEDUP_REMOVED lines=21> */
.L_x_601:
[----:B------:R-:W2:Y:S02]  /*1de0*/  LDG.E.64 R2, [R2.64] ;  /* 0x0000002402027981 */ /* 0x000ea4000c1e1b00 */
[----:B--2---:R-:W0:Y:S02]  /*1df0*/  I2F.U64 R0, R2 ;  /* 0x0000000200007312 */ /* 0x004e240000301000 */
[----:B0-----:R-:W-:Y:S01]  /*1e00*/  F2FP.PACK_AB R0, RZ, R0 ;  /* 0x00000000ff00723e */ /* 0x001fe200000000ff */
[----:B------:R-:W-:Y:S05]  /*1e10*/  BRA `(.L_x_577) ;  /* 0x0000003000007947 */ /* 0x000fea0003800000 */
.L_x_600:
[----:B------:R-:W2:Y:S02]  /*1e20*/  LDG.E R2, [R2.64] ;  /* 0x0000002402027981 */ /* 0x000ea4000c1e1900 */
[----:B--2---:R-:W0:Y:S02]  /*1e30*/  I2F.U32 R0, R2 ;  /* 0x0000000200007306 */ /* 0x004e240000201000 */
[----:B0-----:R-:W-:-:S06]  /*1e40*/  F2FP.PACK_AB R0, RZ, R0 ;  /* 0x00000000ff00723e */ /* 0x001fcc00000000ff */
.L_x_577:
[----:B------:R-:W1:Y:S01]  /*1e50*/  LDC.U8 R4, c[0x0][0x371] ;  /* 0x0000dc40ff047b82 */ /* 0x000e620000000000 */
[----:B-----5:R-:W-:-:S06]  /*1e60*/  HADD2.F32 R0, -RZ, R0.H0_H0 ;  /* 0x20000000ff007230 */ /* 0x020fcc0000004100 */
[----:B------:R-:W2:Y:S02]  /*1e70*/  MUFU.TANH R0, R0 ;  /* 0x0000000000007308 */ /* 0x000ea40000002400 */
[----:B0-2---:R-:W-:Y:S02]  /*1e80*/  F2FP.PACK_AB R3, RZ, R0 ;  /* 0x00000000ff03723e */ /* 0x005fe400000000ff */
        /* <DEDUP_REMOVED lines=11> */
[----:B------:R-:W-:-:S04]  /*1f40*/  HADD2.F32 R0, -RZ, R3.H0_H0 ;  /* 0x20000003ff007230 */ /* 0x000fc80000004100 */
[----:B------:R-:W0:Y:S02]  /*1f50*/  F2I.FTZ.TRUNC.NTZ R3, R0 ;  /* 0x0000000000037305 */ /* 0x000e24000021f100 */
[----:B0-----:R0:W-:Y:S01]  /*1f60*/  STG.E.U8 [R16.64], R3 ;  /* 0x0000000310007986 */ /* 0x0011e2000c101124 */
[----:B------:R-:W-:Y:S05]  /*1f70*/  BRA `(.L_x_609) ;  /* 0x00000e8000007947 */ /* 0x000fea0003800000 */
.L_x_607:
[----:B------:R-:W-:-:S06]  /*1f80*/  HADD2.F32 R3, -RZ, R3.H0_H0 ;  /* 0x20000003ff037230 */ /* 0x000fcc0000004100 */
[----:B------:R-:W0:Y:S02]  /*1f90*/  F2I.S64.TRUNC R2, R3 ;  /* 0x0000000300027311 */ /* 0x000e24000020d900 */
[----:B0-----:R0:W-:Y:S01]  /*1fa0*/  STG.E.U8 [R16.64], R2 ;  /* 0x0000000210007986 */ /* 0x0011e2000c101124 */
[----:B------:R-:W-:Y:S05]  /*1fb0*/  BRA `(.L_x_609) ;  /* 0x00000e4000007947 */ /* 0x000fea0003800000 */
.L_x_606:
[----:B------:R-:W-:-:S13]  /*1fc0*/  ISETP.NE.AND P0, PT, R2, 0x2, PT ;  /* 0x000000020200780c */ /* 0x000fda0003f05270 */
[----:B------:R-:W-:Y:S05]  /*1fd0*/  @!P0 BRA `(.L_x_610) ;  /* 0x000000c000008947 */ /* 0x000fea0003800000 */
[----:B------:R-:W-:-:S13]  /*1fe0*/  ISETP.NE.AND P0, PT, R2, 0x3, PT ;  /* 0x000000030200780c */ /* 0x000fda0003f05270 */
[----:B------:R-:W-:Y:S05]  /*1ff0*/  @!P0 BRA `(.L_x_611) ;  /* 0x0000006000008947 */ /* 0x000fea0003800000 */
[----:B------:R-:W-:-:S13]  /*2000*/  ISETP.NE.AND P0, PT, R2, 0x4, PT ;  /* 0x000000040200780c */ /* 0x000fda0003f05270 */
[----:B------:R-:W-:Y:S05]  /*2010*/  @P0 BRA `(.L_x_608) ;  /* 0x00000c3000000947 */ /* 0x000fea0003800000 */
[----:B------:R-:W-:-:S06]  /*2020*/  HADD2.F32 R3, -RZ, R3.H0_H0 ;  /* 0x20000003ff037230 */ /* 0x000fcc0000004100 */
[----:B------:R-:W0:Y:S02]  /*2030*/  F2I.S64.TRUNC R2, R3 ;  /* 0x0000000300027311 */ /* 0x000e24000020d900 */
[----:B0-----:R0:W-:Y:S01]  /*2040*/  STG.E.64 [R16.64], R2 ;  /* 0x0000000210007986 */ /* 0x0011e2000c101b24 */
[----:B------:R-:W-:Y:S05]  /*2050*/  BRA `(.L_x_609) ;  /* 0x00000da000007947 */ /* 0x000fea0003800000 */
.L_x_611:
[----:B------:R-:W-:-:S06]  /*2060*/  HADD2.F32 R3, -RZ, R3.H0_H0 ;  /* 0x20000003ff037230 */ /* 0x000fcc0000004100 */
[----:B------:R-:W0:Y:S02]  /*2070*/  F2I.FTZ.TRUNC.NTZ R3, R3 ;  /* 0x0000000300037305 */ /* 0x000e24000021f100 */
[----:B0-----:R0:W-:Y:S01]  /*2080*/  STG.E [R16.64], R3 ;  /* 0x0000000310007986 */ /* 0x0011e2000c101924 */
[----:B------:R-:W-:Y:S05]  /*2090*/  BRA `(.L_x_609) ;  /* 0x00000d6000007947 */ /* 0x000fea0003800000 */
.L_x_610:
[----:B------:R-:W-:-:S06]  /*20a0*/  HADD2.F32 R3, -RZ, R3.H0_H0 ;  /* 0x20000003ff037230 */ /* 0x000fcc0000004100 */
[----:B------:R-:W0:Y:S02]  /*20b0*/  F2I.FTZ.TRUNC.NTZ R3, R3 ;  /* 0x0000000300037305 */ /* 0x000e24000021f100 */
[----:B0-----:R0:W-:Y:S01]  /*20c0*/  STG.E.U16 [R16.64], R3 ;  /* 0x0000000310007986 */ /* 0x0011e2000c101524 */
[----:B------:R-:W-:Y:S05]  /*20d0*/  BRA `(.L_x_609) ;  /* 0x00000d2000007947 */ /* 0x000fea0003800000 */
.L_x_605:
[----:B------:R-:W-:-:S13]  /*20e0*/  ISETP.GT.AND P0, PT, R2, 0x6, PT ;  /* 0x000000060200780c */ /* 0x000fda0003f04270 */
[----:B------:R-:W-:Y:S05]  /*20f0*/  @P0 BRA `(.L_x_612) ;  /* 0x0000009000000947 */ /* 0x000fea0003800000 */
[----:B------:R-:W-:-:S13]  /*2100*/  ISETP.NE.AND P0, PT, R2, 0x5, PT ;  /* 0x000000050200780c */ /* 0x000fda0003f05270 */
[----:B------:R-:W-:Y:S05]  /*2110*/  @!P0 BRA `(.L_x_613) ;  /* 0x0000005000008947 */ /* 0x000fea0003800000 */
[----:B------:R-:W-:-:S13]  /*2120*/  ISETP.NE.AND P0, PT, R2, 0x6, PT ;  /* 0x000000060200780c */ /* 0x000fda0003f05270 */
[----:B------:R-:W-:Y:S05]  /*2130*/  @P0 BRA `(.L_x_608) ;  /* 0x00000b1000000947 */ /* 0x000fea0003800000 */
[----:B------:R-:W-:-:S05]  /*2140*/  HADD2.F32 R3, -RZ, R3.H0_H0 ;  /* 0x20000003ff037230 */ /* 0x000fca0000004100 */
[----:B------:R0:W-:Y:S01]  /*2150*/  STG.E [R16.64], R3 ;  /* 0x0000000310007986 */ /* 0x0001e2000c101924 */
[----:B------:R-:W-:Y:S05]  /*2160*/  BRA `(.L_x_609) ;  /* 0x00000c9000007947 */ /* 0x000fea0003800000 */
.L_x_613:
[----:B------:R0:W-:Y:S01]  /*2170*/  STG.E.U16 [R16.64], R3 ;  /* 0x0000000310007986 */ /* 0x0001e2000c101524 */
[----:B------:R-:W-:Y:S05]  /*2180*/  BRA `(.L_x_609) ;  /* 0x00000c7000007947 */ /* 0x000fea0003800000 */
.L_x_612:
[----:B------:R-:W-:-:S13]  /*2190*/  ISETP.NE.AND P0, PT, R2, 0x7, PT ;  /* 0x000000070200780c */ /* 0x000fda0003f05270 */
[----:B------:R-:W-:Y:S05]  /*21a0*/  @!P0 BRA `(.L_x_614) ;  /* 0x000000d000008947 */ /* 0x000fea0003800000 */
[----:B------:R-:W-:-:S13]  /*21b0*/  ISETP.NE.AND P0, PT, R2, 0x8, PT ;  /* 0x000000080200780c */ /* 0x000fda0003f05270 */
[----:B------:R-:W-:Y:S05]  /*21c0*/  @!P0 BRA `(.L_x_615) ;  /* 0x0000006000008947 */ /* 0x000fea0003800000 */
[----:B------:R-:W-:-:S13]  /*21d0*/  ISETP.NE.AND P0, PT, R2, 0x9, PT ;  /* 0x000000090200780c */ /* 0x000fda0003f05270 */
[----:B------:R-:W-:Y:S05]  /*21e0*/  @P0 BRA `(.L_x_608) ;  /* 0x00000a6000000947 */ /* 0x000fea0003800000 */
[----:B------:R-:W-:Y:S01]  /*21f0*/  HADD2.F32 R2, -RZ, R3.H0_H0 ;  /* 0x20000003ff027230 */ /* 0x000fe20000004100 */
[----:B------:R-:W-:-:S05]  /*2200*/  IMAD.MOV.U32 R3, RZ, RZ, RZ ;  /* 0x000000ffff037224 */ /* 0x000fca00078e00ff */
[----:B------:R0:W-:Y:S01]  /*2210*/  STG.E.64 [R16.64], R2 ;  /* 0x0000000210007986 */ /* 0x0001e2000c101b24 */
[----:B------:R-:W-:Y:S05]  /*2220*/  BRA `(.L_x_609) ;  /* 0x00000bd000007947 */ /* 0x000fea0003800000 */
.L_x_615:
[----:B------:R-:W-:-:S05]  /*2230*/  HADD2.F32 R0, -RZ, R3.H0_H0 ;  /* 0x20000003ff007230 */ /* 0x000fca0000004100 */
[----:B------:R-:W-:-:S04]  /*2240*/  F2FP.PACK_AB R0, RZ, R0 ;  /* 0x00000000ff00723e */ /* 0x000fc800000000ff */
[----:B------:R-:W-:-:S05]  /*2250*/  PRMT R0, R0, 0x5410, RZ ;  /* 0x0000541000007816 */ /* 0x000fca00000000ff */
[----:B------:R0:W-:Y:S01]  /*2260*/  STG.E [R16.64], R0 ;  /* 0x0000000010007986 */ /* 0x0001e2000c101924 */
[----:B------:R-:W-:Y:S05]  /*2270*/  BRA `(.L_x_609) ;  /* 0x00000b8000007947 */ /* 0x000fea0003800000 */
.L_x_614:
[----:B------:R-:W-:-:S05]  /*2280*/  HADD2.F32 R2, -RZ, R3.H0_H0 ;  /* 0x20000003ff027230 */ /* 0x000fca0000004100 */
[----:B------:R-:W-:-:S06]  /*2290*/  FMUL.FTZ R2, R2, 1 ;  /* 0x3f80000002027820 */ /* 0x000fcc0000410000 */
[----:B------:R-:W0:Y:S02]  /*22a0*/  F2F.F64.F32 R2, R2 ;  /* 0x0000000200027310 */ /* 0x000e240000201800 */
[----:B0-----:R0:W-:Y:S01]  /*22b0*/  STG.E.64 [R16.64], R2 ;  /* 0x0000000210007986 */ /* 0x0011e2000c101b24 */
[----:B------:R-:W-:Y:S05]  /*22c0*/  BRA `(.L_x_609) ;  /* 0x00000b3000007947 */ /* 0x000fea0003800000 */
.L_x_604:
        /* <DEDUP_REMOVED lines=8> */
[----:B------:R-:W-:-:S05]  /*2350*/  HADD2.F32 R3, -RZ, R3.H0_H0 ;  /* 0x20000003ff037230 */ /* 0x000fca0000004100 */
[----:B------:R-:W-:-:S04]  /*2360*/  FSETP.NEU.FTZ.AND P0, PT, R3, RZ, PT ;  /* 0x000000ff0300720b */ /* 0x000fc80003f1d000 */
[----:B------:R-:W-:-:S05]  /*2370*/  SEL R3, RZ, 0x1, !P0 ;  /* 0x00000001ff037807 */ /* 0x000fca0004000000 */
[----:B------:R0:W-:Y:S01]  /*2380*/  STG.E.U8 [R16.64], R3 ;  /* 0x0000000310007986 */ /* 0x0001e2000c101124 */
[----:B------:R-:W-:Y:S05]  /*2390*/  BRA `(.L_x_609) ;  /* 0x00000a6000007947 */ /* 0x000fea0003800000 */
.L_x_618:
[----:B------:R-:W-:Y:S01]  /*23a0*/  HADD2.F32 R3, -RZ, R3.H0_H0 ;  /* 0x20000003ff037230 */ /* 0x000fe20000004100 */
[----:B------:R-:W-:-:S04]  /*23b0*/  CS2R R6, SRZ ;  /* 0x0000000000067805 */ /* 0x000fc8000001ff00 */
[----:B------:R-:W-:-:S04]  /*23c0*/  FMUL.FTZ R3, R3, 1 ;  /* 0x3f80000003037820 */ /* 0x000fc80000410000 */
[----:B------:R-:W0:Y:S02]  /*23d0*/  F2F.F64.F32 R4, R3 ;  /* 0x0000000300047310 */ /* 0x000e240000201800 */
[----:B0-----:R0:W-:Y:S01]  /*23e0*/  STG.E.128 [R16.64], R4 ;  /* 0x0000000410007986 */ /* 0x0011e2000c101d24 */
[----:B------:R-:W-:Y:S05]  /*23f0*/  BRA `(.L_x_609) ;  /* 0x00000a0000007947 */ /* 0x000fea0003800000 */
.L_x_617:
[----:B------:R-:W-:-:S13]  /*2400*/  ISETP.NE.AND P0, PT, R2, 0xf, PT ;  /* 0x0000000f0200780c */ /* 0x000fda0003f05270 */
[----:B------:R-:W-:Y:S05]  /*2410*/  @!P0 BRA `(.L_x_619) ;  /* 0x000002d000008947 */ /* 0x000fea0003800000 */
[----:B------:R-:W-:-:S13]  /*2420*/  ISETP.NE.AND P0, PT, R2, 0x17, PT ;  /* 0x000000170200780c */ /* 0x000fda0003f05270 */
[----:B------:R-:W-:Y:S05]  /*2430*/  @!P0 BRA `(.L_x_620) ;  /* 0x0000015000008947 */ /* 0x000fea0003800000 */
[----:B------:R-:W-:-:S13]  /*2440*/  ISETP.NE.AND P0, PT, R2, 0x18, PT ;  /* 0x000000180200780c */ /* 0x000fda0003f05270 */
[----:B------:R-:W-:Y:S05]  /*2450*/  @P0 BRA `(.L_x_608) ;  /* 0x000007f000000947 */ /* 0x000fea0003800000 */
[----:B------:R-:W-:Y:S01]  /*2460*/  HADD2.F32 R5, -RZ, R3.H0_H0 ;  /* 0x20000003ff057230 */ /* 0x000fe20000004100 */
[----:B------:R-:W-:Y:S04]  /*2470*/  BSSY B0, `(.L_x_621) ;  /* 0x000000e000007945 */ /* 0x000fe80003800000 */
        /* <DEDUP_REMOVED lines=13> */
.L_x_622:
[----:B------:R-:W-:Y:S05]  /*2550*/  BSYNC B0 ;  /* 0x0000000000007941 */ /* 0x000fea0003800000 */
.L_x_621:
[----:B------:R-:W-:-:S05]  /*2560*/  LOP3.LUT R3, R0, R3, RZ, 0xfc, !PT ;  /* 0x0000000300037212 */ /* 0x000fca00078efcff */
[----:B------:R0:W-:Y:S01]  /*2570*/  STG.E.U8 [R16.64], R3 ;  /* 0x0000000310007986 */ /* 0x0001e2000c101124 */
[----:B------:R-:W-:Y:S05]  /*2580*/  BRA `(.L_x_609) ;  /* 0x0000087000007947 */ /* 0x000fea0003800000 */
.L_x_620:
[----:B------:R-:W-:Y:S01]  /*2590*/  HADD2.F32 R3, -RZ, R3.H0_H0 ;  /* 0x20000003ff037230 */ /* 0x000fe20000004100 */
[----:B------:R-:W-:Y:S04]  /*25a0*/  BSSY B0, `(.L_x_623) ;  /* 0x000000f000007945 */ /* 0x000fe80003800000 */
        /* <DEDUP_REMOVED lines=11> */
.L_x_624:
[----:B------:R-:W-:Y:S01]  /*2660*/  IMAD.MOV.U32 R0, RZ, RZ, 0x7f ;  /* 0x0000007fff007424 */ /* 0x000fe200078e00ff */
[----:B------:R-:W-:-:S04]  /*2670*/  ISETP.GT.U32.AND P0, PT, R2, 0x7f800000, PT ;  /* 0x7f8000000200780c */ /* 0x000fc80003f04070 */
[----:B------:R-:W-:-:S04]  /*2680*/  SEL R0, R0, 0x7c, P0 ;  /* 0x0000007c00007807 */ /* 0x000fc80000000000 */
.L_x_625:
[----:B------:R-:W-:Y:S05]  /*2690*/  BSYNC B0 ;  /* 0x0000000000007941 */ /* 0x000fea0003800000 */
.L_x_623:
[----:B------:R-:W-:-:S04]  /*26a0*/  LOP3.LUT R2, R3, 0x80000000, RZ, 0xc0, !PT ;  /* 0x8000000003027812 */ /* 0x000fc800078ec0ff */
[----:B------:R-:W-:-:S04]  /*26b0*/  SHF.R.U32.HI R3, RZ, 0x18, R2 ;  /* 0x00000018ff037819 */ /* 0x000fc80000011602 */
[----:B------:R-:W-:-:S05]  /*26c0*/  LOP3.LUT R3, R0, R3, RZ, 0xfc, !PT ;  /* 0x0000000300037212 */ /* 0x000fca00078efcff */
[----:B------:R0:W-:Y:S01]  /*26d0*/  STG.E.U8 [R16.64], R3 ;  /* 0x0000000310007986 */ /* 0x0001e2000c101124 */
[----:B------:R-:W-:Y:S05]  /*26e0*/  BRA `(.L_x_609) ;  /* 0x0000071000007947 */ /* 0x000fea0003800000 */
.L_x_619:
[----:B------:R-:W-:-:S05]  /*26f0*/  HADD2.F32 R0, -RZ, R3.H0_H0 ;  /* 0x20000003ff007230 */ /* 0x000fca0000004100 */
[----:B------:R-:W-:-:S05]  /*2700*/  F2FP.BF16.PACK_AB R0, RZ, R0 ;  /* 0x00000000ff00723e */ /* 0x000fca00000010ff */
[----:B------:R0:W-:Y:S01]  /*2710*/  STG.E.U16 [R16.64], R0 ;  /* 0x0000000010007986 */ /* 0x0001e2000c101524 */
[----:B------:R-:W-:Y:S05]  /*2720*/  BRA `(.L_x_609) ;  /* 0x000006d000007947 */ /* 0x000fea0003800000 */
.L_x_616:
        /* <DEDUP_REMOVED lines=8> */
[----:B------:R-:W-:-:S06]  /*27b0*/  HADD2.F32 R3, -RZ, R3.H0_H0 ;  /* 0x20000003ff037230 */ /* 0x000fcc0000004100 */
[----:B------:R-:W0:Y:S02]  /*27c0*/  F2I.FTZ.U32.TRUNC.NTZ R3, R3 ;  /* 0x0000000300037305 */ /* 0x000e24000021f000 */
[----:B0-----:R0:W-:Y:S01]  /*27d0*/  STG.E.U16 [R16.64], R3 ;  /* 0x0000000310007986 */ /* 0x0011e2000c101524 */
[----:B------:R-:W-:Y:S05]  /*27e0*/  BRA `(.L_x_609) ;  /* 0x0000061000007947 */ /* 0x000fea0003800000 */
.L_x_628:
[----:B------:R-:W-:Y:S01]  /*27f0*/  HADD2.F32 R3, -RZ, R3.H0_H0 ;  /* 0x20000003ff037230 */ /* 0x000fe20000004100 */
[----:B------:R-:W-:Y:S01]  /*2800*/  BSSY B0, `(.L_x_629) ;  /* 0x0000014000007945 */ /* 0x000fe20003800000 */
[----:B------:R-:W-:-:S03]  /*2810*/  IMAD.MOV.U32 R8, RZ, RZ, 0x80 ;  /* 0x00000080ff087424 */ /* 0x000fc600078e00ff */
        /* <DEDUP_REMOVED lines=14> */
.L_x_631:
[----:B------:R-:W-:-:S04]  /*2900*/  LOP3.LUT R2, R3, 0x80000000, RZ, 0xc0, !PT ;  /* 0x8000000003027812 */ /* 0x000fc800078ec0ff */
[----:B------:R-:W-:-:S04]  /*2910*/  SHF.R.U32.HI R3, RZ, 0x18, R2 ;  /* 0x00000018ff037819 */ /* 0x000fc80000011602 */
[----:B------:R-:W-:-:S04]  /*2920*/  LOP3.LUT R0, R0, R3, RZ, 0xfc, !PT ;  /* 0x0000000300007212 */ /* 0x000fc800078efcff */
[----:B------:R-:W-:Y:S02]  /*2930*/  PRMT R8, R0, 0x7610, R8 ;  /* 0x0000761000087816 */ /* 0x000fe40000000008 */
.L_x_630:
[----:B------:R-:W-:Y:S05]  /*2940*/  BSYNC B0 ;  /* 0x0000000000007941 */ /* 0x000fea0003800000 */
.L_x_629:
[----:B------:R0:W-:Y:S01]  /*2950*/  STG.E.U8 [R16.64], R8 ;  /* 0x0000000810007986 */ /* 0x0001e2000c101124 */
[----:B------:R-:W-:Y:S05]  /*2960*/  BRA `(.L_x_609) ;  /* 0x0000049000007947 */ /* 0x000fea0003800000 */
.L_x_627:
        /* <DEDUP_REMOVED lines=17> */
.L_x_634:
[----:B------:R-:W-:-:S04]  /*2a80*/  LOP3.LUT R2, R3, 0x80000000, RZ, 0xc0, !PT ;  /* 0x8000000003027812 */ /* 0x000fc800078ec0ff */
[----:B------:R-:W-:-:S04]  /*2a90*/  SHF.R.U32.HI R3, RZ, 0x18, R2 ;  /* 0x00000018ff037819 */ /* 0x000fc80000011602 */
[----:B------:R-:W-:-:S04]  /*2aa0*/  LOP3.LUT R0, R0, R3, RZ, 0xfc, !PT ;  /* 0x0000000300007212 */ /* 0x000fc800078efcff */
[----:B------:R-:W-:Y:S02]  /*2ab0*/  PRMT R8, R0, 0x7610, R8 ;  /* 0x0000761000087816 */ /* 0x000fe40000000008 */
.L_x_633:
[----:B------:R-:W-:Y:S05]  /*2ac0*/  BSYNC B0 ;  /* 0x0000000000007941 */ /* 0x000fea0003800000 */
.L_x_632:
[----:B------:R0:W-:Y:S01]  /*2ad0*/  STG.E.U8 [R16.64], R8 ;  /* 0x0000000810007986 */ /* 0x0001e2000c101124 */
[----:B------:R-:W-:Y:S05]  /*2ae0*/  BRA `(.L_x_609) ;  /* 0x0000031000007947 */ /* 0x000fea0003800000 */
.L_x_626:
[----:B------:R-:W-:-:S13]  /*2af0*/  ISETP.NE.AND P0, PT, R2, 0x1c, PT ;  /* 0x0000001c0200780c */ /* 0x000fda0003f05270 */
[----:B------:R-:W-:Y:S05]  /*2b00*/  @!P0 BRA `(.L_x_635) ;  /* 0x000002c000008947 */ /* 0x000fea0003800000 */
[----:B------:R-:W-:-:S13]  /*2b10*/  ISETP.NE.AND P0, PT, R2, 0x1d, PT ;  /* 0x0000001d0200780c */ /* 0x000fda0003f05270 */
[----:B------:R-:W-:Y:S05]  /*2b20*/  @!P0 BRA `(.L_x_636) ;  /* 0x0000026000008947 */ /* 0x000fea0003800000 */
[----:B------:R-:W-:-:S13]  /*2b30*/  ISETP.NE.AND P0, PT, R2, 0x2c, PT ;  /* 0x0000002c0200780c */ /* 0x000fda0003f05270 */
[----:B------:R-:W-:Y:S05]  /*2b40*/  @P0 BRA `(.L_x_608) ;  /* 0x0000010000000947 */ /* 0x000fea0003800000 */
[----:B------:R-:W-:Y:S01]  /*2b50*/  HADD2.F32 R3, -RZ, R3.H0_H0 ;  /* 0x20000003ff037230 */ /* 0x000fe20000004100 */
[----:B------:R-:W-:-:S04]  /*2b60*/  PLOP3.LUT P0, PT, PT, PT, PT, 0x80, 0x0 ;  /* 0x000000000000781c */ /* 0x000fc80003f0f070 */
        /* <DEDUP_REMOVED lines=14> */
.L_x_608:
        /* <DEDUP_REMOVED lines=20> */
.L_x_636:
[----:B------:R-:W-:-:S06]  /*2d90*/  HADD2.F32 R3, -RZ, R3.H0_H0 ;  /* 0x20000003ff037230 */ /* 0x000fcc0000004100 */
[----:B------:R-:W0:Y:S02]  /*2da0*/  F2I.U64.TRUNC R2, R3 ;  /* 0x0000000300027311 */ /* 0x000e24000020d800 */
[----:B0-----:R0:W-:Y:S01]  /*2db0*/  STG.E.64 [R16.64], R2 ;  /* 0x0000000210007986 */ /* 0x0011e2000c101b24 */
[----:B------:R-:W-:Y:S05]  /*2dc0*/  BRA `(.L_x_609) ;  /* 0x0000003000007947 */ /* 0x000fea0003800000 */
.L_x_635:
[----:B------:R-:W-:-:S06]  /*2dd0*/  HADD2.F32 R3, -RZ, R3.H0_H0 ;  /* 0x20000003ff037230 */ /* 0x000fcc0000004100 */
[----:B------:R-:W0:Y:S02]  /*2de0*/  F2I.FTZ.U32.TRUNC.NTZ R3, R3 ;  /* 0x0000000300037305 */ /* 0x000e24000021f000 */
[----:B0-----:R0:W-:Y:S02]  /*2df0*/  STG.E [R16.64], R3 ;  /* 0x0000000310007986 */ /* 0x0011e4000c101924 */
.L_x_609:
[----:B------:R-:W-:-:S05]  /*2e00*/  IMAD R18, R18, 0x200, R23 ;  /* 0x0000020012127824 */ /* 0x000fca00078e0217 */
[----:B------:R-:W-:Y:S02]  /*2e10*/  IADD3 R19, R18, 0x80, RZ ;  /* 0x0000008012137810 */ /* 0x000fe40007ffe0ff */
.L_x_570:
[----:B------:R-:W-:Y:S05]  /*2e20*/  BSYNC B6 ;  /* 0x0000000000067941 */ /* 0x000fea0003800000 */
.L_x_569:
        /* <DEDUP_REMOVED lines=231> */
.L_x_639:
        /* <DEDUP_REMOVED lines=20> */
.L_x_643:
[----:B------:R-:W2:Y:S02]  /*3de0*/  LDG.E.U8 R2, [R2.64] ;  /* 0x0000002402027981 */ /* 0x000ea4000c1e1100 */
[----:B--2---:R-:W0:Y:S02]  /*3df0*/  I2F.U16 R0, R2 ;  /* 0x0000000200007306 */ /* 0x004e240000101000 */
[----:B0-----:R-:W-:Y:S01]  /*3e00*/  F2FP.PACK_AB R0, RZ, R0 ;  /* 0x00000000ff00723e */ /* 0x001fe200000000ff */
[----:B------:R-:W-:Y:S05]  /*3e10*/  BRA `(.L_x_645) ;  /* 0x00000e1000007947 */ /* 0x000fea0003800000 */
.L_x_642:
        /* <DEDUP_REMOVED lines=10> */
.L_x_647:
[----:B------:R-:W2:Y:S02]  /*3ec0*/  LDG.E R2, [R2.64] ;  /* 0x0000002402027981 */ /* 0x000ea4000c1e1900 */
[----:B--2---:R-:W0:Y:S02]  /*3ed0*/  I2F R0, R2 ;  /* 0x0000000200007306 */ /* 0x004e240000201400 */
[----:B0-----:R-:W-:Y:S01]  /*3ee0*/  F2FP.PACK_AB R0, RZ, R0 ;  /* 0x00000000ff00723e */ /* 0x001fe200000000ff */
[----:B------:R-:W-:Y:S05]  /*3ef0*/  BRA `(.L_x_645) ;  /* 0x00000d3000007947 */ /* 0x000fea0003800000 */
.L_x_646:
[----:B------:R-:W2:Y:S02]  /*3f00*/  LDG.E.U16 R2, [R2.64] ;  /* 0x0000002402027981 */ /* 0x000ea4000c1e1500 */
[----:B--2---:R-:W0:Y:S02]  /*3f10*/  I2F.S16 R0, R2 ;  /* 0x0000000200007306 */ /* 0x004e240000101400 */
[----:B0-----:R-:W-:Y:S01]  /*3f20*/  F2FP.PACK_AB R0, RZ, R0 ;  /* 0x00000000ff00723e */ /* 0x001fe200000000ff */
[----:B------:R-:W-:Y:S05]  /*3f30*/  BRA `(.L_x_645) ;  /* 0x00000cf000007947 */ /* 0x000fea0003800000 */
.L_x_641:
        /* <DEDUP_REMOVED lines=9> */
.L_x_649:
[----:B------:R0:W5:Y:S01]  /*3fd0*/  LDG.E.U16 R0, [R2.64] ;  /* 0x0000002402007981 */ /* 0x000162000c1e1500 */
[----:B------:R-:W-:Y:S05]  /*3fe0*/  BRA `(.L_x_645) ;  /* 0x00000c4000007947 */ /* 0x000fea0003800000 */
.L_x_648:
        /* <DEDUP_REMOVED lines=9> */
.L_x_651:
[----:B------:R0:W5:Y:S01]  /*4080*/  LDG.E.U16 R0, [R2.64] ;  /* 0x0000002402007981 */ /* 0x000162000c1e1500 */
[----:B------:R-:W-:Y:S05]  /*4090*/  BRA `(.L_x_645) ;  /* 0x00000b9000007947 */ /* 0x000fea0003800000 */
.L_x_650:
[----:B------:R-:W2:Y:S02]  /*40a0*/  LDG.E.64 R2, [R2.64] ;  /* 0x0000002402027981 */ /* 0x000ea4000c1e1b00 */
[----:B--2---:R-:W0:Y:S01]  /*40b0*/  F2F.F32.F64 R0, R2 ;  /* 0x0000000200007310 */ /* 0x004e220000301000 */
[----:B------:R-:W0:-:S14]  /*40c0*/  DSETP.GEU.AND P0, PT, |R2|, c[0x2][0x0], PT ;  /* 0x008000000200762a */ /* 0x000e1c0003f0e200 */
[----:B0-----:R-:W-:-:S05]  /*40d0*/  @!P0 FMUL R0, R0, 1.175494350822287508e-38 ;  /* 0x0080000000008820 */ /* 0x001fca0000400000 */
[----:B------:R-:W-:Y:S01]  /*40e0*/  F2FP.PACK_AB R0, RZ, R0 ;  /* 0x00000000ff00723e */ /* 0x000fe200000000ff */
[----:B------:R-:W-:Y:S05]  /*40f0*/  BRA `(.L_x_645) ;  /* 0x00000b3000007947 */ /* 0x000fea0003800000 */
.L_x_640:
        /* <DEDUP_REMOVED lines=13> */
.L_x_654:
[----:B------:R-:W2:Y:S02]  /*41d0*/  LDG.E.64 R2, [R2.64] ;  /* 0x0000002402027981 */ /* 0x000ea4000c1e1b00 */
[----:B--2---:R-:W0:Y:S01]  /*41e0*/  F2F.F32.F64 R0, R2 ;  /* 0x0000000200007310 */ /* 0x004e220000301000 */
[----:B------:R-:W0:-:S14]  /*41f0*/  DSETP.GEU.AND P0, PT, |R2|, c[0x2][0x0], PT ;  /* 0x008000000200762a */ /* 0x000e1c0003f0e200 */
[----:B0-----:R-:W-:-:S05]  /*4200*/  @!P0 FMUL R0, R0, 1.175494350822287508e-38 ;  /* 0x0080000000008820 */ /* 0x001fca0000400000 */
[----:B------:R-:W-:Y:S01]  /*4210*/  F2FP.PACK_AB R0, RZ, R0 ;  /* 0x00000000ff00723e */ /* 0x000fe200000000ff */
[----:B------:R-:W-:Y:S05]  /*4220*/  BRA `(.L_x_645) ;  /* 0x00000a0000007947 */ /* 0x000fea0003800000 */
.L_x_653:
        /* <DEDUP_REMOVED lines=28> */
.L_x_656:
        /* <DEDUP_REMOVED lines=15> */
.L_x_655:
[----:B------:R-:W2:Y:S02]  /*44e0*/  LDG.E.U16 R0, [R2.64] ;  /* 0x0000002402007981 */ /* 0x000ea4000c1e1500 */
[----:B--2---:R-:W-:-:S04]  /*44f0*/  PRMT R0, RZ, 0x5410, R0 ;  /* 0x00005410ff007816 */ /* 0x004fc80000000000 */
[----:B------:R-:W-:Y:S01]  /*4500*/  F2FP.PACK_AB R0, RZ, R0 ;  /* 0x00000000ff00723e */ /* 0x000fe200000000ff */
[----:B------:R-:W-:Y:S05]  /*4510*/  BRA `(.L_x_645) ;  /* 0x0000071000007947 */ /* 0x000fea0003800000 */
.L_x_652:
        /* <DEDUP_REMOVED lines=12> */
.L_x_659:
        /* <DEDUP_REMOVED lines=21> */
.L_x_663:
[----:B------:R-:W-:Y:S05]  /*4730*/  BSYNC B1 ;  /* 0x0000000000017941 */ /* 0x000fea0003800000 */
.L_x_662:
[----:B------:R-:W-:Y:S01]  /*4740*/  LEA R3, R0, 0x3b800000, 0x17 ;  /* 0x3b80000000037811 */ /* 0x000fe200078eb8ff */
[----:B------:R-:W-:-:S05]  /*4750*/  IMAD.SHL.U32 R0, R2, 0x100000, RZ ;  /* 0x0010000002007824 */ /* 0x000fca00078e00ff */
[----:B------:R-:W-:Y:S02]  /*4760*/  LOP3.LUT R0, R3, R0, R4, 0xfe, !PT ;  /* 0x0000000003007212 */ /* 0x000fe400078efe04 */
.L_x_661:
[----:B------:R-:W-:Y:S05]  /*4770*/  BSYNC B0 ;  /* 0x0000000000007941 */ /* 0x000fea0003800000 */
.L_x_660:
[----:B------:R-:W-:Y:S01]  /*4780*/  F2FP.PACK_AB R0, RZ, R0 ;  /* 0x00000000ff00723e */ /* 0x000fe200000000ff */
[----:B------:R-:W-:Y:S05]  /*4790*/  BRA `(.L_x_645) ;  /* 0x0000049000007947 */ /* 0x000fea0003800000 */
.L_x_658:
        /* <DEDUP_REMOVED lines=21> */
.L_x_667:
[----:B------:R-:W-:Y:S05]  /*48f0*/  BSYNC B1 ;  /* 0x0000000000017941 */ /* 0x000fea0003800000 */
.L_x_666:
[----:B------:R-:W-:Y:S01]  /*4900*/  LEA R3, R0, 0x37800000, 0x17 ;  /* 0x3780000000037811 */ /* 0x000fe200078eb8ff */
[----:B------:R-:W-:-:S05]  /*4910*/  IMAD.SHL.U32 R0, R2, 0x200000, RZ ;  /* 0x0020000002007824 */ /* 0x000fca00078e00ff */
[----:B------:R-:W-:Y:S02]  /*4920*/  LOP3.LUT R0, R3, R0, R4, 0xfe, !PT ;  /* 0x0000000003007212 */ /* 0x000fe400078efe04 */
.L_x_665:
[----:B------:R-:W-:Y:S05]  /*4930*/  BSYNC B0 ;  /* 0x0000000000007941 */ /* 0x000fea0003800000 */
.L_x_664:
[----:B------:R-:W-:Y:S01]  /*4940*/  F2FP.PACK_AB R0, RZ, R0 ;  /* 0x00000000ff00723e */ /* 0x000fe200000000ff */
[----:B------:R-:W-:Y:S05]  /*4950*/  BRA `(.L_x_645) ;  /* 0x000002d000007947 */ /* 0x000fea0003800000 */
.L_x_657:
        /* <DEDUP_REMOVED lines=14> */
.L_x_671:
[----:B------:R-:W-:Y:S05]  /*4a40*/  BSYNC B0 ;  /* 0x0000000000007941 */ /* 0x000fea0003800000 */
.L_x_670:
[----:B------:R-:W-:Y:S01]  /*4a50*/  F2FP.PACK_AB R0, RZ, R0 ;  /* 0x00000000ff00723e */ /* 0x000fe200000000ff */
[----:B------:R-:W-:Y:S05]  /*4a60*/  BRA `(.L_x_645) ;  /* 0x000001c000007947 */ /* 0x000fea0003800000 */
.L_x_644:
        /* <DEDUP_REMOVED lines=21> */
.L_x_669:
[----:B------:R-:W2:Y:S02]  /*4bc0*/  LDG.E.64 R2, [R2.64] ;  /* 0x0000002402027981 */ /* 0x000ea4000c1e1b00 */
[----:B--2---:R-:W0:Y:S02]  /*4bd0*/  I2F.U64 R0, R2 ;  /* 0x0000000200007312 */ /* 0x004e240000301000 */
[----:B0-----:R-:W-:Y:S01]  /*4be0*/  F2FP.PACK_AB R0, RZ, R0 ;  /* 0x00000000ff00723e */ /* 0x001fe200000000ff */
[----:B------:R-:W-:Y:S05]  /*4bf0*/  BRA `(.L_x_645) ;  /* 0x0000003000007947 */ /* 0x000fea0003800000 */
.L_x_668:
[----:B------:R-:W2:Y:S02]  /*4c00*/  LDG.E R2, [R2.64] ;  /* 0x0000002402027981 */ /* 0x000ea4000c1e1900 */
[----:B--2---:R-:W0:Y:S02]  /*4c10*/  I2F.U32 R0, R2 ;  /* 0x0000000200007306 */ /* 0x004e240000201000 */
[----:B0-----:R-:W-:-:S06]  /*4c20*/  F2FP.PACK_AB R0, RZ, R0 ;  /* 0x00000000ff00723e */ /* 0x001fcc00000000ff */
.L_x_645:
        /* <DEDUP_REMOVED lines=19> */
.L_x_675:
[----:B------:R-:W-:-:S06]  /*4d60*/  HADD2.F32 R3, -RZ, R2.H0_H0 ;  /* 0x20000002ff037230 */ /* 0x000fcc0000004100 */
[----:B------:R-:W0:Y:S02]  /*4d70*/  F2I.S64.TRUNC R2, R3 ;  /* 0x0000000300027311 */ /* 0x000e24000020d900 */
[----:B0-----:R0:W-:Y:S01]  /*4d80*/  STG.E.U8 [R16.64], R2 ;  /* 0x0000000210007986 */ /* 0x0011e2000c101124 */
[----:B------:R-:W-:Y:S05]  /*4d90*/  BRA `(.L_x_677) ;  /* 0x00000e4000007947 */ /* 0x000fea0003800000 */
.L_x_674:
        /* <DEDUP_REMOVED lines=10> */
.L_x_679:
[----:B------:R-:W-:-:S04]  /*4e40*/  HADD2.F32 R2, -RZ, R2.H0_H0 ;  /* 0x20000002ff027230 */ /* 0x000fc80000004100 */
[----:B------:R-:W0:Y:S02]  /*4e50*/  F2I.FTZ.TRUNC.NTZ R3, R2 ;  /* 0x0000000200037305 */ /* 0x000e24000021f100 */
[----:B0-----:R0:W-:Y:S01]  /*4e60*/  STG.E [R16.64], R3 ;  /* 0x0000000310007986 */ /* 0x0011e2000c101924 */
[----:B------:R-:W-:Y:S05]  /*4e70*/  BRA `(.L_x_677) ;  /* 0x00000d6000007947 */ /* 0x000fea0003800000 */
.L_x_678:
[----:B------:R-:W-:-:S04]  /*4e80*/  HADD2.F32 R2, -RZ, R2.H0_H0 ;  /* 0x20000002ff027230 */ /* 0x000fc80000004100 */
[----:B------:R-:W0:Y:S02]  /*4e90*/  F2I.FTZ.TRUNC.NTZ R3, R2 ;  /* 0x0000000200037305 */ /* 0x000e24000021f100 */
[----:B0-----:R0:W-:Y:S01]  /*4ea0*/  STG.E.U16 [R16.64], R3 ;  /* 0x0000000310007986 */ /* 0x0011e2000c101524 */
[----:B------:R-:W-:Y:S05]  /*4eb0*/  BRA `(.L_x_677) ;  /* 0x00000d2000007947 */ /* 0x000fea0003800000 */
.L_x_673:
        /* <DEDUP_REMOVED lines=9> */
.L_x_681:
[----:B------:R0:W-:Y:S01]  /*4f50*/  STG.E.U16 [R16.64], R2 ;  /* 0x0000000210007986 */ /* 0x0001e2000c101524 */
[----:B------:R-:W-:Y:S05]  /*4f60*/  BRA `(.L_x_677) ;  /* 0x00000c7000007947 */ /* 0x000fea0003800000 */
.L_x_680:
        /* <DEDUP_REMOVED lines=10> */
.L_x_683:
[----:B------:R-:W-:-:S05]  /*5010*/  HADD2.F32 R0, -RZ, R2.H0_H0 ;  /* 0x20000002ff007230 */ /* 0x000fca0000004100 */
[----:B------:R-:W-:-:S04]  /*5020*/  F2FP.PACK_AB R0, RZ, R0 ;  /* 0x00000000ff00723e */ /* 0x000fc800000000ff */
[----:B------:R-:W-:-:S05]  /*5030*/  PRMT R0, R0, 0x5410, RZ ;  /* 0x0000541000007816 */ /* 0x000fca00000000ff */
[----:B------:R0:W-:Y:S01]  /*5040*/  STG.E [R16.64], R0 ;  /* 0x0000000010007986 */ /* 0x0001e2000c101924 */
[----:B------:R-:W-:Y:S05]  /*5050*/  BRA `(.L_x_677) ;  /* 0x00000b8000007947 */ /* 0x000fea0003800000 */
.L_x_682:
[----:B------:R-:W-:-:S05]  /*5060*/  HADD2.F32 R2, -RZ, R2.H0_H0 ;  /* 0x20000002ff027230 */ /* 0x000fca0000004100 */
[----:B------:R-:W-:-:S06]  /*5070*/  FMUL.FTZ R2, R2, 1 ;  /* 0x3f80000002027820 */ /* 0x000fcc0000410000 */
[----:B------:R-:W0:Y:S02]  /*5080*/  F2F.F64.F32 R2, R2 ;  /* 0x0000000200027310 */ /* 0x000e240000201800 */
[----:B0-----:R0:W-:Y:S01]  /*5090*/  STG.E.64 [R16.64], R2 ;  /* 0x0000000210007986 */ /* 0x0011e2000c101b24 */
[----:B------:R-:W-:Y:S05]  /*50a0*/  BRA `(.L_x_677) ;  /* 0x00000b3000007947 */ /* 0x000fea0003800000 */
.L_x_672:
        /* <DEDUP_REMOVED lines=13> */
.L_x_686:
[----:B------:R-:W-:Y:S01]  /*5180*/  HADD2.F32 R2, -RZ, R2.H0_H0 ;  /* 0x20000002ff027230 */ /* 0x000fe20000004100 */
[----:B------:R-:W-:-:S04]  /*5190*/  CS2R R6, SRZ ;  /* 0x0000000000067805 */ /* 0x000fc8000001ff00 */
[----:B------:R-:W-:-:S04]  /*51a0*/  FMUL.FTZ R2, R2, 1 ;  /* 0x3f80000002027820 */ /* 0x000fc80000410000 */
[----:B------:R-:W0:Y:S02]  /*51b0*/  F2F.F64.F32 R4, R2 ;  /* 0x0000000200047310 */ /* 0x000e240000201800 */
[----:B0-----:R0:W-:Y:S01]  /*51c0*/  STG.E.128 [R16.64], R4 ;  /* 0x0000000410007986 */ /* 0x0011e2000c101d24 */
[----:B------:R-:W-:Y:S05]  /*51d0*/  BRA `(.L_x_677) ;  /* 0x00000a0000007947 */ /* 0x000fea0003800000 */
.L_x_685:
        /* <DEDUP_REMOVED lines=21> */
.L_x_690:
[----:B------:R-:W-:Y:S05]  /*5330*/  BSYNC B0 ;  /* 0x0000000000007941 */ /* 0x000fea0003800000 */
.L_x_689:
[----:B------:R-:W-:-:S05]  /*5340*/  LOP3.LUT R3, R0, R3, RZ, 0xfc, !PT ;  /* 0x0000000300037212 */ /* 0x000fca00078efcff */
[----:B------:R0:W-:Y:S01]  /*5350*/  STG.E.U8 [R16.64], R3 ;  /* 0x0000000310007986 */ /* 0x0001e2000c101124 */
[----:B------:R-:W-:Y:S05]  /*5360*/  BRA `(.L_x_677) ;  /* 0x0000087000007947 */ /* 0x000fea0003800000 */
.L_x_688:
        /* <DEDUP_REMOVED lines=13> */
.L_x_692:
[----:B------:R-:W-:Y:S01]  /*5440*/  IMAD.MOV.U32 R0, RZ, RZ, 0x7f ;  /* 0x0000007fff007424 */ /* 0x000fe200078e00ff */
[----:B------:R-:W-:-:S04]  /*5450*/  ISETP.GT.U32.AND P0, PT, R2, 0x7f800000, PT ;  /* 0x7f8000000200780c */ /* 0x000fc80003f04070 */
[----:B------:R-:W-:-:S04]  /*5460*/  SEL R0, R0, 0x7c, P0 ;  /* 0x0000007c00007807 */ /* 0x000fc80000000000 */
.L_x_693:
[----:B------:R-:W-:Y:S05]  /*5470*/  BSYNC B0 ;  /* 0x0000000000007941 */ /* 0x000fea0003800000 */
.L_x_691:
[----:B------:R-:W-:-:S04]  /*5480*/  LOP3.LUT R2, R3, 0x80000000, RZ, 0xc0, !PT ;  /* 0x8000000003027812 */ /* 0x000fc800078ec0ff */
[----:B------:R-:W-:-:S04]  /*5490*/  SHF.R.U32.HI R3, RZ, 0x18, R2 ;  /* 0x00000018ff037819 */ /* 0x000fc80000011602 */
[----:B------:R-:W-:-:S05]  /*54a0*/  LOP3.LUT R3, R0, R3, RZ, 0xfc, !PT ;  /* 0x0000000300037212 */ /* 0x000fca00078efcff */
[----:B------:R0:W-:Y:S01]  /*54b0*/  STG.E.U8 [R16.64], R3 ;  /* 0x0000000310007986 */ /* 0x0001e2000c101124 */
[----:B------:R-:W-:Y:S05]  /*54c0*/  BRA `(.L_x_677) ;  /* 0x0000071000007947 */ /* 0x000fea0003800000 */
.L_x_687:
[----:B------:R-:W-:-:S05]  /*54d0*/  HADD2.F32 R0, -RZ, R2.H0_H0 ;  /* 0x20000002ff007230 */ /* 0x000fca0000004100 */
[----:B------:R-:W-:-:S05]  /*54e0*/  F2FP.BF16.PACK_AB R0, RZ, R0 ;  /* 0x00000000ff00723e */ /* 0x000fca00000010ff */
[----:B------:R0:W-:Y:S01]  /*54f0*/  STG.E.U16 [R16.64], R0 ;  /* 0x0000000010007986 */ /* 0x0001e2000c101524 */
[----:B------:R-:W-:Y:S05]  /*5500*/  BRA `(.L_x_677) ;  /* 0x000006d000007947 */ /* 0x000fea0003800000 */
.L_x_684:
        /* <DEDUP_REMOVED lines=12> */
.L_x_696:
        /* <DEDUP_REMOVED lines=17> */
.L_x_699:
[----:B------:R-:W-:-:S04]  /*56e0*/  LOP3.LUT R2, R3, 0x80000000, RZ, 0xc0, !PT ;  /* 0x8000000003027812 */ /* 0x000fc800078ec0ff */
[----:B------:R-:W-:-:S04]  /*56f0*/  SHF.R.U32.HI R3, RZ, 0x18, R2 ;  /* 0x00000018ff037819 */ /* 0x000fc80000011602 */
[----:B------:R-:W-:-:S04]  /*5700*/  LOP3.LUT R0, R0, R3, RZ, 0xfc, !PT ;  /* 0x0000000300007212 */ /* 0x000fc800078efcff */
[----:B------:R-:W-:Y:S02]  /*5710*/  PRMT R8, R0, 0x7610, R8 ;  /* 0x0000761000087816 */ /* 0x000fe40000000008 */
.L_x_698:
[----:B------:R-:W-:Y:S05]  /*5720*/  BSYNC B0 ;  /* 0x0000000000007941 */ /* 0x000fea0003800000 */
.L_x_697:
[----:B------:R0:W-:Y:S01]  /*5730*/  STG.E.U8 [R16.64], R8 ;  /* 0x0000000810007986 */ /* 0x0001e2000c101124 */
[----:B------:R-:W-:Y:S05]  /*5740*/  BRA `(.L_x_677) ;  /* 0x0000049000007947 */ /* 0x000fea0003800000 */
.L_x_695:
        /* <DEDUP_REMOVED lines=17> */
.L_x_702:
[----:B------:R-:W-:-:S04]  /*5860*/  LOP3.LUT R2, R3, 0x80000000, RZ, 0xc0, !PT ;  /* 0x8000000003027812 */ /* 0x000fc800078ec0ff */
[----:B------:R-:W-:-:S04]  /*5870*/  SHF.R.U32.HI R3, RZ, 0x18, R2 ;  /* 0x00000018ff037819 */ /* 0x000fc80000011602 */
[----:B------:R-:W-:-:S04]  /*5880*/  LOP3.LUT R0, R0, R3, RZ, 0xfc, !PT ;  /* 0x0000000300007212 */ /* 0x000fc800078efcff */
[----:B------:R-:W-:Y:S02]  /*5890*/  PRMT R8, R0, 0x7610, R8 ;  /* 0x0000761000087816 */ /* 0x000fe40000000008 */
.L_x_701:
[----:B------:R-:W-:Y:S05]  /*58a0*/  BSYNC B0 ;  /* 0x0000000000007941 */ /* 0x000fea0003800000 */
.L_x_700:
[----:B------:R0:W-:Y:S01]  /*58b0*/  STG.E.U8 [R16.64], R8 ;  /* 0x0000000810007986 */ /* 0x0001e2000c101124 */
[----:B------:R-:W-:Y:S05]  /*58c0*/  BRA `(.L_x_677) ;  /* 0x0000031000007947 */ /* 0x000fea0003800000 */
.L_x_694:
        /* <DEDUP_REMOVED lines=22> */
.L_x_676:
        /* <DEDUP_REMOVED lines=20> */
.L_x_704:
[----:B------:R-:W-:-:S06]  /*5b70*/  HADD2.F32 R2, -RZ, R2.H0_H0 ;  /* 0x20000002ff027230 */ /* 0x000fcc0000004100 */
[----:B------:R-:W0:Y:S02]  /*5b80*/  F2I.U64.TRUNC R2, R2 ;  /* 0x0000000200027311 */ /* 0x000e24000020d800 */
[----:B0-----:R0:W-:Y:S01]  /*5b90*/  STG.E.64 [R16.64], R2 ;  /* 0x0000000210007986 */ /* 0x0011e2000c101b24 */
[----:B------:R-:W-:Y:S05]  /*5ba0*/  BRA `(.L_x_677) ;  /* 0x0000003000007947 */ /* 0x000fea0003800000 */
.L_x_703:
[----:B------:R-:W-:-:S04]  /*5bb0*/  HADD2.F32 R2, -RZ, R2.H0_H0 ;  /* 0x20000002ff027230 */ /* 0x000fc80000004100 */
[----:B------:R-:W0:Y:S02]  /*5bc0*/  F2I.FTZ.U32.TRUNC.NTZ R3, R2 ;  /* 0x0000000200037305 */ /* 0x000e24000021f000 */
[----:B0-----:R0:W-:Y:S02]  /*5bd0*/  STG.E [R16.64], R3 ;  /* 0x0000000310007986 */ /* 0x0011e4000c101924 */
.L_x_677:
        /* <DEDUP_REMOVED lines=231> */
.L_x_705:
        /* <DEDUP_REMOVED lines=20> */
.L_x_709:
[----:B------:R-:W2:Y:S02]  /*6b90*/  LDG.E.U8 R2, [R2.64] ;  /* 0x0000002402027981 */ /* 0x000ea4000c1e1100 */
[----:B--2---:R-:W0:Y:S02]  /*6ba0*/  I2F.U16 R0, R2 ;  /* 0x0000000200007306 */ /* 0x004e240000101000 */
[----:B0-----:R-:W-:Y:S01]  /*6bb0*/  F2FP.PACK_AB R0, RZ, R0 ;  /* 0x00000000ff00723e */ /* 0x001fe200000000ff */
[----:B------:R-:W-:Y:S05]  /*6bc0*/  BRA `(.L_x_711) ;  /* 0x00000e1000007947 */ /* 0x000fea0003800000 */
.L_x_708:
        /* <DEDUP_REMOVED lines=10> */
.L_x_713:
[----:B------:R-:W2:Y:S02]  /*6c70*/  LDG.E R2, [R2.64] ;  /* 0x0000002402027981 */ /* 0x000ea4000c1e1900 */
[----:B--2---:R-:W0:Y:S02]  /*6c80*/  I2F R0, R2 ;  /* 0x0000000200007306 */ /* 0x004e240000201400 */
[----:B0-----:R-:W-:Y:S01]  /*6c90*/  F2FP.PACK_AB R0, RZ, R0 ;  /* 0x00000000ff00723e */ /* 0x001fe200000000ff */
[----:B------:R-:W-:Y:S05]  /*6ca0*/  BRA `(.L_x_711) ;  /* 0x00000d3000007947 */ /* 0x000fea0003800000 */
.L_x_712:
[----:B------:R-:W2:Y:S02]  /*6cb0*/  LDG.E.U16 R2, [R2.64] ;  /* 0x0000002402027981 */ /* 0x000ea4000c1e1500 */
[----:B--2---:R-:W0:Y:S02]  /*6cc0*/  I2F.S16 R0, R2 ;  /* 0x0000000200007306 */ /* 0x004e240000101400 */
[----:B0-----:R-:W-:Y:S01]  /*6cd0*/  F2FP.PACK_AB R0, RZ, R0 ;  /* 0x00000000ff00723e */ /* 0x001fe200000000ff */
[----:B------:R-:W-:Y:S05]  /*6ce0*/  BRA `(.L_x_711) ;  /* 0x00000cf000007947 */ /* 0x000fea0003800000 */
.L_x_707:
        /* <DEDUP_REMOVED lines=9> */
.L_x_715:
[----:B------:R0:W5:Y:S01]  /*6d80*/  LDG.E.U16 R0, [R2.64] ;  /* 0x0000002402007981 */ /* 0x000162000c1e1500 */
[----:B------:R-:W-:Y:S05]  /*6d90*/  BRA `(.L_x_711) ;  /* 0x00000c4000007947 */ /* 0x000fea0003800000 */
.L_x_714:
        /* <DEDUP_REMOVED lines=9> */
.L_x_717:
[----:B------:R0:W5:Y:S01]  /*6e30*/  LDG.E.U16 R0, [R2.64] ;  /* 0x0000002402007981 */ /* 0x000162000c1e1500 */
[----:B------:R-:W-:Y:S05]  /*6e40*/  BRA `(.L_x_711) ;  /* 0x00000b9000007947 */ /* 0x000fea0003800000 */
.L_x_716:
[----:B------:R-:W2:Y:S02]  /*6e50*/  LDG.E.64 R2, [R2.64] ;  /* 0x0000002402027981 */ /* 0x000ea4000c1e1b00 */
[----:B--2---:R-:W0:Y:S01]  /*6e60*/  F2F.F32.F64 R0, R2 ;  /* 0x0000000200007310 */ /* 0x004e220000301000 */
[----:B------:R-:W0:-:S14]  /*6e70*/  DSETP.GEU.AND P0, PT, |R2|, c[0x2][0x0], PT ;  /* 0x008000000200762a */ /* 0x000e1c0003f0e200 */
[----:B0-----:R-:W-:-:S05]  /*6e80*/  @!P0 FMUL R0, R0, 1.175494350822287508e-38 ;  /* 0x0080000000008820 */ /* 0x001fca0000400000 */
[----:B------:R-:W-:Y:S01]  /*6e90*/  F2FP.PACK_AB R0, RZ, R0 ;  /* 0x00000000ff00723e */ /* 0x000fe200000000ff */
[----:B------:R-:W-:Y:S05]  /*6ea0*/  BRA `(.L_x_711) ;  /* 0x00000b3000007947 */ /* 0x000fea0003800000 */
.L_x_706:
        /* <DEDUP_REMOVED lines=13> */
.L_x_720:
[----:B------:R-:W2:Y:S02]  /*6f80*/  LDG.E.64 R2, [R2.64] ;  /* 0x0000002402027981 */ /* 0x000ea4000c1e1b00 */
[----:B--2---:R-:W0:Y:S01]  /*6f90*/  F2F.F32.F64 R0, R2 ;  /* 0x0000000200007310 */ /* 0x004e220000301000 */
[----:B------:R-:W0:-:S14]  /*6fa0*/  DSETP.GEU.AND P0, PT, |R2|, c[0x2][0x0], PT ;  /* 0x008000000200762a */ /* 0x000e1c0003f0e200 */
[----:B0-----:R-:W-:-:S05]  /*6fb0*/  @!P0 FMUL R0, R0, 1.175494350822287508e-38 ;  /* 0x0080000000008820 */ /* 0x001fca0000400000 */
[----:B------:R-:W-:Y:S01]  /*6fc0*/  F2FP.PACK_AB R0, RZ, R0 ;  /* 0x00000000ff00723e */ /* 0x000fe200000000ff */
[----:B------:R-:W-:Y:S05]  /*6fd0*/  BRA `(.L_x_711) ;  /* 0x00000a0000007947 */ /* 0x000fea0003800000 */
.L_x_719:
        /* <DEDUP_REMOVED lines=28> */
.L_x_722:
        /* <DEDUP_REMOVED lines=15> */
.L_x_721:
[----:B------:R-:W2:Y:S02]  /*7290*/  LDG.E.U16 R0, [R2.64] ;  /* 0x0000002402007981 */ /* 0x000ea4000c1e1500 */
[----:B--2---:R-:W-:-:S04]  /*72a0*/  PRMT R0, RZ, 0x5410, R0 ;  /* 0x00005410ff007816 */ /* 0x004fc80000000000 */
[----:B------:R-:W-:Y:S01]  /*72b0*/  F2FP.PACK_AB R0, RZ, R0 ;  /* 0x00000000ff00723e */ /* 0x000fe200000000ff */
[----:B------:R-:W-:Y:S05]  /*72c0*/  BRA `(.L_x_711) ;  /* 0x0000071000007947 */ /* 0x000fea0003800000 */
.L_x_718:
        /* <DEDUP_REMOVED lines=12> */
.L_x_725:
        /* <DEDUP_REMOVED lines=21> */
.L_x_729:
[----:B------:R-:W-:Y:S05]  /*74e0*/  BSYNC B1 ;  /* 0x0000000000017941 */ /* 0x000fea0003800000 */
.L_x_728:
[----:B------:R-:W-:Y:S01]  /*74f0*/  LEA R3, R0, 0x3b800000, 0x17 ;  /* 0x3b80000000037811 */ /* 0x000fe200078eb8ff */
[----:B------:R-:W-:-:S05]  /*7500*/  IMAD.SHL.U32 R0, R2, 0x100000, RZ ;  /* 0x0010000002007824 */ /* 0x000fca00078e00ff */
[----:B------:R-:W-:Y:S02]  /*7510*/  LOP3.LUT R0, R3, R0, R4, 0xfe, !PT ;  /* 0x0000000003007212 */ /* 0x000fe400078efe04 */
.L_x_727:
[----:B------:R-:W-:Y:S05]  /*7520*/  BSYNC B0 ;  /* 0x0000000000007941 */ /* 0x000fea0003800000 */
.L_x_726:
[----:B------:R-:W-:Y:S01]  /*7530*/  F2FP.PACK_AB R0, RZ, R0 ;  /* 0x00000000ff00723e */ /* 0x000fe200000000ff */
[----:B------:R-:W-:Y:S05]  /*7540*/  BRA `(.L_x_711) ;  /* 0x0000049000007947 */ /* 0x000fea0003800000 */
.L_x_724:
        /* <DEDUP_REMOVED lines=21> */
.L_x_733:
[----:B------:R-:W-:Y:S05]  /*76a0*/  BSYNC B1 ;  /* 0x0000000000017941 */ /* 0x000fea0003800000 */
.L_x_732:
[----:B------:R-:W-:Y:S01]  /*76b0*/  LEA R3, R0, 0x37800000, 0x17 ;  /* 0x3780000000037811 */ /* 0x000fe200078eb8ff */
[----:B------:R-:W-:-:S05]  /*76c0*/  IMAD.SHL.U32 R0, R2, 0x200000, RZ ;  /* 0x0020000002007824 */ /* 0x000fca00078e00ff */
[----:B------:R-:W-:Y:S02]  /*76d0*/  LOP3.LUT R0, R3, R0, R4, 0xfe, !PT ;  /* 0x0000000003007212 */ /* 0x000fe400078efe04 */
.L_x_731:
[----:B------:R-:W-:Y:S05]  /*76e0*/  BSYNC B0 ;  /* 0x0000000000007941 */ /* 0x000fea0003800000 */
.L_x_730:
[----:B------:R-:W-:Y:S01]  /*76f0*/  F2FP.PACK_AB R0, RZ, R0 ;  /* 0x00000000ff00723e */ /* 0x000fe200000000ff */
[----:B------:R-:W-:Y:S05]  /*7700*/  BRA `(.L_x_711) ;  /* 0x000002d000007947 */ /* 0x000fea0003800000 */
.L_x_723:
        /* <DEDUP_REMOVED lines=14> */
.L_x_737:
[----:B------:R-:W-:Y:S05]  /*77f0*/  BSYNC B0 ;  /* 0x0000000000007941 */ /* 0x000fea0003800000 */
.L_x_736:
[----:B------:R-:W-:Y:S01]  /*7800*/  F2FP.PACK_AB R0, RZ, R0 ;  /* 0x00000000ff00723e */ /* 0x000fe200000000ff */
[----:B------:R-:W-:Y:S05]  /*7810*/  BRA `(.L_x_711) ;  /* 0x000001c000007947 */ /* 0x000fea0003800000 */
.L_x_710:
        /* <DEDUP_REMOVED lines=21> */
.L_x_735:
[----:B------:R-:W2:Y:S02]  /*7970*/  LDG.E.64 R2, [R2.64] ;  /* 0x0000002402027981 */ /* 0x000ea4000c1e1b00 */
[----:B--2---:R-:W0:Y:S02]  /*7980*/  I2F.U64 R0, R2 ;  /* 0x0000000200007312 */ /* 0x004e240000301000 */
[----:B0-----:R-:W-:Y:S01]  /*7990*/  F2FP.PACK_AB R0, RZ, R0 ;  /* 0x00000000ff00723e */ /* 0x001fe200000000ff */
[----:B------:R-:W-:Y:S05]  /*79a0*/  BRA `(.L_x_711) ;  /* 0x0000003000007947 */ /* 0x000fea0003800000 */
.L_x_734:
[----:B------:R-:W2:Y:S02]  /*79b0*/  LDG.E R2, [R2.64] ;  /* 0x0000002402027981 */ /* 0x000ea4000c1e1900 */
[----:B--2---:R-:W0:Y:S02]  /*79c0*/  I2F.U32 R0, R2 ;  /* 0x0000000200007306 */ /* 0x004e240000201000 */
[----:B0-----:R-:W-:-:S06]  /*79d0*/  F2FP.PACK_AB R0, RZ, R0 ;  /* 0x00000000ff00723e */ /* 0x001fcc00000000ff */
.L_x_711:
        /* <DEDUP_REMOVED lines=19> */
.L_x_741:
[----:B------:R-:W-:-:S06]  /*7b10*/  HADD2.F32 R3, -RZ, R2.H0_H0 ;  /* 0x20000002ff037230 */ /* 0x000fcc0000004100 */
[----:B------:R-:W0:Y:S02]  /*7b20*/  F2I.S64.TRUNC R2, R3 ;  /* 0x0000000300027311 */ /* 0x000e24000020d900 */
[----:B0-----:R0:W-:Y:S01]  /*7b30*/  STG.E.U8 [R16.64], R2 ;  /* 0x0000000210007986 */ /* 0x0011e2000c101124 */
[----:B------:R-:W-:Y:S05]  /*7b40*/  BRA `(.L_x_743) ;  /* 0x00000e4000007947 */ /* 0x000fea0003800000 */
.L_x_740:
        /* <DEDUP_REMOVED lines=10> */
.L_x_745:
[----:B------:R-:W-:-:S04]  /*7bf0*/  HADD2.F32 R2, -RZ, R2.H0_H0 ;  /* 0x20000002ff027230 */ /* 0x000fc80000004100 */
[----:B------:R-:W0:Y:S02]  /*7c00*/  F2I.FTZ.TRUNC.NTZ R3, R2 ;  /* 0x0000000200037305 */ /* 0x000e24000021f100 */
[----:B0-----:R0:W-:Y:S01]  /*7c10*/  STG.E [R16.64], R3 ;  /* 0x0000000310007986 */ /* 0x0011e2000c101924 */
[----:B------:R-:W-:Y:S05]  /*7c20*/  BRA `(.L_x_743) ;  /* 0x00000d6000007947 */ /* 0x000fea0003800000 */
.L_x_744:
[----:B------:R-:W-:-:S04]  /*7c30*/  HADD2.F32 R2, -RZ, R2.H0_H0 ;  /* 0x20000002ff027230 */ /* 0x000fc80000004100 */
[----:B------:R-:W0:Y:S02]  /*7c40*/  F2I.FTZ.TRUNC.NTZ R3, R2 ;  /* 0x0000000200037305 */ /* 0x000e24000021f100 */
[----:B0-----:R0:W-:Y:S01]  /*7c50*/  STG.E.U16 [R16.64], R3 ;  /* 0x0000000310007986 */ /* 0x0011e2000c101524 */
[----:B------:R-:W-:Y:S05]  /*7c60*/  BRA `(.L_x_743) ;  /* 0x00000d2000007947 */ /* 0x000fea0003800000 */
.L_x_739:
        /* <DEDUP_REMOVED lines=9> */
.L_x_747:
[----:B------:R0:W-:Y:S01]  /*7d00*/  STG.E.U16 [R16.64], R2 ;  /* 0x0000000210007986 */ /* 0x0001e2000c101524 */
[----:B------:R-:W-:Y:S05]  /*7d10*/  BRA `(.L_x_743) ;  /* 0x00000c7000007947 */ /* 0x000fea0003800000 */
.L_x_746:
        /* <DEDUP_REMOVED lines=10> */
.L_x_749:
[----:B------:R-:W-:-:S05]  /*7dc0*/  HADD2.F32 R0, -RZ, R2.H0_H0 ;  /* 0x20000002ff007230 */ /* 0x000fca0000004100 */
[----:B------:R-:W-:-:S04]  /*7dd0*/  F2FP.PACK_AB R0, RZ, R0 ;  /* 0x00000000ff00723e */ /* 0x000fc800000000ff */
[----:B------:R-:W-:-:S05]  /*7de0*/  PRMT R0, R0, 0x5410, RZ ;  /* 0x0000541000007816 */ /* 0x000fca00000000ff */
[----:B------:R0:W-:Y:S01]  /*7df0*/  STG.E [R16.64], R0 ;  /* 0x0000000010007986 */ /* 0x0001e2000c101924 */
[----:B------:R-:W-:Y:S05]  /*7e00*/  BRA `(.L_x_743) ;  /* 0x00000b8000007947 */ /* 0x000fea0003800000 */
.L_x_748:
[----:B------:R-:W-:-:S05]  /*7e10*/  HADD2.F32 R2, -RZ, R2.H0_H0 ;  /* 0x20000002ff027230 */ /* 0x000fca0000004100 */
[----:B------:R-:W-:-:S06]  /*7e20*/  FMUL.FTZ R2, R2, 1 ;  /* 0x3f80000002027820 */ /* 0x000fcc0000410000 */
[----:B------:R-:W0:Y:S02]  /*7e30*/  F2F.F64.F32 R2, R2 ;  /* 0x0000000200027310 */ /* 0x000e240000201800 */
[----:B0-----:R0:W-:Y:S01]  /*7e40*/  STG.E.64 [R16.64], R2 ;  /* 0x0000000210007986 */ /* 0x0011e2000c101b24 */
[----:B------:R-:W-:Y:S05]  /*7e50*/  BRA `(.L_x_743) ;  /* 0x00000b3000007947 */ /* 0x000fea0003800000 */
.L_x_738:
        /* <DEDUP_REMOVED lines=13> */
.L_x_752:
[----:B------:R-:W-:Y:S01]  /*7f30*/  HADD2.F32 R2, -RZ, R2.H0_H0 ;  /* 0x20000002ff027230 */ /* 0x000fe20000004100 */
[----:B------:R-:W-:-:S04]  /*7f40*/  CS2R R6, SRZ ;  /* 0x0000000000067805 */ /* 0x000fc8000001ff00 */
[----:B------:R-:W-:-:S04]  /*7f50*/  FMUL.FTZ R2, R2, 1 ;  /* 0x3f80000002027820 */ /* 0x000fc80000410000 */
[----:B------:R-:W0:Y:S02]  /*7f60*/  F2F.F64.F32 R4, R2 ;  /* 0x0000000200047310 */ /* 0x000e240000201800 */
[----:B0-----:R0:W-:Y:S01]  /*7f70*/  STG.E.128 [R16.64], R4 ;  /* 0x0000000410007986 */ /* 0x0011e2000c101d24 */
[----:B------:R-:W-:Y:S05]  /*7f80*/  BRA `(.L_x_743) ;  /* 0x00000a0000007947 */ /* 0x000fea0003800000 */
.L_x_751:
        /* <DEDUP_REMOVED lines=21> */
.L_x_756:
[----:B------:R-:W-:Y:S05]  /*80e0*/  BSYNC B0 ;  /* 0x0000000000007941 */ /* 0x000fea0003800000 */
.L_x_755:
[----:B------:R-:W-:-:S05]  /*80f0*/  LOP3.LUT R3, R0, R3, RZ, 0xfc, !PT ;  /* 0x0000000300037212 */ /* 0x000fca00078efcff */
[----:B------:R0:W-:Y:S01]  /*8100*/  STG.E.U8 [R16.64], R3 ;  /* 0x0000000310007986 */ /* 0x0001e2000c101124 */
[----:B------:R-:W-:Y:S05]  /*8110*/  BRA `(.L_x_743) ;  /* 0x0000087000007947 */ /* 0x000fea0003800000 */
.L_x_754:
        /* <DEDUP_REMOVED lines=13> */
.L_x_758:
[----:B------:R-:W-:Y:S01]  /*81f0*/  IMAD.MOV.U32 R0, RZ, RZ, 0x7f ;  /* 0x0000007fff007424 */ /* 0x000fe200078e00ff */
[----:B------:R-:W-:-:S04]  /*8200*/  ISETP.GT.U32.AND P0, PT, R2, 0x7f800000, PT ;  /* 0x7f8000000200780c */ /* 0x000fc80003f04070 */
[----:B------:R-:W-:-:S04]  /*8210*/  SEL R0, R0, 0x7c, P0 ;  /* 0x0000007c00007807 */ /* 0x000fc80000000000 */
.L_x_759:
[----:B------:R-:W-:Y:S05]  /*8220*/  BSYNC B0 ;  /* 0x0000000000007941 */ /* 0x000fea0003800000 */
.L_x_757:
[----:B------:R-:W-:-:S04]  /*8230*/  LOP3.LUT R2, R3, 0x80000000, RZ, 0xc0, !PT ;  /* 0x8000000003027812 */ /* 0x000fc800078ec0ff */
[----:B------:R-:W-:-:S04]  /*8240*/  SHF.R.U32.HI R3, RZ, 0x18, R2 ;  /* 0x00000018ff037819 */ /* 0x000fc80000011602 */
[----:B------:R-:W-:-:S05]  /*8250*/  LOP3.LUT R3, R0, R3, RZ, 0xfc, !PT ;  /* 0x0000000300037212 */ /* 0x000fca00078efcff */
[----:B------:R0:W-:Y:S01]  /*8260*/  STG.E.U8 [R16.64], R3 ;  /* 0x0000000310007986 */ /* 0x0001e2000c101124 */
[----:B------:R-:W-:Y:S05]  /*8270*/  BRA `(.L_x_743) ;  /* 0x0000071000007947 */ /* 0x000fea0003800000 */
.L_x_753:
[----:B------:R-:W-:-:S05]  /*8280*/  HADD2.F32 R0, -RZ, R2.H0_H0 ;  /* 0x20000002ff007230 */ /* 0x000fca0000004100 */
[----:B------:R-:W-:-:S05]  /*8290*/  F2FP.BF16.PACK_AB R0, RZ, R0 ;  /* 0x00000000ff00723e */ /* 0x000fca00000010ff */
[----:B------:R0:W-:Y:S01]  /*82a0*/  STG.E.U16 [R16.64], R0 ;  /* 0x0000000010007986 */ /* 0x0001e2000c101524 */
[----:B------:R-:W-:Y:S05]  /*82b0*/  BRA `(.L_x_743) ;  /* 0x000006d000007947 */ /* 0x000fea0003800000 */
.L_x_750:
        /* <DEDUP_REMOVED lines=12> */
.L_x_762:
        /* <DEDUP_REMOVED lines=17> */
.L_x_765:
[----:B------:R-:W-:-:S04]  /*8490*/  LOP3.LUT R2, R3, 0x80000000, RZ, 0xc0, !PT ;  /* 0x8000000003027812 */ /* 0x000fc800078ec0ff */
[----:B------:R-:W-:-:S04]  /*84a0*/  SHF.R.U32.HI R3, RZ, 0x18, R2 ;  /* 0x00000018ff037819 */ /* 0x000fc80000011602 */
[----:B------:R-:W-:-:S04]  /*84b0*/  LOP3.LUT R0, R0, R3, RZ, 0xfc, !PT ;  /* 0x0000000300007212 */ /* 0x000fc800078efcff */
[----:B------:R-:W-:Y:S02]  /*84c0*/  PRMT R8, R0, 0x7610, R8 ;  /* 0x0000761000087816 */ /* 0x000fe40000000008 */
.L_x_764:
[----:B------:R-:W-:Y:S05]  /*84d0*/  BSYNC B0 ;  /* 0x0000000000007941 */ /* 0x000fea0003800000 */
.L_x_763:
[----:B------:R0:W-:Y:S01]  /*84e0*/  STG.E.U8 [R16.64], R8 ;  /* 0x0000000810007986 */ /* 0x0001e2000c101124 */
[----:B------:R-:W-:Y:S05]  /*84f0*/  BRA `(.L_x_743) ;  /* 0x0000049000007947 */ /* 0x000fea0003800000 */
.L_x_761:
        /* <DEDUP_REMOVED lines=17> */
.L_x_768:
[----:B------:R-:W-:-:S04]  /*8610*/  LOP3.LUT R2, R3, 0x80000000, RZ, 0xc0, !PT ;  /* 0x8000000003027812 */ /* 0x000fc800078ec0ff */
[----:B------:R-:W-:-:S04]  /*8620*/  SHF.R.U32.HI R3, RZ, 0x18, R2 ;  /* 0x00000018ff037819 */ /* 0x000fc80000011602 */
[----:B------:R-:W-:-:S04]  /*8630*/  LOP3.LUT R0, R0, R3, RZ, 0xfc, !PT ;  /* 0x0000000300007212 */ /* 0x000fc800078efcff */
[----:B------:R-:W-:Y:S02]  /*8640*/  PRMT R8, R0, 0x7610, R8 ;  /* 0x0000761000087816 */ /* 0x000fe40000000008 */
.L_x_767:
[----:B------:R-:W-:Y:S05]  /*8650*/  BSYNC B0 ;  /* 0x0000000000007941 */ /* 0x000fea0003800000 */
.L_x_766:
[----:B------:R0:W-:Y:S01]  /*8660*/  STG.E.U8 [R16.64], R8 ;  /* 0x0000000810007986 */ /* 0x0001e2000c101124 */
[----:B------:R-:W-:Y:S05]  /*8670*/  BRA `(.L_x_743) ;  /* 0x0000031000007947 */ /* 0x000fea0003800000 */
.L_x_760:
        /* <DEDUP_REMOVED lines=22> */
.L_x_742:
        /* <DEDUP_REMOVED lines=20> */
.L_x_770:
[----:B------:R-:W-:-:S06]  /*8920*/  HADD2.F32 R2, -RZ, R2.H0_H0 ;  /* 0x20000002ff027230 */ /* 0x000fcc0000004100 */
[----:B------:R-:W0:Y:S02]  /*8930*/  F2I.U64.TRUNC R2, R2 ;  /* 0x0000000200027311 */ /* 0x000e24000020d800 */
[----:B0-----:R0:W-:Y:S01]  /*8940*/  STG.E.64 [R16.64], R2 ;  /* 0x0000000210007986 */ /* 0x0011e2000c101b24 */
[----:B------:R-:W-:Y:S05]  /*8950*/  BRA `(.L_x_743) ;  /* 0x0000003000007947 */ /* 0x000fea0003800000 */
.L_x_769:
[----:B------:R-:W-:-:S04]  /*8960*/  HADD2.F32 R2, -RZ, R2.H0_H0 ;  /* 0x20000002ff027230 */ /* 0x000fc80000004100 */
[----:B------:R-:W0:Y:S02]  /*8970*/  F2I.FTZ.U32.TRUNC.NTZ R3, R2 ;  /* 0x0000000200037305 */ /* 0x000e24000021f000 */
[----:B0-----:R0:W-:Y:S02]  /*8980*/  STG.E [R16.64], R3 ;  /* 0x0000000310007986 */ /* 0x0011e4000c101924 */
.L_x_743:
[----:B------:R-:W-:Y:S02]  /*8990*/  IADD3 R19, R19, 0x80, RZ ;  /* 0x0000008013137810 */ /* 0x000fe40007ffe0ff */
.L_x_638:
[----:B------:R-:W-:Y:S05]  /*89a0*/  BSYNC B6 ;  /* 0x0000000000067941 */ /* 0x000fea0003800000 */
.L_x_637:
        /* <DEDUP_REMOVED lines=230> */
.L_x_771:
        /* <DEDUP_REMOVED lines=20> */
.L_x_775:
[----:B------:R-:W2:Y:S02]  /*9950*/  LDG.E.U8 R2, [R2.64] ;  /* 0x0000002402027981 */ /* 0x000ea4000c1e1100 */
[----:B--2---:R-:W0:Y:S02]  /*9960*/  I2F.U16 R0, R2 ;  /* 0x0000000200007306 */ /* 0x004e240000101000 */
[----:B0-----:R-:W-:Y:S01]  /*9970*/  F2FP.PACK_AB R0, RZ, R0 ;  /* 0x00000000ff00723e */ /* 0x001fe200000000ff */
[----:B------:R-:W-:Y:S05]  /*9980*/  BRA `(.L_x_777) ;  /* 0x00000e1000007947 */ /* 0x000fea0003800000 */
.L_x_774:
        /* <DEDUP_REMOVED lines=10> */
.L_x_779:
[----:B------:R-:W2:Y:S02]  /*9a30*/  LDG.E R2, [R2.64] ;  /* 0x0000002402027981 */ /* 0x000ea4000c1e1900 */
[----:B--2---:R-:W0:Y:S02]  /*9a40*/  I2F R0, R2 ;  /* 0x0000000200007306 */ /* 0x004e240000201400 */
[----:B0-----:R-:W-:Y:S01]  /*9a50*/  F2FP.PACK_AB R0, RZ, R0 ;  /* 0x00000000ff00723e */ /* 0x001fe200000000ff */
[----:B------:R-:W-:Y:S05]  /*9a60*/  BRA `(.L_x_777) ;  /* 0x00000d3000007947 */ /* 0x000fea0003800000 */
.L_x_778:
[----:B------:R-:W2:Y:S02]  /*9a70*/  LDG.E.U16 R2, [R2.64] ;  /* 0x0000002402027981 */ /* 0x000ea4000c1e1500 */
[----:B--2---:R-:W0:Y:S02]  /*9a80*/  I2F.S16 R0, R2 ;  /* 0x0000000200007306 */ /* 0x004e240000101400 */
[----:B0-----:R-:W-:Y:S01]  /*9a90*/  F2FP.PACK_AB R0, RZ, R0 ;  /* 0x00000000ff00723e */ /* 0x001fe200000000ff */
[----:B------:R-:W-:Y:S05]  /*9aa0*/  BRA `(.L_x_777) ;  /* 0x00000cf000007947 */ /* 0x000fea0003800000 */
.L_x_773:
        /* <DEDUP_REMOVED lines=9> */
.L_x_781:
[----:B------:R0:W5:Y:S01]  /*9b40*/  LDG.E.U16 R0, [R2.64] ;  /* 0x0000002402007981 */ /* 0x000162000c1e1500 */
[----:B------:R-:W-:Y:S05]  /*9b50*/  BRA `(.L_x_777) ;  /* 0x00000c4000007947 */ /* 0x000fea0003800000 */
.L_x_780:
        /* <DEDUP_REMOVED lines=9> */
.L_x_783:
[----:B------:R0:W5:Y:S01]  /*9bf0*/  LDG.E.U16 R0, [R2.64] ;  /* 0x0000002402007981 */ /* 0x000162000c1e1500 */
[----:B------:R-:W-:Y:S05]  /*9c00*/  BRA `(.L_x_777) ;  /* 0x00000b9000007947 */ /* 0x000fea0003800000 */
.L_x_782:
[----:B------:R-:W2:Y:S02]  /*9c10*/  LDG.E.64 R2, [R2.64] ;  /* 0x0000002402027981 */ /* 0x000ea4000c1e1b00 */
[----:B--2---:R-:W0:Y:S01]  /*9c20*/  F2F.F32.F64 R0, R2 ;  /* 0x0000000200007310 */ /* 0x004e220000301000 */
[----:B------:R-:W0:-:S14]  /*9c30*/  DSETP.GEU.AND P0, PT, |R2|, c[0x2][0x0], PT ;  /* 0x008000000200762a */ /* 0x000e1c0003f0e200 */
[----:B0-----:R-:W-:-:S05]  /*9c40*/  @!P0 FMUL R0, R0, 1.175494350822287508e-38 ;  /* 0x0080000000008820 */ /* 0x001fca0000400000 */
[----:B------:R-:W-:Y:S01]  /*9c50*/  F2FP.PACK_AB R0, RZ, R0 ;  /* 0x00000000ff00723e */ /* 0x000fe200000000ff */
[----:B------:R-:W-:Y:S05]  /*9c60*/  BRA `(.L_x_777) ;  /* 0x00000b3000007947 */ /* 0x000fea0003800000 */
.L_x_772:
        /* <DEDUP_REMOVED lines=13> */
.L_x_786:
[----:B------:R-:W2:Y:S02]  /*9d40*/  LDG.E.64 R2, [R2.64] ;  /* 0x0000002402027981 */ /* 0x000ea4000c1e1b00 */
[----:B--2---:R-:W0:Y:S01]  /*9d50*/  F2F.F32.F64 R0, R2 ;  /* 0x0000000200007310 */ /* 0x004e220000301000 */
[----:B------:R-:W0:-:S14]  /*9d60*/  DSETP.GEU.AND P0, PT, |R2|, c[0x2][0x0], PT ;  /* 0x008000000200762a */ /* 0x000e1c0003f0e200 */
[----:B0-----:R-:W-:-:S05]  /*9d70*/  @!P0 FMUL R0, R0, 1.175494350822287508e-38 ;  /* 0x0080000000008820 */ /* 0x001fca0000400000 */
[----:B------:R-:W-:Y:S01]  /*9d80*/  F2FP.PACK_AB R0, RZ, R0 ;  /* 0x00000000ff00723e */ /* 0x000fe200000000ff */
[----:B------:R-:W-:Y:S05]  /*9d90*/  BRA `(.L_x_777) ;  /* 0x00000a0000007947 */ /* 0x000fea0003800000 */
.L_x_785:
        /* <DEDUP_REMOVED lines=28> */
.L_x_788:
        /* <DEDUP_REMOVED lines=15> */
.L_x_787:
[----:B------:R-:W2:Y:S02]  /*a050*/  LDG.E.U16 R0, [R2.64] ;  /* 0x0000002402007981 */ /* 0x000ea4000c1e1500 */
[----:B--2---:R-:W-:-:S04]  /*a060*/  PRMT R0, RZ, 0x5410, R0 ;  /* 0x00005410ff007816 */ /* 0x004fc80000000000 */
[----:B------:R-:W-:Y:S01]  /*a070*/  F2FP.PACK_AB R0, RZ, R0 ;  /* 0x00000000ff00723e */ /* 0x000fe200000000ff */
[----:B------:R-:W-:Y:S05]  /*a080*/  BRA `(.L_x_777) ;  /* 0x0000071000007947 */ /* 0x000fea0003800000 */
.L_x_784:
        /* <DEDUP_REMOVED lines=12> */
.L_x_791:
        /* <DEDUP_REMOVED lines=21> */
.L_x_795:
[----:B------:R-:W-:Y:S05]  /*a2a0*/  BSYNC B1 ;  /* 0x0000000000017941 */ /* 0x000fea0003800000 */
.L_x_794:
[----:B------:R-:W-:Y:S01]  /*a2b0*/  LEA R3, R0, 0x3b800000, 0x17 ;  /* 0x3b80000000037811 */ /* 0x000fe200078eb8ff */
[----:B------:R-:W-:-:S05]  /*a2c0*/  IMAD.SHL.U32 R0, R2, 0x100000, RZ ;  /* 0x0010000002007824 */ /* 0x000fca00078e00ff */
[----:B------:R-:W-:Y:S02]  /*a2d0*/  LOP3.LUT R0, R3, R0, R4, 0xfe, !PT ;  /* 0x0000000003007212 */ /* 0x000fe400078efe04 */
.L_x_793:
[----:B------:R-:W-:Y:S05]  /*a2e0*/  BSYNC B0 ;  /* 0x0000000000007941 */ /* 0x000fea0003800000 */
.L_x_792:
[----:B------:R-:W-:Y:S01]  /*a2f0*/  F2FP.PACK_AB R0, RZ, R0 ;  /* 0x00000000ff00723e */ /* 0x000fe200000000ff */
[----:B------:R-:W-:Y:S05]  /*a300*/  BRA `(.L_x_777) ;  /* 0x0000049000007947 */ /* 0x000fea0003800000 */
.L_x_790:
        /* <DEDUP_REMOVED lines=21> */
.L_x_799:
[----:B------:R-:W-:Y:S05]  /*a460*/  BSYNC B1 ;  /* 0x0000000000017941 */ /* 0x000fea0003800000 */
.L_x_798:
[----:B------:R-:W-:Y:S01]  /*a470*/  LEA R3, R0, 0x37800000, 0x17 ;  /* 0x3780000000037811 */ /* 0x000fe200078eb8ff */
[----:B------:R-:W-:-:S05]  /*a480*/  IMAD.SHL.U32 R0, R2, 0x200000, RZ ;  /* 0x0020000002007824 */ /* 0x000fca00078e00ff */
[----:B------:R-:W-:Y:S02]  /*a490*/  LOP3.LUT R0, R3, R0, R4, 0xfe, !PT ;  /* 0x0000000003007212 */ /* 0x000fe400078efe04 */
.L_x_797:
[----:B------:R-:W-:Y:S05]  /*a4a0*/  BSYNC B0 ;  /* 0x0000000000007941 */ /* 0x000fea0003800000 */
.L_x_796:
[----:B------:R-:W-:Y:S01]  /*a4b0*/  F2FP.PACK_AB R0, RZ, R0 ;  /* 0x00000000ff00723e */ /* 0x000fe200000000ff */
[----:B------:R-:W-:Y:S05]  /*a4c0*/  BRA `(.L_x_777) ;  /* 0x000002d000007947 */ /* 0x000fea0003800000 */
.L_x_789:
        /* <DEDUP_REMOVED lines=14> */
.L_x_803:
[----:B------:R-:W-:Y:S05]  /*a5b0*/  BSYNC B0 ;  /* 0x0000000000007941 */ /* 0x000fea0003800000 */
.L_x_802:
[----:B------:R-:W-:Y:S01]  /*a5c0*/  F2FP.PACK_AB R0, RZ, R0 ;  /* 0x00000000ff00723e */ /* 0x000fe200000000ff */
[----:B------:R-:W-:Y:S05]  /*a5d0*/  BRA `(.L_x_777) ;  /* 0x000001c000007947 */ /* 0x000fea0003800000 */
.L_x_776:
        /* <DEDUP_REMOVED lines=21> */
.L_x_801:
[----:B------:R-:W2:Y:S02]  /*a730*/  LDG.E.64 R2, [R2.64] ;  /* 0x0000002402027981 */ /* 0x000ea4000c1e1b00 */
[----:B--2---:R-:W0:Y:S02]  /*a740*/  I2F.U64 R0, R2 ;  /* 0x0000000200007312 */ /* 0x004e240000301000 */
[----:B0-----:R-:W-:Y:S01]  /*a750*/  F2FP.PACK_AB R0, RZ, R0 ;  /* 0x00000000ff00723e */ /* 0x001fe200000000ff */
[----:B------:R-:W-:Y:S05]  /*a760*/  BRA `(.L_x_777) ;  /* 0x0000003000007947 */ /* 0x000fea0003800000 */
.L_x_800:
[----:B------:R-:W2:Y:S02]  /*a770*/  LDG.E R2, [R2.64] ;  /* 0x0000002402027981 */ /* 0x000ea4000c1e1900 */
[----:B--2---:R-:W0:Y:S02]  /*a780*/  I2F.U32 R0, R2 ;  /* 0x0000000200007306 */ /* 0x004e240000201000 */
[----:B0-----:R-:W-:-:S06]  /*a790*/  F2FP.PACK_AB R0, RZ, R0 ;  /* 0x00000000ff00723e */ /* 0x001fcc00000000ff */
.L_x_777:
        /* <DEDUP_REMOVED lines=17> */
[----:B0-----:R-:W-:Y:S01]  /*a8b0*/  STG.E.U8 [R16.64], R3 ;  /* 0x0000000310007986 */ /* 0x001fe2000c101124 */
[----:B------:R-:W-:Y:S05]  /*a8c0*/  EXIT ;  /* 0x000000000000794d */ /* 0x000fea0003800000 */
.L_x_807:
[----:B------:R-:W-:-:S06]  /*a8d0*/  HADD2.F32 R3, -RZ, R2.H0_H0 ;  /* 0x20000002ff037230 */ /* 0x000fcc0000004100 */
[----:B------:R-:W0:Y:S02]  /*a8e0*/  F2I.S64.TRUNC R2, R3 ;  /* 0x0000000300027311 */ /* 0x000e24000020d900 */
[----:B0-----:R-:W-:Y:S01]  /*a8f0*/  STG.E.U8 [R16.64], R2 ;  /* 0x0000000210007986 */ /* 0x001fe2000c101124 */
[----:B------:R-:W-:Y:S05]  /*a900*/  EXIT ;  /* 0x000000000000794d */ /* 0x000fea0003800000 */
.L_x_806:
        /* <DEDUP_REMOVED lines=8> */
[----:B0-----:R-:W-:Y:S01]  /*a990*/  STG.E.64 [R16.64], R2 ;  /* 0x0000000210007986 */ /* 0x001fe2000c101b24 */
[----:B------:R-:W-:Y:S05]  /*a9a0*/  EXIT ;  /* 0x000000000000794d */ /* 0x000fea0003800000 */
.L_x_810:
[----:B------:R-:W-:-:S04]  /*a9b0*/  HADD2.F32 R2, -RZ, R2.H0_H0 ;  /* 0x20000002ff027230 */ /* 0x000fc80000004100 */
[----:B------:R-:W0:Y:S02]  /*a9c0*/  F2I.FTZ.TRUNC.NTZ R3, R2 ;  /* 0x0000000200037305 */ /* 0x000e24000021f100 */
[----:B0-----:R-:W-:Y:S01]  /*a9d0*/  STG.E [R16.64], R3 ;  /* 0x0000000310007986 */ /* 0x001fe2000c101924 */
[----:B------:R-:W-:Y:S05]  /*a9e0*/  EXIT ;  /* 0x000000000000794d */ /* 0x000fea0003800000 */
.L_x_809:
[----:B------:R-:W-:-:S04]  /*a9f0*/  HADD2.F32 R2, -RZ, R2.H0_H0 ;  /* 0x20000002ff027230 */ /* 0x000fc80000004100 */
[----:B------:R-:W0:Y:S02]  /*aa00*/  F2I.FTZ.TRUNC.NTZ R3, R2 ;  /* 0x0000000200037305 */ /* 0x000e24000021f100 */
[----:B0-----:R-:W-:Y:S01]  /*aa10*/  STG.E.U16 [R16.64], R3 ;  /* 0x0000000310007986 */ /* 0x001fe2000c101524 */
[----:B------:R-:W-:Y:S05]  /*aa20*/  EXIT ;  /* 0x000000000000794d */ /* 0x000fea0003800000 */
.L_x_805:
[----:B------:R-:W-:-:S13]  /*aa30*/  ISETP.GT.AND P0, PT, R3, 0x6, PT ;  /* 0x000000060300780c */ /* 0x000fda0003f04270 */
[----:B------:R-:W-:Y:S05]  /*aa40*/  @P0 BRA `(.L_x_811) ;  /* 0x0000009000000947 */ /* 0x000fea0003800000 */
[----:B------:R-:W-:-:S13]  /*aa50*/  ISETP.NE.AND P0, PT, R3, 0x5, PT ;  /* 0x000000050300780c */ /* 0x000fda0003f05270 */
[----:B------:R-:W-:Y:S05]  /*aa60*/  @!P0 BRA `(.L_x_812) ;  /* 0x0000005000008947 */ /* 0x000fea0003800000 */
[----:B------:R-:W-:-:S13]  /*aa70*/  ISETP.NE.AND P0, PT, R3, 0x6, PT ;  /* 0x000000060300780c */ /* 0x000fda0003f05270 */
[----:B------:R-:W-:Y:S05]  /*aa80*/  @P0 BRA `(.L_x_808) ;  /* 0x00000b1000000947 */ /* 0x000fea0003800000 */
[----:B------:R-:W-:-:S05]  /*aa90*/  HADD2.F32 R3, -RZ, R2.H0_H0 ;  /* 0x20000002ff037230 */ /* 0x000fca0000004100 */
[----:B------:R-:W-:Y:S01]  /*aaa0*/  STG.E [R16.64], R3 ;  /* 0x0000000310007986 */ /* 0x000fe2000c101924 */
[----:B------:R-:W-:Y:S05]  /*aab0*/  EXIT ;  /* 0x000000000000794d */ /* 0x000fea0003800000 */
.L_x_812:
[----:B------:R-:W-:Y:S01]  /*aac0*/  STG.E.U16 [R16.64], R2 ;  /* 0x0000000210007986 */ /* 0x000fe2000c101524 */
[----:B------:R-:W-:Y:S05]  /*aad0*/  EXIT ;  /* 0x000000000000794d */ /* 0x000fea0003800000 */
.L_x_811:
        /* <DEDUP_REMOVED lines=8> */
[----:B------:R-:W-:Y:S01]  /*ab60*/  STG.E.64 [R16.64], R2 ;  /* 0x0000000210007986 */ /* 0x000fe2000c101b24 */
[----:B------:R-:W-:Y:S05]  /*ab70*/  EXIT ;  /* 0x000000000000794d */ /* 0x000fea0003800000 */
.L_x_814:
[----:B------:R-:W-:-:S05]  /*ab80*/  HADD2.F32 R0, -RZ, R2.H0_H0 ;  /* 0x20000002ff007230 */ /* 0x000fca0000004100 */
[----:B------:R-:W-:-:S04]  /*ab90*/  F2FP.PACK_AB R0, RZ, R0 ;  /* 0x00000000ff00723e */ /* 0x000fc800000000ff */
[----:B------:R-:W-:-:S05]  /*aba0*/  PRMT R0, R0, 0x5410, RZ ;  /* 0x0000541000007816 */ /* 0x000fca00000000ff */
[----:B------:R-:W-:Y:S01]  /*abb0*/  STG.E [R16.64], R0 ;  /* 0x0000000010007986 */ /* 0x000fe2000c101924 */
[----:B------:R-:W-:Y:S05]  /*abc0*/  EXIT ;  /* 0x000000000000794d */ /* 0x000fea0003800000 */
.L_x_813:
[----:B------:R-:W-:-:S05]  /*abd0*/  HADD2.F32 R2, -RZ, R2.H0_H0 ;  /* 0x20000002ff027230 */ /* 0x000fca0000004100 */
[----:B------:R-:W-:-:S06]  /*abe0*/  FMUL.FTZ R2, R2, 1 ;  /* 0x3f80000002027820 */ /* 0x000fcc0000410000 */
[----:B------:R-:W0:Y:S02]  /*abf0*/  F2F.F64.F32 R2, R2 ;  /* 0x0000000200027310 */ /* 0x000e240000201800 */
[----:B0-----:R-:W-:Y:S01]  /*ac00*/  STG.E.64 [R16.64], R2 ;  /* 0x0000000210007986 */ /* 0x001fe2000c101b24 */
[----:B------:R-:W-:Y:S05]  /*ac10*/  EXIT ;  /* 0x000000000000794d */ /* 0x000fea0003800000 */
.L_x_804:
        /* <DEDUP_REMOVED lines=11> */
[----:B------:R-:W-:Y:S01]  /*acd0*/  STG.E.U8 [R16.64], R3 ;  /* 0x0000000310007986 */ /* 0x000fe2000c101124 */
[----:B------:R-:W-:Y:S05]  /*ace0*/  EXIT ;  /* 0x000000000000794d */ /* 0x000fea0003800000 */
.L_x_817:
[----:B------:R-:W-:Y:S01]  /*acf0*/  HADD2.F32 R2, -RZ, R2.H0_H0 ;  /* 0x20000002ff027230 */ /* 0x000fe20000004100 */
[----:B------:R-:W-:-:S04]  /*ad00*/  CS2R R6, SRZ ;  /* 0x0000000000067805 */ /* 0x000fc8000001ff00 */
[----:B------:R-:W-:-:S04]  /*ad10*/  FMUL.FTZ R2, R2, 1 ;  /* 0x3f80000002027820 */ /* 0x000fc80000410000 */
[----:B------:R-:W0:Y:S02]  /*ad20*/  F2F.F64.F32 R4, R2 ;  /* 0x0000000200047310 */ /* 0x000e240000201800 */
[----:B0-----:R-:W-:Y:S01]  /*ad30*/  STG.E.128 [R16.64], R4 ;  /* 0x0000000410007986 */ /* 0x001fe2000c101d24 */
[----:B------:R-:W-:Y:S05]  /*ad40*/  EXIT ;  /* 0x000000000000794d */ /* 0x000fea0003800000 */
.L_x_816:
        /* <DEDUP_REMOVED lines=21> */
.L_x_821:
[----:B------:R-:W-:Y:S05]  /*aea0*/  BSYNC B0 ;  /* 0x0000000000007941 */ /* 0x000fea0003800000 */
.L_x_820:
[----:B------:R-:W-:-:S05]  /*aeb0*/  LOP3.LUT R3, R0, R3, RZ, 0xfc, !PT ;  /* 0x0000000300037212 */ /* 0x000fca00078efcff */
[----:B------:R-:W-:Y:S01]  /*aec0*/  STG.E.U8 [R16.64], R3 ;  /* 0x0000000310007986 */ /* 0x000fe2000c101124 */
[----:B------:R-:W-:Y:S05]  /*aed0*/  EXIT ;  /* 0x000000000000794d */ /* 0x000fea0003800000 */
.L_x_819:
        /* <DEDUP_REMOVED lines=13> */
.L_x_823:
[----:B------:R-:W-:Y:S01]  /*afb0*/  IMAD.MOV.U32 R0, RZ, RZ, 0x7f ;  /* 0x0000007fff007424 */ /* 0x000fe200078e00ff */
[----:B------:R-:W-:-:S04]  /*afc0*/  ISETP.GT.U32.AND P0, PT, R2, 0x7f800000, PT ;  /* 0x7f8000000200780c */ /* 0x000fc80003f04070 */
[----:B------:R-:W-:-:S04]  /*afd0*/  SEL R0, R0, 0x7c, P0 ;  /* 0x0000007c00007807 */ /* 0x000fc80000000000 */
.L_x_824:
[----:B------:R-:W-:Y:S05]  /*afe0*/  BSYNC B0 ;  /* 0x0000000000007941 */ /* 0x000fea0003800000 */
.L_x_822:
[----:B------:R-:W-:-:S04]  /*aff0*/  LOP3.LUT R2, R3, 0x80000000, RZ, 0xc0, !PT ;  /* 0x8000000003027812 */ /* 0x000fc800078ec0ff */
[----:B------:R-:W-:-:S04]  /*b000*/  SHF.R.U32.HI R3, RZ, 0x18, R2 ;  /* 0x00000018ff037819 */ /* 0x000fc80000011602 */
[----:B------:R-:W-:-:S05]  /*b010*/  LOP3.LUT R3, R0, R3, RZ, 0xfc, !PT ;  /* 0x0000000300037212 */ /* 0x000fca00078efcff */
[----:B------:R-:W-:Y:S01]  /*b020*/  STG.E.U8 [R16.64], R3 ;  /* 0x0000000310007986 */ /* 0x000fe2000c101124 */
[----:B------:R-:W-:Y:S05]  /*b030*/  EXIT ;  /* 0x000000000000794d */ /* 0x000fea0003800000 */
.L_x_818:
[----:B------:R-:W-:-:S05]  /*b040*/  HADD2.F32 R0, -RZ, R2.H0_H0 ;  /* 0x20000002ff007230 */ /* 0x000fca0000004100 */
[----:B------:R-:W-:-:S05]  /*b050*/  F2FP.BF16.PACK_AB R0, RZ, R0 ;  /* 0x00000000ff00723e */ /* 0x000fca00000010ff */
[----:B------:R-:W-:Y:S01]  /*b060*/  STG.E.U16 [R16.64], R0 ;  /* 0x0000000010007986 */ /* 0x000fe2000c101524 */
[----:B------:R-:W-:Y:S05]  /*b070*/  EXIT ;  /* 0x000000000000794d */ /* 0x000fea0003800000 */
.L_x_815:
        /* <DEDUP_REMOVED lines=10> */
[----:B0-----:R-:W-:Y:S01]  /*b120*/  STG.E.U16 [R16.64], R3 ;  /* 0x0000000310007986 */ /* 0x001fe2000c101524 */
[----:B------:R-:W-:Y:S05]  /*b130*/  EXIT ;  /* 0x000000000000794d */ /* 0x000fea0003800000 */
.L_x_827:
        /* <DEDUP_REMOVED lines=17> */
.L_x_830:
[----:B------:R-:W-:-:S04]  /*b250*/  LOP3.LUT R2, R3, 0x80000000, RZ, 0xc0, !PT ;  /* 0x8000000003027812 */ /* 0x000fc800078ec0ff */
[----:B------:R-:W-:-:S04]  /*b260*/  SHF.R.U32.HI R3, RZ, 0x18, R2 ;  /* 0x00000018ff037819 */ /* 0x000fc80000011602 */
[----:B------:R-:W-:-:S04]  /*b270*/  LOP3.LUT R0, R0, R3, RZ, 0xfc, !PT ;  /* 0x0000000300007212 */ /* 0x000fc800078efcff */
[----:B------:R-:W-:Y:S02]  /*b280*/  PRMT R8, R0, 0x7610, R8 ;  /* 0x0000761000087816 */ /* 0x000fe40000000008 */
.L_x_829:
[----:B------:R-:W-:Y:S05]  /*b290*/  BSYNC B0 ;  /* 0x0000000000007941 */ /* 0x000fea0003800000 */
.L_x_828:
[----:B------:R-:W-:Y:S01]  /*b2a0*/  STG.E.U8 [R16.64], R8 ;  /* 0x0000000810007986 */ /* 0x000fe2000c101124 */
[----:B------:R-:W-:Y:S05]  /*b2b0*/  EXIT ;  /* 0x000000000000794d */ /* 0x000fea0003800000 */
.L_x_826:
        /* <DEDUP_REMOVED lines=17> */
.L_x_833:
[----:B------:R-:W-:-:S04]  /*b3d0*/  LOP3.LUT R2, R3, 0x80000000, RZ, 0xc0, !PT ;  /* 0x8000000003027812 */ /* 0x000fc800078ec0ff */
[----:B------:R-:W-:-:S04]  /*b3e0*/  SHF.R.U32.HI R3, RZ, 0x18, R2 ;  /* 0x00000018ff037819 */ /* 0x000fc80000011602 */
[----:B------:R-:W-:-:S04]  /*b3f0*/  LOP3.LUT R0, R0, R3, RZ, 0xfc, !PT ;  /* 0x0000000300007212 */ /* 0x000fc800078efcff */
[----:B------:R-:W-:Y:S02]  /*b400*/  PRMT R8, R0, 0x7610, R8 ;  /* 0x0000761000087816 */ /* 0x000fe40000000008 */
.L_x_832:
[----:B------:R-:W-:Y:S05]  /*b410*/  BSYNC B0 ;  /* 0x0000000000007941 */ /* 0x000fea0003800000 */
.L_x_831:
[----:B------:R-:W-:Y:S01]  /*b420*/  STG.E.U8 [R16.64], R8 ;  /* 0x0000000810007986 */ /* 0x000fe2000c101124 */
[----:B------:R-:W-:Y:S05]  /*b430*/  EXIT ;  /* 0x000000000000794d */ /* 0x000fea0003800000 */
.L_x_825:
        /* <DEDUP_REMOVED lines=22> */
.L_x_808:
        /* <DEDUP_REMOVED lines=20> */
.L_x_835:
[----:B------:R-:W-:-:S06]  /*b6e0*/  HADD2.F32 R2, -RZ, R2.H0_H0 ;  /* 0x20000002ff027230 */ /* 0x000fcc0000004100 */
[----:B------:R-:W0:Y:S02]  /*b6f0*/  F2I.U64.TRUNC R2, R2 ;  /* 0x0000000200027311 */ /* 0x000e24000020d800 */
[----:B0-----:R-:W-:Y:S01]  /*b700*/  STG.E.64 [R16.64], R2 ;  /* 0x0000000210007986 */ /* 0x001fe2000c101b24 */
[----:B------:R-:W-:Y:S05]  /*b710*/  EXIT ;  /* 0x000000000000794d */ /* 0x000fea0003800000 */
.L_x_834:
[----:B------:R-:W-:-:S04]  /*b720*/  HADD2.F32 R2, -RZ, R2.H0_H0 ;  /* 0x20000002ff027230 */ /* 0x000fc80000004100 */
[----:B------:R-:W0:Y:S02]  /*b730*/  F2I.FTZ.U32.TRUNC.NTZ R3, R2 ;  /* 0x0000000200037305 */ /* 0x000e24000021f000 */
[----:B0-----:R-:W-:Y:S01]  /*b740*/  STG.E [R16.64], R3 ;  /* 0x0000000310007986 */ /* 0x001fe2000c101924 */
[----:B------:R-:W-:Y:S05]  /*b750*/  EXIT ;  /* 0x000000000000794d */ /* 0x000fea0003800000 */
.L_x_836:
        /* <DEDUP_REMOVED lines=10> */
.L_x_6222:


//--------------------- .text._ZN2at6native27unrolled_elementwise_kernelIZZZNS0_16tanh_kernel_cudaERNS_18TensorIteratorBaseEENKUlvE0_clEvENKUlvE1_clEvEUlN3c104HalfEE_St5arrayIPcLm2EELi4E23TrivialOffsetCalculatorILi1EjESD_NS0_6memory12LoadWithCastILi1EEENSE_13StoreWithCastILi1EEEEEviT_T0_T2_T3_T4_T5_ --------------------------
	.section	.text._ZN2at6native27unrolled_elementwise_kernelIZZZNS0_16tanh_kernel_cudaERNS_18TensorIteratorBaseEENKUlvE0_clEvENKUlvE1_clEvEUlN3c104HalfEE_St5arrayIPcLm2EELi4E23TrivialOffsetCalculatorILi1EjESD_NS0_6memory12LoadWithCastILi1EEENSE_13StoreWithCastILi1EEEEEviT_T0_T2_T3_T4_T5_,"ax",@progbits
	.sectioninfo	@"SHI_REGISTERS=28"
	.align	128
        .global         _ZN2at6native27unrolled_elementwise_kernelIZZZNS0_16tanh_kernel_cudaERNS_18TensorIteratorBaseEENKUlvE0_clEvENKUlvE1_clEvEUlN3c104HalfEE_St5arrayIPcLm2EELi4E23TrivialOffsetCalculatorILi1EjESD_NS0_6memory12LoadWithCastILi1EEENSE_13StoreWithCastILi1EEEEEviT_T0_T2_T3_T4_T5_
        .type           _ZN2at6native27unrolled_elementwise_kernelIZZZNS0_16tanh_kernel_cudaERNS_18TensorIteratorBaseEENKUlvE0_clEvENKUlvE1_clEvEUlN3c104HalfEE_St5arrayIPcLm2EELi4E23TrivialOffsetCalculatorILi1EjESD_NS0_6memory12LoadWithCastILi1EEENSE_13StoreWithCastILi1EEEEEviT_T0_T2_T3_T4_T5_,@function
        .size           _ZN2at6native27unrolled_elementwise_kernelIZZZNS0_16tanh_kernel_cudaERNS_18TensorIteratorBaseEENKUlvE0_clEvENKUlvE1_clEvEUlN3c104HalfEE_St5arrayIPcLm2EELi4E23TrivialOffsetCalculatorILi1EjESD_NS0_6memory12LoadWithCastILi1EEENSE_13StoreWithCastILi1EEEEEviT_T0_T2_T3_T4_T5_,(.L_x_6223 - _ZN2at6native27unrolled_elementwise_kernelIZZZNS0_16tanh_kernel_cudaERNS_18TensorIteratorBaseEENKUlvE0_clEvENKUlvE1_clEvEUlN3c104HalfEE_St5arrayIPcLm2EELi4E23TrivialOffsetCalculatorILi1EjESD_NS0_6memory12LoadWithCastILi1EEENSE_13StoreWithCastILi1EEEEEviT_T0_T2_T3_T4_T5_)
        .other          _ZN2at6native27unrolled_elementwise_kernelIZZZNS0_16tanh_kernel_cudaERNS_18TensorIteratorBaseEENKUlvE0_clEvENKUlvE1_clEvEUlN3c104HalfEE_St5arrayIPcLm2EELi4E23TrivialOffsetCalculatorILi1EjESD_NS0_6memory12LoadWithCastILi1EEENSE_13StoreWithCastILi1EEEEEviT_T0_T2_T3_T4_T5_,@"STO_CUDA_ENTRY STV_DEFAULT"
_ZN2at6native27unrolled_elementwise_kernelIZZZNS0_16tanh_kernel_cudaERNS_18TensorIteratorBaseEENKUlvE0_clEvENKUlvE1_clEvEUlN3c104HalfEE_St5arrayIPcLm2EELi4E23TrivialOffsetCalculatorILi1EjESD_NS0_6memory12LoadWithCastILi1EEENSE_13StoreWithCastILi1EEEEEviT_T0_T2_T3_T4_T5_:
.text._ZN2at6native27unrolled_elementwise_kernelIZZZNS0_16tanh_kernel_cudaERNS_18TensorIteratorBaseEENKUlvE0_clEvENKUlvE1_clEvEUlN3c104HalfEE_St5arrayIPcLm2EELi4E23TrivialOffsetCalculatorILi1EjESD_NS0_6memory12LoadWithCastILi1EEENSE_13StoreWithCastILi1EEEEEviT_T0_T2_T3_T4_T5_:
        /* <DEDUP_REMOVED lines=29> */
[----:B0-----:R-:W-:-:S04]  /*01d0*/  F2FP.PACK_AB R0, RZ, R0 ;  /* 0x00000000ff00723e */ /* 0x001fc800000000ff */
[----:B------:R-:W-:Y:S01]  /*01e0*/  PRMT R22, R0, 0x7610, R22 ;  /* 0x0000761000167816 */ /* 0x000fe20000000016 */
[----:B------:R-:W-:Y:S05]  /*01f0*/  BRA `(.L_x_844) ;  /* 0x00000f3000007947 */ /* 0x000fea0003800000 */
.L_x_842:
[----:B------:R-:W2:Y:S02]  /*0200*/  LDG.E.U8 R2, [R2.64] ;  /* 0x0000002402027981 */ /* 0x000ea4000c1e1100 */
[----:B--2---:R-:W0:Y:S02]  /*0210*/  I2F.U16 R0, R2 ;  /* 0x0000000200007306 */ /* 0x004e240000101000 */
[----:B0-----:R-:W-:-:S04]  /*0220*/  F2FP.PACK_AB R0, RZ, R0 ;  /* 0x00000000ff00723e */ /* 0x001fc800000000ff */
[----:B------:R-:W-:Y:S01]  /*0230*/  PRMT R22, R0, 0x7610, R22 ;  /* 0x0000761000167816 */ /* 0x000fe20000000016 */
[----:B------:R-:W-:Y:S05]  /*0240*/  BRA `(.L_x_844) ;  /* 0x00000ee000007947 */ /* 0x000fea0003800000 */
.L_x_841:
        /* <DEDUP_REMOVED lines=8> */
[----:B0-----:R-:W-:-:S04]  /*02d0*/  F2FP.PACK_AB R0, RZ, R0 ;  /* 0x00000000ff00723e */ /* 0x001fc800000000ff */
[----:B------:R-:W-:Y:S01]  /*02e0*/  PRMT R22, R0, 0x7610, R22 ;  /* 0x0000761000167816 */ /* 0x000fe20000000016 */
[----:B------:R-:W-:Y:S05]  /*02f0*/  BRA `(.L_x_844) ;  /* 0x00000e3000007947 */ /* 0x000fea0003800000 */
.L_x_846:
[----:B------:R-:W2:Y:S02]  /*0300*/  LDG.E R2, [R2.64] ;  /* 0x0000002402027981 */ /* 0x000ea4000c1e1900 */
[----:B--2---:R-:W0:Y:S02]  /*0310*/  I2F R0, R2 ;  /* 0x0000000200007306 */ /* 0x004e240000201400 */
[----:B0-----:R-:W-:-:S04]  /*0320*/  F2FP.PACK_AB R0, RZ, R0 ;  /* 0x00000000ff00723e */ /* 0x001fc800000000ff */
[----:B------:R-:W-:Y:S01]  /*0330*/  PRMT R22, R0, 0x7610, R22 ;  /* 0x0000761000167816 */ /* 0x000fe20000000016 */
[----:B------:R-:W-:Y:S05]  /*0340*/  BRA `(.L_x_844) ;  /* 0x00000de000007947 */ /* 0x000fea0003800000 */
.L_x_845:
[----:B------:R-:W2:Y:S02]  /*0350*/  LDG.E.U16 R2, [R2.64] ;  /* 0x0000002402027981 */ /* 0x000ea4000c1e1500 */
[----:B--2---:R-:W0:Y:S02]  /*0360*/  I2F.S16 R0, R2 ;  /* 0x0000000200007306 */ /* 0x004e240000101400 */
[----:B0-----:R-:W-:-:S04]  /*0370*/  F2FP.PACK_AB R0, RZ, R0 ;  /* 0x00000000ff00723e */ /* 0x001fc800000000ff */
[----:B------:R-:W-:Y:S01]  /*0380*/  PRMT R22, R0, 0x7610, R22 ;  /* 0x0000761000167816 */ /* 0x000fe20000000016 */
[----:B------:R-:W-:Y:S05]  /*0390*/  BRA `(.L_x_844) ;  /* 0x00000d9000007947 */ /* 0x000fea0003800000 */
.L_x_840:
        /* <DEDUP_REMOVED lines=9> */
.L_x_848:
[----:B------:R0:W5:Y:S01]  /*0430*/  LDG.E.U16 R22, [R2.64] ;  /* 0x0000002402167981 */ /* 0x000162000c1e1500 */
[----:B------:R-:W-:Y:S05]  /*0440*/  BRA `(.L_x_844) ;  /* 0x00000ce000007947 */ /* 0x000fea0003800000 */
.L_x_847:
        /* <DEDUP_REMOVED lines=9> */
.L_x_850:
[----:B------:R0:W5:Y:S01]  /*04e0*/  LDG.E.U16 R22, [R2.64] ;  /* 0x0000002402167981 */ /* 0x000162000c1e1500 */
[----:B------:R-:W-:Y:S05]  /*04f0*/  BRA `(.L_x_844) ;  /* 0x00000c3000007947 */ /* 0x000fea0003800000 */
.L_x_849:
[----:B------:R-:W2:Y:S02]  /*0500*/  LDG.E.64 R2, [R2.64] ;  /* 0x0000002402027981 */ /* 0x000ea4000c1e1b00 */
[----:B--2---:R-:W0:Y:S01]  /*0510*/  F2F.F32.F64 R0, R2 ;  /* 0x0000000200007310 */ /* 0x004e220000301000 */
[----:B------:R-:W0:-:S14]  /*0520*/  DSETP.GEU.AND P0, PT, |R2|, c[0x2][0x0], PT ;  /* 0x008000000200762a */ /* 0x000e1c0003f0e200 */
[----:B0-----:R-:W-:-:S05]  /*0530*/  @!P0 FMUL R0, R0, 1.175494350822287508e-38 ;  /* 0x0080000000008820 */ /* 0x001fca0000400000 */
[----:B------:R-:W-:-:S04]  /*0540*/  F2FP.PACK_AB R0, RZ, R0 ;  /* 0x00000000ff00723e */ /* 0x000fc800000000ff */
[----:B------:R-:W-:Y:S01]  /*0550*/  PRMT R22, R0, 0x7610, R22 ;  /* 0x0000761000167816 */ /* 0x000fe20000000016 */
[----:B------:R-:W-:Y:S05]  /*0560*/  BRA `(.L_x_844) ;  /* 0x00000bc000007947 */ /* 0x000fea0003800000 */
.L_x_839:
        /* <DEDUP_REMOVED lines=11> */
[----:B------:R-:W-:-:S04]  /*0620*/  F2FP.PACK_AB R0, RZ, R0 ;  /* 0x00000000ff00723e */ /* 0x000fc800000000ff */
[----:B------:R-:W-:Y:S01]  /*0630*/  PRMT R22, R0, 0x7610, R22 ;  /* 0x0000761000167816 */ /* 0x000fe20000000016 */
[----:B------:R-:W-:Y:S05]  /*0640*/  BRA `(.L_x_844) ;  /* 0x00000ae000007947 */ /* 0x000fea0003800000 */
.L_x_853:
[----:B------:R-:W2:Y:S02]  /*0650*/  LDG.E.64 R2, [R2.64] ;  /* 0x0000002402027981 */ /* 0x000ea4000c1e1b00 */
[----:B--2---:R-:W0:Y:S01]  /*0660*/  F2F.F32.F64 R0, R2 ;  /* 0x0000000200007310 */ /* 0x004e220000301000 */
[----:B------:R-:W0:-:S14]  /*0670*/  DSETP.GEU.AND P0, PT, |R2|, c[0x2][0x0], PT ;  /* 0x008000000200762a */ /* 0x000e1c0003f0e200 */
[----:B0-----:R-:W-:-:S05]  /*0680*/  @!P0 FMUL R0, R0, 1.175494350822287508e-38 ;  /* 0x0080000000008820 */ /* 0x001fca0000400000 */
[----:B------:R-:W-:-:S04]  /*0690*/  F2FP.PACK_AB R0, RZ, R0 ;  /* 0x00000000ff00723e */ /* 0x000fc800000000ff */
[----:B------:R-:W-:Y:S01]  /*06a0*/  PRMT R22, R0, 0x7610, R22 ;  /* 0x0000761000167816 */ /* 0x000fe20000000016 */
[----:B------:R-:W-:Y:S05]  /*06b0*/  BRA `(.L_x_844) ;  /* 0x00000a7000007947 */ /* 0x000fea0003800000 */
.L_x_852:
        /* <DEDUP_REMOVED lines=28> */
.L_x_855:
        /* <DEDUP_REMOVED lines=16> */
.L_x_854:
[----:B------:R-:W2:Y:S02]  /*0980*/  LDG.E.U16 R0, [R2.64] ;  /* 0x0000002402007981 */ /* 0x000ea4000c1e1500 */
[----:B--2---:R-:W-:-:S04]  /*0990*/  PRMT R0, RZ, 0x5410, R0 ;  /* 0x00005410ff007816 */ /* 0x004fc80000000000 */
[----:B------:R-:W-:-:S04]  /*09a0*/  F2FP.PACK_AB R0, RZ, R0 ;  /* 0x00000000ff00723e */ /* 0x000fc800000000ff */
[----:B------:R-:W-:Y:S01]  /*09b0*/  PRMT R22, R0, 0x7610, R22 ;  /* 0x0000761000167816 */ /* 0x000fe20000000016 */
[----:B------:R-:W-:Y:S05]  /*09c0*/  BRA `(.L_x_844) ;  /* 0x0000076000007947 */ /* 0x000fea0003800000 */
.L_x_851:
        /* <DEDUP_REMOVED lines=12> */
.L_x_858:
        /* <DEDUP_REMOVED lines=21> */
.L_x_862:
[----:B------:R-:W-:Y:S05]  /*0be0*/  BSYNC B1 ;  /* 0x0000000000017941 */ /* 0x000fea0003800000 */
.L_x_861:
[----:B------:R-:W-:Y:S01]  /*0bf0*/  LEA R3, R0, 0x3b800000, 0x17 ;  /* 0x3b80000000037811 */ /* 0x000fe200078eb8ff */
[----:B------:R-:W-:-:S05]  /*0c00*/  IMAD.SHL.U32 R0, R2, 0x100000, RZ ;  /* 0x0010000002007824 */ /* 0x000fca00078e00ff */
[----:B------:R-:W-:Y:S02]  /*0c10*/  LOP3.LUT R0, R3, R0, R4, 0xfe, !PT ;  /* 0x0000000003007212 */ /* 0x000fe400078efe04 */
.L_x_860:
[----:B------:R-:W-:Y:S05]  /*0c20*/  BSYNC B0 ;  /* 0x0000000000007941 */ /* 0x000fea0003800000 */
.L_x_859:
[----:B------:R-:W-:-:S04]  /*0c30*/  F2FP.PACK_AB R0, RZ, R0 ;  /* 0x00000000ff00723e */ /* 0x000fc800000000ff */
[----:B------:R-:W-:Y:S01]  /*0c40*/  PRMT R22, R0, 0x7610, R22 ;  /* 0x0000761000167816 */ /* 0x000fe20000000016 */
[----:B------:R-:W-:Y:S05]  /*0c50*/  BRA `(.L_x_844) ;  /* 0x000004d000007947 */ /* 0x000fea0003800000 */
.L_x_857:
        /* <DEDUP_REMOVED lines=21> */
.L_x_866:
[----:B------:R-:W-:Y:S05]  /*0db0*/  BSYNC B1 ;  /* 0x0000000000017941 */ /* 0x000fea0003800000 */
.L_x_865:
[----:B------:R-:W-:Y:S01]  /*0dc0*/  LEA R3, R0, 0x37800000, 0x17 ;  /* 0x3780000000037811 */ /* 0x000fe200078eb8ff */
[----:B------:R-:W-:-:S05]  /*0dd0*/  IMAD.SHL.U32 R0, R2, 0x200000, RZ ;  /* 0x0020000002007824 */ /* 0x000fca00078e00ff */
[----:B------:R-:W-:Y:S02]  /*0de0*/  LOP3.LUT R0, R3, R0, R4, 0xfe, !PT ;  /* 0x0000000003007212 */ /* 0x000fe400078efe04 */
.L_x_864:
[----:B------:R-:W-:Y:S05]  /*0df0*/  BSYNC B0 ;  /* 0x0000000000007941 */ /* 0x000fea0003800000 */
.L_x_863:
[----:B------:R-:W-:-:S04]  /*0e00*/  F2FP.PACK_AB R0, RZ, R0 ;  /* 0x00000000ff00723e */ /* 0x000fc800000000ff */
[----:B------:R-:W-:Y:S01]  /*0e10*/  PRMT R22, R0, 0x7610, R22 ;  /* 0x0000761000167816 */ /* 0x000fe20000000016 */
[----:B------:R-:W-:Y:S05]  /*0e20*/  BRA `(.L_x_844) ;  /* 0x0000030000007947 */ /* 0x000fea0003800000 */
.L_x_856:
        /* <DEDUP_REMOVED lines=14> */
.L_x_870:
[----:B------:R-:W-:Y:S05]  /*0f10*/  BSYNC B0 ;  /* 0x0000000000007941 */ /* 0x000fea0003800000 */
.L_x_869:
[----:B------:R-:W-:-:S04]  /*0f20*/  F2FP.PACK_AB R0, RZ, R0 ;  /* 0x00000000ff00723e */ /* 0x000fc800000000ff */
[----:B------:R-:W-:Y:S01]  /*0f30*/  PRMT R22, R0, 0x7610, R22 ;  /* 0x0000761000167816 */ /* 0x000fe20000000016 */
[----:B------:R-:W-:Y:S05]  /*0f40*/  BRA `(.L_x_844) ;  /* 0x000001e000007947 */ /* 0x000fea0003800000 */
.L_x_843:
        /* <DEDUP_REMOVED lines=21> */
.L_x_868:
[----:B------:R-:W2:Y:S02]  /*10a0*/  LDG.E.64 R2, [R2.64] ;  /* 0x0000002402027981 */ /* 0x000ea4000c1e1b00 */
[----:B--2---:R-:W0:Y:S02]  /*10b0*/  I2F.U64 R0, R2 ;  /* 0x0000000200007312 */ /* 0x004e240000301000 */
[----:B0-----:R-:W-:-:S04]  /*10c0*/  F2FP.PACK_AB R0, RZ, R0 ;  /* 0x00000000ff00723e */ /* 0x001fc800000000ff */
[----:B------:R-:W-:Y:S01]  /*10d0*/  PRMT R22, R0, 0x7610, R22 ;  /* 0x0000761000167816 */ /* 0x000fe20000000016 */
[----:B------:R-:W-:Y:S05]  /*10e0*/  BRA `(.L_x_844) ;  /* 0x0000004000007947 */ /* 0x000fea0003800000 */
.L_x_867:
[----:B------:R-:W2:Y:S02]  /*10f0*/  LDG.E R2, [R2.64] ;  /* 0x0000002402027981 */ /* 0x000ea4000c1e1900 */
[----:B--2---:R-:W0:Y:S02]  /*1100*/  I2F.U32 R0, R2 ;  /* 0x0000000200007306 */ /* 0x004e240000201000 */
[----:B0-----:R-:W-:-:S04]  /*1110*/  F2FP.PACK_AB R0, RZ, R0 ;  /* 0x00000000ff00723e */ /* 0x001fc800000000ff */
[----:B------:R-:W-:Y:S02]  /*1120*/  PRMT R22, R0, 0x7610, R22 ;  /* 0x0000761000167816 */ /* 0x000fe40000000016 */
.L_x_844:
[----:B------:R-:W1:Y:S02]  /*1130*/  S2R R24, SR_TID.X ;  /* 0x0000000000187919 */ /* 0x000e640000002100 */
[----:B-1----:R-:W-:-:S03]  /*1140*/  IADD3 R24, R24, 0x80, RZ ;  /* 0x0000008018187810 */ /* 0x002fc60007ffe0ff */
.L_x_838:
[----:B-1----:R-:W-:Y:S05]  /*1150*/  BSYNC B6 ;  /* 0x0000000000067941 */ /* 0x002fea0003800000 */
.L_x_837:
        /* <DEDUP_REMOVED lines=24> */
.L_x_876:
[----:B------:R-:W2:Y:S02]  /*12e0*/  LDG.E.U8 R2, [R2.64] ;  /* 0x0000002402027981 */ /* 0x000ea4000c1e1100 */
[----:B--2---:R-:W0:Y:S02]  /*12f0*/  I2F.U16 R0, R2 ;  /* 0x0000000200007306 */ /* 0x004e240000101000 */
[----:B0-----:R-:W-:-:S04]  /*1300*/  F2FP.PACK_AB R0, RZ, R0 ;  /* 0x00000000ff00723e */ /* 0x001fc800000000ff */
[----:B------:R-:W-:Y:S01]  /*1310*/  PRMT R18, R0, 0x7610, R18 ;  /* 0x0000761000127816 */ /* 0x000fe20000000012 */
[----:B------:R-:W-:Y:S05]  /*1320*/  BRA `(.L_x_878) ;  /* 0x00000ed000007947 */ /* 0x000fea0003800000 */
.L_x_875:
        /* <DEDUP_REMOVED lines=11> */
.L_x_880:
[----:B------:R-:W2:Y:S02]  /*13e0*/  LDG.E R2, [R2.64] ;  /* 0x0000002402027981 */ /* 0x000ea4000c1e1900 */
[----:B--2---:R-:W0:Y:S02]  /*13f0*/  I2F R0, R2 ;  /* 0x0000000200007306 */ /* 0x004e240000201400 */
[----:B0-----:R-:W-:-:S04]  /*1400*/  F2FP.PACK_AB R0, RZ, R0 ;  /* 0x00000000ff00723e */ /* 0x001fc800000000ff */
[----:B------:R-:W-:Y:S01]  /*1410*/  PRMT R18, R0, 0x7610, R18 ;  /* 0x0000761000127816 */ /* 0x000fe20000000012 */
[----:B------:R-:W-:Y:S05]  /*1420*/  BRA `(.L_x_878) ;  /* 0x00000dd000007947 */ /* 0x000fea0003800000 */
.L_x_879:
[----:B------:R-:W2:Y:S02]  /*1430*/  LDG.E.U16 R2, [R2.64] ;  /* 0x0000002402027981 */ /* 0x000ea4000c1e1500 */
[----:B--2---:R-:W0:Y:S02]  /*1440*/  I2F.S16 R0, R2 ;  /* 0x0000000200007306 */ /* 0x004e240000101400 */
[----:B0-----:R-:W-:-:S04]  /*1450*/  F2FP.PACK_AB R0, RZ, R0 ;  /* 0x00000000ff00723e */ /* 0x001fc800000000ff */
[----:B------:R-:W-:Y:S01]  /*1460*/  PRMT R18, R0, 0x7610, R18 ;  /* 0x0000761000127816 */ /* 0x000fe20000000012 */
[----:B------:R-:W-:Y:S05]  /*1470*/  BRA `(.L_x_878) ;  /* 0x00000d8000007947 */ /* 0x000fea0003800000 */
.L_x_874:
        /* <DEDUP_REMOVED lines=9> */
.L_x_882:
[----:B------:R0:W5:Y:S01]  /*1510*/  LDG.E.U16 R18, [R2.64] ;  /* 0x0000002402127981 */ /* 0x000162000c1e1500 */
[----:B------:R-:W-:Y:S05]  /*1520*/  BRA `(.L_x_878) ;  /* 0x00000cd000007947 */ /* 0x000fea0003800000 */
.L_x_881:
        /* <DEDUP_REMOVED lines=9> */
.L_x_884:
[----:B------:R0:W5:Y:S01]  /*15c0*/  LDG.E.U16 R18, [R2.64] ;  /* 0x0000002402127981 */ /* 0x000162000c1e1500 */
[----:B------:R-:W-:Y:S05]  /*15d0*/  BRA `(.L_x_878) ;  /* 0x00000c2000007947 */ /* 0x000fea0003800000 */
.L_x_883:
[----:B------:R-:W2:Y:S02]  /*15e0*/  LDG.E.64 R2, [R2.64] ;  /* 0x0000002402027981 */ /* 0x000ea4000c1e1b00 */
[----:B--2---:R-:W0:Y:S01]  /*15f0*/  F2F.F32.F64 R0, R2 ;  /* 0x0000000200007310 */ /* 0x004e220000301000 */
[----:B------:R-:W0:-:S14]  /*1600*/  DSETP.GEU.AND P0, PT, |R2|, c[0x2][0x0], PT ;  /* 0x008000000200762a */ /* 0x000e1c0003f0e200 */
[----:B0-----:R-:W-:-:S05]  /*1610*/  @!P0 FMUL R0, R0, 1.175494350822287508e-38 ;  /* 0x0080000000008820 */ /* 0x001fca0000400000 */
[----:B------:R-:W-:-:S04]  /*1620*/  F2FP.PACK_AB R0, RZ, R0 ;  /* 0x00000000ff00723e */ /* 0x000fc800000000ff */
[----:B------:R-:W-:Y:S01]  /*1630*/  PRMT R18, R0, 0x7610, R18 ;  /* 0x0000761000127816 */ /* 0x000fe20000000012 */
[----:B------:R-:W-:Y:S05]  /*1640*/  BRA `(.L_x_878) ;  /* 0x00000bb000007947 */ /* 0x000fea0003800000 */
.L_x_873:
        /* <DEDUP_REMOVED lines=14> */
.L_x_887:
[----:B------:R-:W2:Y:S02]  /*1730*/  LDG.E.64 R2, [R2.64] ;  /* 0x0000002402027981 */ /* 0x000ea4000c1e1b00 */
[----:B--2---:R-:W0:Y:S01]  /*1740*/  F2F.F32.F64 R0, R2 ;  /* 0x0000000200007310 */ /* 0x004e220000301000 */
[----:B------:R-:W0:-:S14]  /*1750*/  DSETP.GEU.AND P0, PT, |R2|, c[0x2][0x0], PT ;  /* 0x008000000200762a */ /* 0x000e1c0003f0e200 */
[----:B0-----:R-:W-:-:S05]  /*1760*/  @!P0 FMUL R0, R0, 1.175494350822287508e-38 ;  /* 0x0080000000008820 */ /* 0x001fca0000400000 */
[----:B------:R-:W-:-:S04]  /*1770*/  F2FP.PACK_AB R0, RZ, R0 ;  /* 0x00000000ff00723e */ /* 0x000fc800000000ff */
[----:B------:R-:W-:Y:S01]  /*1780*/  PRMT R18, R0, 0x7610, R18 ;  /* 0x0000761000127816 */ /* 0x000fe20000000012 */
[----:B------:R-:W-:Y:S05]  /*1790*/  BRA `(.L_x_878) ;  /* 0x00000a6000007947 */ /* 0x000fea0003800000 */
.L_x_886:
        /* <DEDUP_REMOVED lines=28> */
.L_x_889:
        /* <DEDUP_REMOVED lines=15> */
.L_x_888:
[----:B------:R-:W2:Y:S02]  /*1a50*/  LDG.E.U16 R0, [R2.64] ;  /* 0x0000002402007981 */ /* 0x000ea4000c1e1500 */
[----:B--2---:R-:W-:-:S04]  /*1a60*/  PRMT R0, RZ, 0x5410, R0 ;  /* 0x00005410ff007816 */ /* 0x004fc80000000000 */
[----:B------:R-:W-:-:S04]  /*1a70*/  F2FP.PACK_AB R0, RZ, R0 ;  /* 0x00000000ff00723e */ /* 0x000fc800000000ff */
[----:B------:R-:W-:Y:S01]  /*1a80*/  PRMT R18, R0, 0x7610, R18 ;  /* 0x0000761000127816 */ /* 0x000fe20000000012 */
[----:B------:R-:W-:Y:S05]  /*1a90*/  BRA `(.L_x_878) ;  /* 0x0000076000007947 */ /* 0x000fea0003800000 */
.L_x_885:
        /* <DEDUP_REMOVED lines=12> */
.L_x_892:
        /* <DEDUP_REMOVED lines=21> */
.L_x_896:
[----:B------:R-:W-:Y:S05]  /*1cb0*/  BSYNC B1 ;  /* 0x0000000000017941 */ /* 0x000fea0003800000 */
.L_x_895:
[----:B------:R-:W-:Y:S01]  /*1cc0*/  LEA R3, R0, 0x3b800000, 0x17 ;  /* 0x3b80000000037811 */ /* 0x000fe200078eb8ff */
[----:B------:R-:W-:-:S05]  /*1cd0*/  IMAD.SHL.U32 R0, R2, 0x100000, RZ ;  /* 0x0010000002007824 */ /* 0x000fca00078e00ff */
[----:B------:R-:W-:Y:S02]  /*1ce0*/  LOP3.LUT R0, R3, R0, R4, 0xfe, !PT ;  /* 0x0000000003007212 */ /* 0x000fe400078efe04 */
.L_x_894:
[----:B------:R-:W-:Y:S05]  /*1cf0*/  BSYNC B0 ;  /* 0x0000000000007941 */ /* 0x000fea0003800000 */
.L_x_893:
[----:B------:R-:W-:-:S04]  /*1d00*/  F2FP.PACK_AB R0, RZ, R0 ;  /* 0x00000000ff00723e */ /* 0x000fc800000000ff */
[----:B------:R-:W-:Y:S01]  /*1d10*/  PRMT R18, R0, 0x7610, R18 ;  /* 0x0000761000127816 */ /* 0x000fe20000000012 */
[----:B------:R-:W-:Y:S05]  /*1d20*/  BRA `(.L_x_878) ;  /* 0x000004d000007947 */ /* 0x000fea0003800000 */
.L_x_891:
        /* <DEDUP_REMOVED lines=21> */
.L_x_900:
[----:B------:R-:W-:Y:S05]  /*1e80*/  BSYNC B1 ;  /* 0x0000000000017941 */ /* 0x000fea0003800000 */
.L_x_899:
[----:B------:R-:W-:Y:S01]  /*1e90*/  LEA R3, R0, 0x37800000, 0x17 ;  /* 0x3780000000037811 */ /* 0x000fe200078eb8ff */
[----:B------:R-:W-:-:S05]  /*1ea0*/  IMAD.SHL.U32 R0, R2, 0x200000, RZ ;  /* 0x0020000002007824 */ /* 0x000fca00078e00ff */
[----:B------:R-:W-:Y:S02]  /*1eb0*/  LOP3.LUT R0, R3, R0, R4, 0xfe, !PT ;  /* 0x0000000003007212 */ /* 0x000fe400078efe04 */
.L_x_898:
[----:B------:R-:W-:Y:S05]  /*1ec0*/  BSYNC B0 ;  /* 0x0000000000007941 */ /* 0x000fea0003800000 */
.L_x_897:
[----:B------:R-:W-:-:S04]  /*1ed0*/  F2FP.PACK_AB R0, RZ, R0 ;  /* 0x00000000ff00723e */ /* 0x000fc800000000ff */
[----:B------:R-:W-:Y:S01]  /*1ee0*/  PRMT R18, R0, 0x7610, R18 ;  /* 0x0000761000127816 */ /* 0x000fe20000000012 */
[----:B------:R-:W-:Y:S05]  /*1ef0*/  BRA `(.L_x_878) ;  /* 0x0000030000007947 */ /* 0x000fea0003800000 */
.L_x_890:
        /* <DEDUP_REMOVED lines=14> */
.L_x_904:
[----:B------:R-:W-:Y:S05]  /*1fe0*/  BSYNC B0 ;  /* 0x0000000000007941 */ /* 0x000fea0003800000 */
.L_x_903:
[----:B------:R-:W-:-:S04]  /*1ff0*/  F2FP.PACK_AB R0, RZ, R0 ;  /* 0x00000000ff00723e */ /* 0x000fc800000000ff */
[----:B------:R-:W-:Y:S01]  /*2000*/  PRMT R18, R0, 0x7610, R18 ;  /* 0x0000761000127816 */ /* 0x000fe20000000012 */
[----:B------:R-:W-:Y:S05]  /*2010*/  BRA `(.L_x_878) ;  /* 0x000001e000007947 */ /* 0x000fea0003800000 */
.L_x_877:
        /* <DEDUP_REMOVED lines=21> */
.L_x_902:
[----:B------:R-:W2:Y:S02]  /*2170*/  LDG.E.64 R2, [R2.64] ;  /* 0x0000002402027981 */ /* 0x000ea4000c1e1b00 */
[----:B--2---:R-:W0:Y:S02]  /*2180*/  I2F.U64 R0, R2 ;  /* 0x0000000200007312 */ /* 0x004e240000301000 */
[----:B0-----:R-:W-:-:S04]  /*2190*/  F2FP.PACK_AB R0, RZ, R0 ;  /* 0x00000000ff00723e */ /* 0x001fc800000000ff */
[----:B------:R-:W-:Y:S01]  /*21a0*/  PRMT R18, R0, 0x7610, R18 ;  /* 0x0000761000127816 */ /* 0x000fe20000000012 */
[----:B------:R-:W-:Y:S05]  /*21b0*/  BRA `(.L_x_878) ;  /* 0x0000004000007947 */ /* 0x000fea0003800000 */
.L_x_901:
[----:B------:R-:W2:Y:S02]  /*21c0*/  LDG.E R2, [R2.64] ;  /* 0x0000002402027981 */ /* 0x000ea4000c1e1900 */
[----:B--2---:R-:W0:Y:S02]  /*21d0*/  I2F.U32 R0, R2 ;  /* 0x0000000200007306 */ /* 0x004e240000201000 */
[----:B0-----:R-:W-:-:S04]  /*21e0*/  F2FP.PACK_AB R0, RZ, R0 ;  /* 0x00000000ff00723e */ /* 0x001fc800000000ff */
[----:B------:R-:W-:Y:S02]  /*21f0*/  PRMT R18, R0, 0x7610, R18 ;  /* 0x0000761000127816 */ /* 0x000fe40000000012 */
.L_x_878:
[----:B------:R-:W-:-:S05]  /*2200*/  IADD3 R24, R24, 0x80, RZ ;  /* 0x0000008018187810 */ /* 0x000fca0007ffe0ff */
.L_x_872:
[----:B------:R-:W-:Y:S05]  /*2210*/  BSYNC B6 ;  /* 0x0000000000067941 */ /* 0x000fea0003800000 */
.L_x_871:
        /* <DEDUP_REMOVED lines=26> */
.L_x_910:
[----:B------:R-:W2:Y:S02]  /*23c0*/  LDG.E.U8 R2, [R2.64] ;  /* 0x0000002402027981 */ /* 0x000ea4000c1e1100 */
[----:B--2---:R-:W0:Y:S02]  /*23d0*/  I2F.U16 R0, R2 ;  /* 0x0000000200007306 */ /* 0x004e240000101000 */
[----:B0-----:R-:W-:-:S04]  /*23e0*/  F2FP.PACK_AB R0, RZ, R0 ;  /* 0x00000000ff00723e */ /* 0x001fc800000000ff */
[----:B------:R-:W-:Y:S01]  /*23f0*/  PRMT R25, R0, 0x7610, R25 ;  /* 0x0000761000197816 */ /* 0x000fe20000000019 */
[----:B------:R-:W-:Y:S05]  /*2400*/  BRA `(.L_x_912) ;  /* 0x00000ed000007947 */ /* 0x000fea0003800000 */
.L_x_909:
        /* <DEDUP_REMOVED lines=11> */
.L_x_914:
[----:B------:R-:W2:Y:S02]  /*24c0*/  LDG.E R2, [R2.64] ;  /* 0x0000002402027981 */ /* 0x000ea4000c1e1900 */
[----:B--2---:R-:W0:Y:S02]  /*24d0*/  I2F R0, R2 ;  /* 0x0000000200007306 */ /* 0x004e240000201400 */
[----:B0-----:R-:W-:-:S04]  /*24e0*/  F2FP.PACK_AB R0, RZ, R0 ;  /* 0x00000000ff00723e */ /* 0x001fc800000000ff */
[----:B------:R-:W-:Y:S01]  /*24f0*/  PRMT R25, R0, 0x7610, R25 ;  /* 0x0000761000197816 */ /* 0x000fe20000000019 */
[----:B------:R-:W-:Y:S05]  /*2500*/  BRA `(.L_x_912) ;  /* 0x00000dd000007947 */ /* 0x000fea0003800000 */
.L_x_913:
[----:B------:R-:W2:Y:S02]  /*2510*/  LDG.E.U16 R2, [R2.64] ;  /* 0x0000002402027981 */ /* 0x000ea4000c1e1500 */
[----:B--2---:R-:W0:Y:S02]  /*2520*/  I2F.S16 R0, R2 ;  /* 0x0000000200007306 */ /* 0x004e240000101400 */
[----:B0-----:R-:W-:-:S04]  /*2530*/  F2FP.PACK_AB R0, RZ, R0 ;  /* 0x00000000ff00723e */ /* 0x001fc800000000ff */
[----:B------:R-:W-:Y:S01]  /*2540*/  PRMT R25, R0, 0x7610, R25 ;  /* 0x0000761000197816 */ /* 0x000fe20000000019 */
[----:B------:R-:W-:Y:S05]  /*2550*/  BRA `(.L_x_912) ;  /* 0x00000d8000007947 */ /* 0x000fea0003800000 */
.L_x_908:
        /* <DEDUP_REMOVED lines=9> */
.L_x_916:
[----:B------:R0:W5:Y:S01]  /*25f0*/  LDG.E.U16 R25, [R2.64] ;  /* 0x0000002402197981 */ /* 0x000162000c1e1500 */
[----:B------:R-:W-:Y:S05]  /*2600*/  BRA `(.L_x_912) ;  /* 0x00000cd000007947 */ /* 0x000fea0003800000 */
.L_x_915:
        /* <DEDUP_REMOVED lines=9> */
.L_x_918:
[----:B------:R0:W5:Y:S01]  /*26a0*/  LDG.E.U16 R25, [R2.64] ;  /* 0x0000002402197981 */ /* 0x000162000c1e1500 */
[----:B------:R-:W-:Y:S05]  /*26b0*/  BRA `(.L_x_912) ;  /* 0x00000c2000007947 */ /* 0x000fea0003800000 */
.L_x_917:
[----:B------:R-:W2:Y:S02]  /*26c0*/  LDG.E.64 R2, [R2.64] ;  /* 0x0000002402027981 */ /* 0x000ea4000c1e1b00 */
[----:B--2---:R-:W0:Y:S01]  /*26d0*/  F2F.F32.F64 R0, R2 ;  /* 0x0000000200007310 */ /* 0x004e220000301000 */
[----:B------:R-:W0:-:S14]  /*26e0*/  DSETP.GEU.AND P0, PT, |R2|, c[0x2][0x0], PT ;  /* 0x008000000200762a */ /* 0x000e1c0003f0e200 */
[----:B0-----:R-:W-:-:S05]  /*26f0*/  @!P0 FMUL R0, R0, 1.175494350822287508e-38 ;  /* 0x0080000000008820 */ /* 0x001fca0000400000 */
[----:B------:R-:W-:-:S04]  /*2700*/  F2FP.PACK_AB R0, RZ, R0 ;  /* 0x00000000ff00723e */ /* 0x000fc800000000ff */
[----:B------:R-:W-:Y:S01]  /*2710*/  PRMT R25, R0, 0x7610, R25 ;  /* 0x0000761000197816 */ /* 0x000fe20000000019 */
[----:B------:R-:W-:Y:S05]  /*2720*/  BRA `(.L_x_912) ;  /* 0x00000bb000007947 */ /* 0x000fea0003800000 */
.L_x_907:
        /* <DEDUP_REMOVED lines=14> */
.L_x_921:
[----:B------:R-:W2:Y:S02]  /*2810*/  LDG.E.64 R2, [R2.64] ;  /* 0x0000002402027981 */ /* 0x000ea4000c1e1b00 */
[----:B--2---:R-:W0:Y:S01]  /*2820*/  F2F.F32.F64 R0, R2 ;  /* 0x0000000200007310 */ /* 0x004e220000301000 */
[----:B------:R-:W0:-:S14]  /*2830*/  DSETP.GEU.AND P0, PT, |R2|, c[0x2][0x0], PT ;  /* 0x008000000200762a */ /* 0x000e1c0003f0e200 */
[----:B0-----:R-:W-:-:S05]  /*2840*/  @!P0 FMUL R0, R0, 1.175494350822287508e-38 ;  /* 0x0080000000008820 */ /* 0x001fca0000400000 */
[----:B------:R-:W-:-:S04]  /*2850*/  F2FP.PACK_AB R0, RZ, R0 ;  /* 0x00000000ff00723e */ /* 0x000fc800000000ff */
[----:B------:R-:W-:Y:S01]  /*2860*/  PRMT R25, R0, 0x7610, R25 ;  /* 0x0000761000197816 */ /* 0x000fe20000000019 */
[----:B------:R-:W-:Y:S05]  /*2870*/  BRA `(.L_x_912) ;  /* 0x00000a6000007947 */ /* 0x000fea0003800000 */
.L_x_920:
        /* <DEDUP_REMOVED lines=28> */
.L_x_923:
        /* <DEDUP_REMOVED lines=15> */
.L_x_922:
[----:B------:R-:W2:Y:S02]  /*2b30*/  LDG.E.U16 R0, [R2.64] ;  /* 0x0000002402007981 */ /* 0x000ea4000c1e1500 */
[----:B--2---:R-:W-:-:S04]  /*2b40*/  PRMT R0, RZ, 0x5410, R0 ;  /* 0x00005410ff007816 */ /* 0x004fc80000000000 */
[----:B------:R-:W-:-:S04]  /*2b50*/  F2FP.PACK_AB R0, RZ, R0 ;  /* 0x00000000ff00723e */ /* 0x000fc800000000ff */
[----:B------:R-:W-:Y:S01]  /*2b60*/  PRMT R25, R0, 0x7610, R25 ;  /* 0x0000761000197816 */ /* 0x000fe20000000019 */
[----:B------:R-:W-:Y:S05]  /*2b70*/  BRA `(.L_x_912) ;  /* 0x0000076000007947 */ /* 0x000fea0003800000 */
.L_x_919:
        /* <DEDUP_REMOVED lines=12> */
.L_x_926:
        /* <DEDUP_REMOVED lines=21> */
.L_x_930:
[----:B------:R-:W-:Y:S05]  /*2d90*/  BSYNC B1 ;  /* 0x0000000000017941 */ /* 0x000fea0003800000 */
.L_x_929:
[----:B------:R-:W-:Y:S01]  /*2da0*/  LEA R3, R0, 0x3b800000, 0x17 ;  /* 0x3b80000000037811 */ /* 0x000fe200078eb8ff */
[----:B------:R-:W-:-:S05]  /*2db0*/  IMAD.SHL.U32 R0, R2, 0x100000, RZ ;  /* 0x0010000002007824 */ /* 0x000fca00078e00ff */
[----:B------:R-:W-:Y:S02]  /*2dc0*/  LOP3.LUT R0, R3, R0, R4, 0xfe, !PT ;  /* 0x0000000003007212 */ /* 0x000fe400078efe04 */
.L_x_928:
[----:B------:R-:W-:Y:S05]  /*2dd0*/  BSYNC B0 ;  /* 0x0000000000007941 */ /* 0x000fea0003800000 */
.L_x_927:
[----:B------:R-:W-:-:S04]  /*2de0*/  F2FP.PACK_AB R0, RZ, R0 ;  /* 0x00000000ff00723e */ /* 0x000fc800000000ff */
[----:B------:R-:W-:Y:S01]  /*2df0*/  PRMT R25, R0, 0x7610, R25 ;  /* 0x0000761000197816 */ /* 0x000fe20000000019 */
[----:B------:R-:W-:Y:S05]  /*2e00*/  BRA `(.L_x_912) ;  /* 0x000004d000007947 */ /* 0x000fea0003800000 */
.L_x_925:
        /* <DEDUP_REMOVED lines=21> */
.L_x_934:
[----:B------:R-:W-:Y:S05]  /*2f60*/  BSYNC B1 ;  /* 0x0000000000017941 */ /* 0x000fea0003800000 */
.L_x_933:
[----:B------:R-:W-:Y:S01]  /*2f70*/  LEA R3, R0, 0x37800000, 0x17 ;  /* 0x3780000000037811 */ /* 0x000fe200078eb8ff */
[----:B------:R-:W-:-:S05]  /*2f80*/  IMAD.SHL.U32 R0, R2, 0x200000, RZ ;  /* 0x0020000002007824 */ /* 0x000fca00078e00ff */
[----:B------:R-:W-:Y:S02]  /*2f90*/  LOP3.LUT R0, R3, R0, R4, 0xfe, !PT ;  /* 0x0000000003007212 */ /* 0x000fe400078efe04 */
.L_x_932:
[----:B------:R-:W-:Y:S05]  /*2fa0*/  BSYNC B0 ;  /* 0x0000000000007941 */ /* 0x000fea0003800000 */
.L_x_931:
[----:B------:R-:W-:-:S04]  /*2fb0*/  F2FP.PACK_AB R0, RZ, R0 ;  /* 0x00000000ff00723e */ /* 0x000fc800000000ff */
[----:B------:R-:W-:Y:S01]  /*2fc0*/  PRMT R25, R0, 0x7610, R25 ;  /* 0x0000761000197816 */ /* 0x000fe20000000019 */
[----:B------:R-:W-:Y:S05]  /*2fd0*/  BRA `(.L_x_912) ;  /* 0x0000030000007947 */ /* 0x000fea0003800000 */
.L_x_924:
        /* <DEDUP_REMOVED lines=14> */
.L_x_938:
[----:B------:R-:W-:Y:S05]  /*30c0*/  BSYNC B0 ;  /* 0x0000000000007941 */ /* 0x000fea0003800000 */
.L_x_937:
[----:B------:R-:W-:-:S04]  /*30d0*/  F2FP.PACK_AB R0, RZ, R0 ;  /* 0x00000000ff00723e */ /* 0x000fc800000000ff */
[----:B------:R-:W-:Y:S01]  /*30e0*/  PRMT R25, R0, 0x7610, R25 ;  /* 0x0000761000197816 */ /* 0x000fe20000000019 */
[----:B------:R-:W-:Y:S05]  /*30f0*/  BRA `(.L_x_912) ;  /* 0x000001e000007947 */ /* 0x000fea0003800000 */
.L_x_911:
        /* <DEDUP_REMOVED lines=21> */
.L_x_936:
[----:B------:R-:W2:Y:S02]  /*3250*/  LDG.E.64 R2, [R2.64] ;  /* 0x0000002402027981 */ /* 0x000ea4000c1e1b00 */
[----:B--2---:R-:W0:Y:S02]  /*3260*/  I2F.U64 R0, R2 ;  /* 0x0000000200007312 */ /* 0x004e240000301000 */
[----:B0-----:R-:W-:-:S04]  /*3270*/  F2FP.PACK_AB R0, RZ, R0 ;  /* 0x00000000ff00723e */ /* 0x001fc800000000ff */
[----:B------:R-:W-:Y:S01]  /*3280*/  PRMT R25, R0, 0x7610, R25 ;  /* 0x0000761000197816 */ /* 0x000fe20000000019 */
[----:B------:R-:W-:Y:S05]  /*3290*/  BRA `(.L_x_912) ;  /* 0x0000004000007947 */ /* 0x000fea0003800000 */
.L_x_935:
[----:B------:R-:W2:Y:S02]  /*32a0*/  LDG.E R2, [R2.64] ;  /* 0x0000002402027981 */ /* 0x000ea4000c1e1900 */
[----:B--2---:R-:W0:Y:S02]  /*32b0*/  I2F.U32 R0, R2 ;  /* 0x0000000200007306 */ /* 0x004e240000201000 */
[----:B0-----:R-:W-:-:S04]  /*32c0*/  F2FP.PACK_AB R0, RZ, R0 ;  /* 0x00000000ff00723e */ /* 0x001fc800000000ff */
[----:B------:R-:W-:Y:S02]  /*32d0*/  PRMT R25, R0, 0x7610, R25 ;  /* 0x0000761000197816 */ /* 0x000fe40000000019 */
.L_x_912:
[----:B------:R-:W-:-:S05]  /*32e0*/  IADD3 R24, R24, 0x80, RZ ;  /* 0x0000008018187810 */ /* 0x000fca0007ffe0ff */
.L_x_906:
[----:B------:R-:W-:Y:S05]  /*32f0*/  BSYNC B6 ;  /* 0x0000000000067941 */ /* 0x000fea0003800000 */
.L_x_905:
        /* <DEDUP_REMOVED lines=23> */
.L_x_944:
[----:B------:R-:W2:Y:S02]  /*3470*/  LDG.E.U8 R2, [R2.64] ;  /* 0x0000002402027981 */ /* 0x000ea4000c1e1100 */
[----:B--2---:R-:W0:Y:S02]  /*3480*/  I2F.U16 R0, R2 ;  /* 0x0000000200007306 */ /* 0x004e240000101000 */
[----:B0-----:R-:W-:-:S04]  /*3490*/  F2FP.PACK_AB R0, RZ, R0 ;  /* 0x00000000ff00723e */ /* 0x001fc800000000ff */
[----:B------:R-:W-:Y:S01]  /*34a0*/  PRMT R23, R0, 0x7610, R23 ;  /* 0x0000761000177816 */ /* 0x000fe20000000017 */
[----:B------:R-:W-:Y:S05]  /*34b0*/  BRA `(.L_x_940) ;  /* 0x00000ed000007947 */ /* 0x000fea0003800000 */
.L_x_943:
        /* <DEDUP_REMOVED lines=11> */
.L_x_947:
[----:B------:R-:W2:Y:S02]  /*3570*/  LDG.E R2, [R2.64] ;  /* 0x0000002402027981 */ /* 0x000ea4000c1e1900 */
[----:B--2---:R-:W0:Y:S02]  /*3580*/  I2F R0, R2 ;  /* 0x0000000200007306 */ /* 0x004e240000201400 */
[----:B0-----:R-:W-:-:S04]  /*3590*/  F2FP.PACK_AB R0, RZ, R0 ;  /* 0x00000000ff00723e */ /* 0x001fc800000000ff */
[----:B------:R-:W-:Y:S01]  /*35a0*/  PRMT R23, R0, 0x7610, R23 ;  /* 0x0000761000177816 */ /* 0x000fe20000000017 */
[----:B------:R-:W-:Y:S05]  /*35b0*/  BRA `(.L_x_940) ;  /* 0x00000dd000007947 */ /* 0x000fea0003800000 */
.L_x_946:
[----:B------:R-:W2:Y:S02]  /*35c0*/  LDG.E.U16 R2, [R2.64] ;  /* 0x0000002402027981 */ /* 0x000ea4000c1e1500 */
[----:B--2---:R-:W0:Y:S02]  /*35d0*/  I2F.S16 R0, R2 ;  /* 0x0000000200007306 */ /* 0x004e240000101400 */
[----:B0-----:R-:W-:-:S04]  /*35e0*/  F2FP.PACK_AB R0, RZ, R0 ;  /* 0x00000000ff00723e */ /* 0x001fc800000000ff */
[----:B------:R-:W-:Y:S01]  /*35f0*/  PRMT R23, R0, 0x7610, R23 ;  /* 0x0000761000177816 */ /* 0x000fe20000000017 */
[----:B------:R-:W-:Y:S05]  /*3600*/  BRA `(.L_x_940) ;  /* 0x00000d8000007947 */ /* 0x000fea0003800000 */
.L_x_942:
        /* <DEDUP_REMOVED lines=9> */
.L_x_949:
[----:B------:R0:W5:Y:S01]  /*36a0*/  LDG.E.U16 R23, [R2.64] ;  /* 0x0000002402177981 */ /* 0x000162000c1e1500 */
[----:B------:R-:W-:Y:S05]  /*36b0*/  BRA `(.L_x_940) ;  /* 0x00000cd000007947 */ /* 0x000fea0003800000 */
.L_x_948:
        /* <DEDUP_REMOVED lines=9> */
.L_x_951:
[----:B------:R0:W5:Y:S01]  /*3750*/  LDG.E.U16 R23, [R2.64] ;  /* 0x0000002402177981 */ /* 0x000162000c1e1500 */
[----:B------:R-:W-:Y:S05]  /*3760*/  BRA `(.L_x_940) ;  /* 0x00000c2000007947 */ /* 0x000fea0003800000 */
.L_x_950:
[----:B------:R-:W2:Y:S02]  /*3770*/  LDG.E.64 R2, [R2.64] ;  /* 0x0000002402027981 */ /* 0x000ea4000c1e1b00 */
[----:B--2---:R-:W0:Y:S01]  /*3780*/  F2F.F32.F64 R0, R2 ;  /* 0x0000000200007310 */ /* 0x004e220000301000 */
[----:B------:R-:W0:-:S14]  /*3790*/  DSETP.GEU.AND P0, PT, |R2|, c[0x2][0x0], PT ;  /* 0x008000000200762a */ /* 0x000e1c0003f0e200 */
[----:B0-----:R-:W-:-:S05]  /*37a0*/  @!P0 FMUL R0, R0, 1.175494350822287508e-38 ;  /* 0x0080000000008820 */ /* 0x001fca0000400000 */
[----:B------:R-:W-:-:S04]  /*37b0*/  F2FP.PACK_AB R0, RZ, R0 ;  /* 0x00000000ff00723e */ /* 0x000fc800000000ff */
[----:B------:R-:W-:Y:S01]  /*37c0*/  PRMT R23, R0, 0x7610, R23 ;  /* 0x0000761000177816 */ /* 0x000fe20000000017 */
[----:B------:R-:W-:Y:S05]  /*37d0*/  BRA `(.L_x_940) ;  /* 0x00000bb000007947 */ /* 0x000fea0003800000 */
.L_x_941:
        /* <DEDUP_REMOVED lines=14> */
.L_x_954:
[----:B------:R-:W2:Y:S02]  /*38c0*/  LDG.E.64 R2, [R2.64] ;  /* 0x0000002402027981 */ /* 0x000ea4000c1e1b00 */
[----:B--2---:R-:W0:Y:S01]  /*38d0*/  F2F.F32.F64 R0, R2 ;  /* 0x0000000200007310 */ /* 0x004e220000301000 */
[----:B------:R-:W0:-:S14]  /*38e0*/  DSETP.GEU.AND P0, PT, |R2|, c[0x2][0x0], PT ;  /* 0x008000000200762a */ /* 0x000e1c0003f0e200 */
[----:B0-----:R-:W-:-:S05]  /*38f0*/  @!P0 FMUL R0, R0, 1.175494350822287508e-38 ;  /* 0x0080000000008820 */ /* 0x001fca0000400000 */
[----:B------:R-:W-:-:S04]  /*3900*/  F2FP.PACK_AB R0, RZ, R0 ;  /* 0x00000000ff00723e */ /* 0x000fc800000000ff */
[----:B------:R-:W-:Y:S01]  /*3910*/  PRMT R23, R0, 0x7610, R23 ;  /* 0x0000761000177816 */ /* 0x000fe20000000017 */
[----:B------:R-:W-:Y:S05]  /*3920*/  BRA `(.L_x_940) ;  /* 0x00000a6000007947 */ /* 0x000fea0003800000 */
.L_x_953:
        /* <DEDUP_REMOVED lines=28> */
.L_x_956:
        /* <DEDUP_REMOVED lines=15> */
.L_x_955:
[----:B------:R-:W2:Y:S02]  /*3be0*/  LDG.E.U16 R0, [R2.64] ;  /* 0x0000002402007981 */ /* 0x000ea4000c1e1500 */
[----:B--2---:R-:W-:-:S04]  /*3bf0*/  PRMT R0, RZ, 0x5410, R0 ;  /* 0x00005410ff007816 */ /* 0x004fc80000000000 */
[----:B------:R-:W-:-:S04]  /*3c00*/  F2FP.PACK_AB R0, RZ, R0 ;  /* 0x00000000ff00723e */ /* 0x000fc800000000ff */
[----:B------:R-:W-:Y:S01]  /*3c10*/  PRMT R23, R0, 0x7610, R23 ;  /* 0x0000761000177816 */ /* 0x000fe20000000017 */
[----:B------:R-:W-:Y:S05]  /*3c20*/  BRA `(.L_x_940) ;  /* 0x0000076000007947 */ /* 0x000fea0003800000 */
.L_x_952:
        /* <DEDUP_REMOVED lines=12> */
.L_x_959:
        /* <DEDUP_REMOVED lines=21> */
.L_x_963:
[----:B------:R-:W-:Y:S05]  /*3e40*/  BSYNC B1 ;  /* 0x0000000000017941 */ /* 0x000fea0003800000 */
.L_x_962:
[----:B------:R-:W-:Y:S01]  /*3e50*/  LEA R3, R0, 0x3b800000, 0x17 ;  /* 0x3b80000000037811 */ /* 0x000fe200078eb8ff */
[----:B------:R-:W-:-:S05]  /*3e60*/  IMAD.SHL.U32 R0, R2, 0x100000, RZ ;  /* 0x0010000002007824 */ /* 0x000fca00078e00ff */
[----:B------:R-:W-:Y:S02]  /*3e70*/  LOP3.LUT R0, R3, R0, R4, 0xfe, !PT ;  /* 0x0000000003007212 */ /* 0x000fe400078efe04 */
.L_x_961:
[----:B------:R-:W-:Y:S05]  /*3e80*/  BSYNC B0 ;  /* 0x0000000000007941 */ /* 0x000fea0003800000 */
.L_x_960:
[----:B------:R-:W-:-:S04]  /*3e90*/  F2FP.PACK_AB R0, RZ, R0 ;  /* 0x00000000ff00723e */ /* 0x000fc800000000ff */
[----:B------:R-:W-:Y:S01]  /*3ea0*/  PRMT R23, R0, 0x7610, R23 ;  /* 0x0000761000177816 */ /* 0x000fe20000000017 */
[----:B------:R-:W-:Y:S05]  /*3eb0*/  BRA `(.L_x_940) ;  /* 0x000004d000007947 */ /* 0x000fea0003800000 */
.L_x_958:
        /* <DEDUP_REMOVED lines=21> */
.L_x_967:
[----:B------:R-:W-:Y:S05]  /*4010*/  BSYNC B1 ;  /* 0x0000000000017941 */ /* 0x000fea0003800000 */
.L_x_966:
[----:B------:R-:W-:Y:S01]  /*4020*/  LEA R3, R0, 0x37800000, 0x17 ;  /* 0x3780000000037811 */ /* 0x000fe200078eb8ff */
[----:B------:R-:W-:-:S05]  /*4030*/  IMAD.SHL.U32 R0, R2, 0x200000, RZ ;  /* 0x0020000002007824 */ /* 0x000fca00078e00ff */
[----:B------:R-:W-:Y:S02]  /*4040*/  LOP3.LUT R0, R3, R0, R4, 0xfe, !PT ;  /* 0x0000000003007212 */ /* 0x000fe400078efe04 */
.L_x_965:
[----:B------:R-:W-:Y:S05]  /*4050*/  BSYNC B0 ;  /* 0x0000000000007941 */ /* 0x000fea0003800000 */
.L_x_964:
[----:B------:R-:W-:-:S04]  /*4060*/  F2FP.PACK_AB R0, RZ, R0 ;  /* 0x00000000ff00723e */ /* 0x000fc800000000ff */
[----:B------:R-:W-:Y:S01]  /*4070*/  PRMT R23, R0, 0x7610, R23 ;  /* 0x0000761000177816 */ /* 0x000fe20000000017 */
[----:B------:R-:W-:Y:S05]  /*4080*/  BRA `(.L_x_940) ;  /* 0x0000030000007947 */ /* 0x000fea0003800000 */
.L_x_957:
        /* <DEDUP_REMOVED lines=14> */
.L_x_971:
[----:B------:R-:W-:Y:S05]  /*4170*/  BSYNC B0 ;  /* 0x0000000000007941 */ /* 0x000fea0003800000 */
.L_x_970:
[----:B------:R-:W-:-:S04]  /*4180*/  F2FP.PACK_AB R0, RZ, R0 ;  /* 0x00000000ff00723e */ /* 0x000fc800000000ff */
[----:B------:R-:W-:Y:S01]  /*4190*/  PRMT R23, R0, 0x7610, R23 ;  /* 0x0000761000177816 */ /* 0x000fe20000000017 */
[----:B------:R-:W-:Y:S05]  /*41a0*/  BRA `(.L_x_940) ;  /* 0x000001e000007947 */ /* 0x000fea0003800000 */
.L_x_945:
        /* <DEDUP_REMOVED lines=21> */
.L_x_969:
[----:B------:R-:W2:Y:S02]  /*4300*/  LDG.E.64 R2, [R2.64] ;  /* 0x0000002402027981 */ /* 0x000ea4000c1e1b00 */
[----:B--2---:R-:W0:Y:S02]  /*4310*/  I2F.U64 R0, R2 ;  /* 0x0000000200007312 */ /* 0x004e240000301000 */
[----:B0-----:R-:W-:-:S04]  /*4320*/  F2FP.PACK_AB R0, RZ, R0 ;  /* 0x00000000ff00723e */ /* 0x001fc800000000ff */
[----:B------:R-:W-:Y:S01]  /*4330*/  PRMT R23, R0, 0x7610, R23 ;  /* 0x0000761000177816 */ /* 0x000fe20000000017 */
[----:B------:R-:W-:Y:S05]  /*4340*/  BRA `(.L_x_940) ;  /* 0x0000004000007947 */ /* 0x000fea0003800000 */
.L_x_968:
[----:B------:R-:W2:Y:S02]  /*4350*/  LDG.E R2, [R2.64] ;  /* 0x0000002402027981 */ /* 0x000ea4000c1e1900 */
[----:B--2---:R-:W0:Y:S02]  /*4360*/  I2F.U32 R0, R2 ;  /* 0x0000000200007306 */ /* 0x004e240000201000 */
[----:B0-----:R-:W-:-:S04]  /*4370*/  F2FP.PACK_AB R0, RZ, R0 ;  /* 0x00000000ff00723e */ /* 0x001fc800000000ff */
[----:B------:R-:W-:Y:S02]  /*4380*/  PRMT R23, R0, 0x7610, R23 ;  /* 0x0000761000177816 */ /* 0x000fe40000000017 */
.L_x_940:
[----:B------:R-:W-:Y:S05]  /*4390*/  BSYNC B6 ;  /* 0x0000000000067941 */ /* 0x000fea0003800000 */
.L_x_939:
[----:B------:R-:W1:Y:S01]  /*43a0*/  S2R R19, SR_TID.X ;  /* 0x0000000000137919 */ /* 0x000e620000002100 */
[----:B------:R-:W-:Y:S01]  /*43b0*/  BSSY B6, `(.L_x_972) ;  /* 0x0000128000067945 */ /* 0x000fe20003800000 */
[C---:B-1----:R-:W-:Y:S02]  /*43c0*/  IADD3 R24, R19.reuse, 0x80, RZ ;  /* 0x0000008013187810 */ /* 0x042fe40007ffe0ff */
[C---:B------:R-:W-:Y:S02]  /*43d0*/  IADD3 R0, R19.reuse, 0x100, RZ ;  /* 0x0000010013007810 */ /* 0x040fe40007ffe0ff */
[C---:B0-----:R-:W-:Y:S02]  /*43e0*/  IADD3 R2, R19.reuse, 0x180, RZ ;  /* 0x0000018013027810 */ /* 0x041fe40007ffe0ff */
[-C--:B------:R-:W-:Y:S02]  /*43f0*/  ISETP.GE.AND P3, PT, R19, R17.reuse, PT ;  /* 0x000000111300720c */ /* 0x080fe40003f66270 */
[----:B------:R-:W-:-:S02]  /*4400*/  ISETP.GE.AND P0, PT, R24, R17, PT ;  /* 0x000000111800720c */ /* 0x000fc40003f06270 */
[-C--:B------:R-:W-:Y:S02]  /*4410*/  ISETP.GE.AND P1, PT, R0, R17.reuse, PT ;  /* 0x000000110000720c */ /* 0x080fe40003f26270 */
[----:B------:R-:W-:-:S07]  /*4420*/  ISETP.GE.AND P2, PT, R2, R17, PT ;  /* 0x000000110200720c */ /* 0x000fce0003f46270 */
[----:B-----5:R-:W-:Y:S02]  /*4430*/  @!P3 HADD2.F32 R0, -RZ, R22.H0_H0 ;  /* 0x20000016ff00b230 */ /* 0x020fe40000004100 */
[----:B------:R-:W-:Y:S02]  /*4440*/  @!P0 HADD2.F32 R2, -RZ, R18.H0_H0 ;  /* 0x20000012ff028230 */ /* 0x000fe40000004100 */
[----:B------:R-:W-:Y:S01]  /*4450*/  @!P1 HADD2.F32 R3, -RZ, R25.H0_H0 ;  /* 0x20000019ff039230 */ /* 0x000fe20000004100 */
[----:B------:R-:W0:Y:S01]  /*4460*/  LDC.U8 R18, c[0x0][0x184] ;  /* 0x00006100ff127b82 */ /* 0x000e220000000000 */
[----:B------:R-:W-:Y:S01]  /*4470*/  @!P2 HADD2.F32 R4, -RZ, R23.H0_H0 ;  /* 0x20000017ff04a230 */ /* 0x000fe20000004100 */
[----:B------:R-:W1:Y:S08]  /*4480*/  @!P3 MUFU.TANH R0, R0 ;  /* 0x000000000000b308 */ /* 0x000e700000002400 */
[----:B------:R-:W2:Y:S08]  /*4490*/  @!P1 MUFU.TANH R22, R3 ;  /* 0x0000000300169308 */ /* 0x000eb00000002400 */
[----:B------:R-:W3:Y:S01]  /*44a0*/  @!P2 MUFU.TANH R23, R4 ;  /* 0x000000040017a308 */ /* 0x000ee20000002400 */
[----:B-1----:R-:W-:-:S07]  /*44b0*/  @!P3 F2FP.PACK_AB R5, RZ, R0 ;  /* 0x00000000ff05b23e */ /* 0x002fce00000000ff */
[----:B------:R-:W1:Y:S01]  /*44c0*/  @!P0 MUFU.TANH R25, R2 ;  /* 0x0000000200198308 */ /* 0x000e620000002400 */
[----:B--2---:R-:W-:Y:S02]  /*44d0*/  @!P1 F2FP.PACK_AB R22, RZ, R22 ;  /* 0x00000016ff16923e */ /* 0x004fe400000000ff */
[----:B---3--:R-:W-:Y:S02]  /*44e0*/  @!P2 F2FP.PACK_AB R23, RZ, R23 ;  /* 0x00000017ff17a23e */ /* 0x008fe400000000ff */
[----:B-1----:R-:W-:Y:S01]  /*44f0*/  @!P0 F2FP.PACK_AB R25, RZ, R25 ;  /* 0x00000019ff19823e */ /* 0x002fe200000000ff */
        /* <DEDUP_REMOVED lines=17> */
[----:B------:R-:W-:Y:S01]  /*4610*/  HADD2.F32 R0, -RZ, R5.H0_H0 ;  /* 0x20000005ff007230 */ /* 0x000fe20000004100 */
[----:B------:R-:W-:-:S03]  /*4620*/  IMAD.MOV.U32 R19, RZ, RZ, R24 ;  /* 0x000000ffff137224 */ /* 0x000fc600078e0018 */
[----:B------:R-:W0:Y:S02]  /*4630*/  F2I.FTZ.TRUNC.NTZ R5, R0 ;  /* 0x0000000000057305 */ /* 0x000e24000021f100 */
[----:B0-----:R0:W-:Y:S01]  /*4640*/  STG.E.U8 [R2.64], R5 ;  /* 0x0000000502007986 */ /* 0x0011e2000c101124 */
[----:B------:R-:W-:Y:S05]  /*4650*/  BRA `(.L_x_973) ;  /* 0x00000fd000007947 */ /* 0x000fea0003800000 */
.L_x_977:
[----:B------:R-:W-:Y:S01]  /*4660*/  HADD2.F32 R5, -RZ, R5.H0_H0 ;  /* 0x20000005ff057230 */ /* 0x000fe20000004100 */
[----:B------:R-:W-:-:S05]  /*4670*/  IMAD.MOV.U32 R19, RZ, RZ, R24 ;  /* 0x000000ffff137224 */ /* 0x000fca00078e0018 */
[----:B------:R-:W0:Y:S02]  /*4680*/  F2I.S64.TRUNC R4, R5 ;  /* 0x0000000500047311 */ /* 0x000e24000020d900 */
[----:B0-----:R0:W-:Y:S01]  /*4690*/  STG.E.U8 [R2.64], R4 ;  /* 0x0000000402007986 */ /* 0x0011e2000c101124 */
[----:B------:R-:W-:Y:S05]  /*46a0*/  BRA `(.L_x_973) ;  /* 0x00000f8000007947 */ /* 0x000fea0003800000 */
.L_x_976:
[----:B------:R-:W-:-:S13]  /*46b0*/  ISETP.NE.AND P0, PT, R0, 0x2, PT ;  /* 0x000000020000780c */ /* 0x000fda0003f05270 */
[----:B------:R-:W-:Y:S05]  /*46c0*/  @!P0 BRA `(.L_x_979) ;  /* 0x000000e000008947 */ /* 0x000fea0003800000 */
[----:B------:R-:W-:-:S13]  /*46d0*/  ISETP.NE.AND P0, PT, R0, 0x3, PT ;  /* 0x000000030000780c */ /* 0x000fda0003f05270 */
[----:B------:R-:W-:Y:S05]  /*46e0*/  @!P0 BRA `(.L_x_980) ;  /* 0x0000007000008947 */ /* 0x000fea0003800000 */
[----:B------:R-:W-:-:S13]  /*46f0*/  ISETP.NE.AND P0, PT, R0, 0x4, PT ;  /* 0x000000040000780c */ /* 0x000fda0003f05270 */
[----:B------:R-:W-:Y:S05]  /*4700*/  @P0 BRA `(.L_x_978) ;  /* 0x00000d4000000947 */ /* 0x000fea0003800000 */
[----:B------:R-:W-:Y:S01]  /*4710*/  HADD2.F32 R5, -RZ, R5.H0_H0 ;  /* 0x20000005ff057230 */ /* 0x000fe20000004100 */
[----:B------:R-:W-:-:S05]  /*4720*/  IMAD.MOV.U32 R19, RZ, RZ, R24 ;  /* 0x000000ffff137224 */ /* 0x000fca00078e0018 */
[----:B------:R-:W0:Y:S02]  /*4730*/  F2I.S64.TRUNC R4, R5 ;  /* 0x0000000500047311 */ /* 0x000e24000020d900 */
[----:B0-----:R0:W-:Y:S01]  /*4740*/  STG.E.64 [R2.64], R4 ;  /* 0x0000000402007986 */ /* 0x0011e2000c101b24 */
[----:B------:R-:W-:Y:S05]  /*4750*/  BRA `(.L_x_973) ;  /* 0x00000ed000007947 */ /* 0x000fea0003800000 */
.L_x_980:
[----:B------:R-:W-:Y:S01]  /*4760*/  HADD2.F32 R5, -RZ, R5.H0_H0 ;  /* 0x20000005ff057230 */ /* 0x000fe20000004100 */
[----:B------:R-:W-:-:S05]  /*4770*/  IMAD.MOV.U32 R19, RZ, RZ, R24 ;  /* 0x000000ffff137224 */ /* 0x000fca00078e0018 */
[----:B------:R-:W0:Y:S02]  /*4780*/  F2I.FTZ.TRUNC.NTZ R5, R5 ;  /* 0x0000000500057305 */ /* 0x000e24000021f100 */
[----:B0-----:R0:W-:Y:S01]  /*4790*/  STG.E [R2.64], R5 ;  /* 0x0000000502007986 */ /* 0x0011e2000c101924 */
[----:B------:R-:W-:Y:S05]  /*47a0*/  BRA `(.L_x_973) ;  /* 0x00000e8000007947 */ /* 0x000fea0003800000 */
.L_x_979:
[----:B------:R-:W-:Y:S01]  /*47b0*/  HADD2.F32 R5, -RZ, R5.H0_H0 ;  /* 0x20000005ff057230 */ /* 0x000fe20000004100 */
[----:B------:R-:W-:-:S05]  /*47c0*/  IMAD.MOV.U32 R19, RZ, RZ, R24 ;  /* 0x000000ffff137224 */ /* 0x000fca00078e0018 */
[----:B------:R-:W0:Y:S02]  /*47d0*/  F2I.FTZ.TRUNC.NTZ R5, R5 ;  /* 0x0000000500057305 */ /* 0x000e24000021f100 */
[----:B0-----:R0:W-:Y:S01]  /*47e0*/  STG.E.U16 [R2.64], R5 ;  /* 0x0000000502007986 */ /* 0x0011e2000c101524 */
[----:B------:R-:W-:Y:S05]  /*47f0*/  BRA `(.L_x_973) ;  /* 0x00000e3000007947 */ /* 0x000fea0003800000 */
.L_x_975:
[----:B------:R-:W-:-:S13]  /*4800*/  ISETP.GT.AND P0, PT, R0, 0x6, PT ;  /* 0x000000060000780c */ /* 0x000fda0003f04270 */
[----:B------:R-:W-:Y:S05]  /*4810*/  @P0 BRA `(.L_x_981) ;  /* 0x000000b000000947 */ /* 0x000fea0003800000 */
[----:B------:R-:W-:-:S13]  /*4820*/  ISETP.NE.AND P0, PT, R0, 0x5, PT ;  /* 0x000000050000780c */ /* 0x000fda0003f05270 */
[----:B------:R-:W-:Y:S05]  /*4830*/  @!P0 BRA `(.L_x_982) ;  /* 0x0000006000008947 */ /* 0x000fea0003800000 */
[----:B------:R-:W-:-:S13]  /*4840*/  ISETP.NE.AND P0, PT, R0, 0x6, PT ;  /* 0x000000060000780c */ /* 0x000fda0003f05270 */
[----:B------:R-:W-:Y:S05]  /*4850*/  @P0 BRA `(.L_x_978) ;  /* 0x00000bf000000947 */ /* 0x000fea0003800000 */
[----:B------:R-:W-:Y:S01]  /*4860*/  HADD2.F32 R5, -RZ, R5.H0_H0 ;  /* 0x20000005ff057230 */ /* 0x000fe20000004100 */
[----:B------:R-:W-:-:S04]  /*4870*/  IMAD.MOV.U32 R19, RZ, RZ, R24 ;  /* 0x000000ffff137224 */ /* 0x000fc800078e0018 */
[----:B------:R0:W-:Y:S01]  /*4880*/  STG.E [R2.64], R5 ;  /* 0x0000000502007986 */ /* 0x0001e2000c101924 */
[----:B------:R-:W-:Y:S05]  /*4890*/  BRA `(.L_x_973) ;  /* 0x00000d9000007947 */ /* 0x000fea0003800000 */
.L_x_982:
[----:B------:R0:W-:Y:S01]  /*48a0*/  STG.E.U16 [R2.64], R5 ;  /* 0x0000000502007986 */ /* 0x0001e2000c101524 */
[----:B------:R-:W-:Y:S01]  /*48b0*/  IMAD.MOV.U32 R19, RZ, RZ, R24 ;  /* 0x000000ffff137224 */ /* 0x000fe200078e0018 */
[----:B------:R-:W-:Y:S05]  /*48c0*/  BRA `(.L_x_973) ;  /* 0x00000d6000007947 */ /* 0x000fea0003800000 */
.L_x_981:
[----:B------:R-:W-:-:S13]  /*48d0*/  ISETP.NE.AND P0, PT, R0, 0x7, PT ;  /* 0x000000070000780c */ /* 0x000fda0003f05270 */
[----:B------:R-:W-:Y:S05]  /*48e0*/  @!P0 BRA `(.L_x_983) ;  /* 0x000000f000008947 */ /* 0x000fea0003800000 */
[----:B------:R-:W-:-:S13]  /*48f0*/  ISETP.NE.AND P0, PT, R0, 0x8, PT ;  /* 0x000000080000780c */ /* 0x000fda0003f05270 */
[----:B------:R-:W-:Y:S05]  /*4900*/  @!P0 BRA `(.L_x_984) ;  /* 0x0000007000008947 */ /* 0x000fea0003800000 */
[----:B------:R-:W-:-:S13]  /*4910*/  ISETP.NE.AND P0, PT, R0, 0x9, PT ;  /* 0x000000090000780c */ /* 0x000fda0003f05270 */
[----:B------:R-:W-:Y:S05]  /*4920*/  @P0 BRA `(.L_x_978) ;  /* 0x00000b2000000947 */ /* 0x000fea0003800000 */
[----:B------:R-:W-:Y:S01]  /*4930*/  HADD2.F32 R4, -RZ, R5.H0_H0 ;  /* 0x20000005ff047230 */ /* 0x000fe20000004100 */
[----:B------:R-:W-:Y:S02]  /*4940*/  IMAD.MOV.U32 R5, RZ, RZ, RZ ;  /* 0x000000ffff057224 */ /* 0x000fe400078e00ff */
[----:B------:R-:W-:-:S03]  /*4950*/  IMAD.MOV.U32 R19, RZ, RZ, R24 ;  /* 0x000000ffff137224 */ /* 0x000fc600078e0018 */
[----:B------:R0:W-:Y:S01]  /*4960*/  STG.E.64 [R2.64], R4 ;  /* 0x0000000402007986 */ /* 0x0001e2000c101b24 */
[----:B------:R-:W-:Y:S05]  /*4970*/  BRA `(.L_x_973) ;  /* 0x00000cb000007947 */ /* 0x000fea0003800000 */
.L_x_984:
[----:B------:R-:W-:Y:S01]  /*4980*/  HADD2.F32 R0, -RZ, R5.H0_H0 ;  /* 0x20000005ff007230 */ /* 0x000fe20000004100 */
[----:B------:R-:W-:-:S04]  /*4990*/  IMAD.MOV.U32 R19, RZ, RZ, R24 ;  /* 0x000000ffff137224 */ /* 0x000fc800078e0018 */
[----:B------:R-:W-:-:S04]  /*49a0*/  F2FP.PACK_AB R0, RZ, R0 ;  /* 0x00000000ff00723e */ /* 0x000fc800000000ff */
[----:B------:R-:W-:-:S05]  /*49b0*/  PRMT R0, R0, 0x5410, RZ ;  /* 0x0000541000007816 */ /* 0x000fca00000000ff */
[----:B------:R0:W-:Y:S01]  /*49c0*/  STG.E [R2.64], R0 ;  /* 0x0000000002007986 */ /* 0x0001e2000c101924 */
[----:B------:R-:W-:Y:S05]  /*49d0*/  BRA `(.L_x_973) ;  /* 0x00000c5000007947 */ /* 0x000fea0003800000 */
.L_x_983:
[----:B------:R-:W-:Y:S01]  /*49e0*/  HADD2.F32 R4, -RZ, R5.H0_H0 ;  /* 0x20000005ff047230 */ /* 0x000fe20000004100 */
[----:B------:R-:W-:-:S04]  /*49f0*/  IMAD.MOV.U32 R19, RZ, RZ, R24 ;  /* 0x000000ffff137224 */ /* 0x000fc800078e0018 */
[----:B------:R-:W-:-:S06]  /*4a00*/  FMUL.FTZ R4, R4, 1 ;  /* 0x3f80000004047820 */ /* 0x000fcc0000410000 */
[----:B------:R-:W0:Y:S02]  /*4a10*/  F2F.F64.F32 R4, R4 ;  /* 0x0000000400047310 */ /* 0x000e240000201800 */
[----:B0-----:R0:W-:Y:S01]  /*4a20*/  STG.E.64 [R2.64], R4 ;  /* 0x0000000402007986 */ /* 0x0011e2000c101b24 */
[----:B------:R-:W-:Y:S05]  /*4a30*/  BRA `(.L_x_973) ;  /* 0x00000bf000007947 */ /* 0x000fea0003800000 */
.L_x_974:
        /* <DEDUP_REMOVED lines=10> */
[----:B------:R-:W-:-:S04]  /*4ae0*/  FSETP.NEU.FTZ.AND P0, PT, R5, RZ, PT ;  /* 0x000000ff0500720b */ /* 0x000fc80003f1d000 */
[----:B------:R-:W-:-:S05]  /*4af0*/  SEL R5, RZ, 0x1, !P0 ;  /* 0x00000001ff057807 */ /* 0x000fca0004000000 */
[----:B------:R0:W-:Y:S01]  /*4b00*/  STG.E.U8 [R2.64], R5 ;  /* 0x0000000502007986 */ /* 0x0001e2000c101124 */
[----:B------:R-:W-:Y:S05]  /*4b10*/  BRA `(.L_x_973) ;  /* 0x00000b1000007947 */ /* 0x000fea0003800000 */
.L_x_987:
[----:B------:R-:W-:Y:S01]  /*4b20*/  HADD2.F32 R5, -RZ, R5.H0_H0 ;  /* 0x20000005ff057230 */ /* 0x000fe20000004100 */
[----:B------:R-:W-:Y:S01]  /*4b30*/  CS2R R6, SRZ ;  /* 0x0000000000067805 */ /* 0x000fe2000001ff00 */
[----:B------:R-:W-:-:S03]  /*4b40*/  IMAD.MOV.U32 R19, RZ, RZ, R24 ;  /* 0x000000ffff137224 */ /* 0x000fc600078e0018 */
[----:B------:R-:W-:-:S06]  /*4b50*/  FMUL.FTZ R5, R5, 1 ;  /* 0x3f80000005057820 */ /* 0x000fcc0000410000 */
[----:B------:R-:W0:Y:S02]  /*4b60*/  F2F.F64.F32 R4, R5 ;  /* 0x0000000500047310 */ /* 0x000e240000201800 */
[----:B0-----:R0:W-:Y:S01]  /*4b70*/  STG.E.128 [R2.64], R4 ;  /* 0x0000000402007986 */ /* 0x0011e2000c101d24 */
[----:B------:R-:W-:Y:S05]  /*4b80*/  BRA `(.L_x_973) ;  /* 0x00000aa000007947 */ /* 0x000fea0003800000 */
.L_x_986:
        /* <DEDUP_REMOVED lines=21> */
.L_x_991:
[----:B------:R-:W-:Y:S05]  /*4ce0*/  BSYNC B0 ;  /* 0x0000000000007941 */ /* 0x000fea0003800000 */
.L_x_990:
[----:B------:R-:W-:Y:S01]  /*4cf0*/  LOP3.LUT R5, R0, R5, RZ, 0xfc, !PT ;  /* 0x0000000500057212 */ /* 0x000fe200078efcff */
[----:B------:R-:W-:-:S04]  /*4d00*/  IMAD.MOV.U32 R19, RZ, RZ, R24 ;  /* 0x000000ffff137224 */ /* 0x000fc800078e0018 */
[----:B------:R0:W-:Y:S01]  /*4d10*/  STG.E.U8 [R2.64], R5 ;  /* 0x0000000502007986 */ /* 0x0001e2000c101124 */
[----:B------:R-:W-:Y:S05]  /*4d20*/  BRA `(.L_x_973) ;  /* 0x0000090000007947 */ /* 0x000fea0003800000 */
.L_x_989:
        /* <DEDUP_REMOVED lines=13> */
.L_x_993:
[----:B------:R-:W-:Y:S01]  /*4e00*/  IMAD.MOV.U32 R0, RZ, RZ, 0x7f ;  /* 0x0000007fff007424 */ /* 0x000fe200078e00ff */
[----:B------:R-:W-:-:S04]  /*4e10*/  ISETP.GT.U32.AND P0, PT, R4, 0x7f800000, PT ;  /* 0x7f8000000400780c */ /* 0x000fc80003f04070 */
[----:B------:R-:W-:-:S04]  /*4e20*/  SEL R0, R0, 0x7c, P0 ;  /* 0x0000007c00007807 */ /* 0x000fc80000000000 */
.L_x_994:
[----:B------:R-:W-:Y:S05]  /*4e30*/  BSYNC B0 ;  /* 0x0000000000007941 */ /* 0x000fea0003800000 */
.L_x_992:
[----:B------:R-:W-:Y:S01]  /*4e40*/  LOP3.LUT R4, R5, 0x80000000, RZ, 0xc0, !PT ;  /* 0x8000000005047812 */ /* 0x000fe200078ec0ff */
[----:B------:R-:W-:-:S03]  /*4e50*/  IMAD.MOV.U32 R19, RZ, RZ, R24 ;  /* 0x000000ffff137224 */ /* 0x000fc600078e0018 */
[----:B------:R-:W-:-:S04]  /*4e60*/  SHF.R.U32.HI R5, RZ, 0x18, R4 ;  /* 0x00000018ff057819 */ /* 0x000fc80000011604 */
[----:B------:R-:W-:-:S05]  /*4e70*/  LOP3.LUT R5, R0, R5, RZ, 0xfc, !PT ;  /* 0x0000000500057212 */ /* 0x000fca00078efcff */
[----:B------:R0:W-:Y:S01]  /*4e80*/  STG.E.U8 [R2.64], R5 ;  /* 0x0000000502007986 */ /* 0x0001e2000c101124 */
[----:B------:R-:W-:Y:S05]  /*4e90*/  BRA `(.L_x_973) ;  /* 0x0000079000007947 */ /* 0x000fea0003800000 */
.L_x_988:
[----:B------:R-:W-:Y:S01]  /*4ea0*/  HADD2.F32 R0, -RZ, R5.H0_H0 ;  /* 0x20000005ff007230 */ /* 0x000fe20000004100 */
[----:B------:R-:W-:-:S04]  /*4eb0*/  IMAD.MOV.U32 R19, RZ, RZ, R24 ;  /* 0x000000ffff137224 */ /* 0x000fc800078e0018 */
[----:B------:R-:W-:-:S05]  /*4ec0*/  F2FP.BF16.PACK_AB R0, RZ, R0 ;  /* 0x00000000ff00723e */ /* 0x000fca00000010ff */
[----:B------:R0:W-:Y:S01]  /*4ed0*/  STG.E.U16 [R2.64], R0 ;  /* 0x0000000002007986 */ /* 0x0001e2000c101524 */
[----:B------:R-:W-:Y:S05]  /*4ee0*/  BRA `(.L_x_973) ;  /* 0x0000074000007947 */ /* 0x000fea0003800000 */
.L_x_985:
        /* <DEDUP_REMOVED lines=10> */
[----:B------:R-:W0:Y:S02]  /*4f90*/  F2I.FTZ.U32.TRUNC.NTZ R5, R5 ;  /* 0x0000000500057305 */ /* 0x000e24000021f000 */
[----:B0-----:R0:W-:Y:S01]  /*4fa0*/  STG.E.U16 [R2.64], R5 ;  /* 0x0000000502007986 */ /* 0x0011e2000c101524 */
[----:B------:R-:W-:Y:S05]  /*4fb0*/  BRA `(.L_x_973) ;  /* 0x0000067000007947 */ /* 0x000fea0003800000 */
.L_x_997:
        /* <DEDUP_REMOVED lines=17> */
.L_x_1000:
[----:B------:R-:W-:-:S04]  /*50d0*/  LOP3.LUT R0, R7, 0x80000000, RZ, 0xc0, !PT ;  /* 0x8000000007007812 */ /* 0x000fc800078ec0ff */
[----:B------:R-:W-:-:S04]  /*50e0*/  SHF.R.U32.HI R5, RZ, 0x18, R0 ;  /* 0x00000018ff057819 */ /* 0x000fc80000011600 */
[----:B------:R-:W-:-:S04]  /*50f0*/  LOP3.LUT R4, R4, R5, RZ, 0xfc, !PT ;  /* 0x0000000504047212 */ /* 0x000fc800078efcff */
[----:B------:R-:W-:Y:S02]  /*5100*/  PRMT R0, R4, 0x7610, R0 ;  /* 0x0000761004007816 */ /* 0x000fe40000000000 */
.L_x_999:
[----:B------:R-:W-:Y:S05]  /*5110*/  BSYNC B0 ;  /* 0x0000000000007941 */ /* 0x000fea0003800000 */
.L_x_998:
[----:B------:R0:W-:Y:S01]  /*5120*/  STG.E.U8 [R2.64], R0 ;  /* 0x0000000002007986 */ /* 0x0001e2000c101124 */
[----:B------:R-:W-:Y:S01]  /*5130*/  IMAD.MOV.U32 R19, RZ, RZ, R24 ;  /* 0x000000ffff137224 */ /* 0x000fe200078e0018 */
[----:B------:R-:W-:Y:S05]  /*5140*/  BRA `(.L_x_973) ;  /* 0x000004e000007947 */ /* 0x000fea0003800000 */
.L_x_996:
        /* <DEDUP_REMOVED lines=17> */
.L_x_1003:
[----:B------:R-:W-:-:S04]  /*5260*/  LOP3.LUT R0, R7, 0x80000000, RZ, 0xc0, !PT ;  /* 0x8000000007007812 */ /* 0x000fc800078ec0ff */
[----:B------:R-:W-:-:S04]  /*5270*/  SHF.R.U32.HI R5, RZ, 0x18, R0 ;  /* 0x00000018ff057819 */ /* 0x000fc80000011600 */
[----:B------:R-:W-:-:S04]  /*5280*/  LOP3.LUT R4, R4, R5, RZ, 0xfc, !PT ;  /* 0x0000000504047212 */ /* 0x000fc800078efcff */
[----:B------:R-:W-:Y:S02]  /*5290*/  PRMT R0, R4, 0x7610, R0 ;  /* 0x0000761004007816 */ /* 0x000fe40000000000 */
.L_x_1002:
[----:B------:R-:W-:Y:S05]  /*52a0*/  BSYNC B0 ;  /* 0x0000000000007941 */ /* 0x000fea0003800000 */
.L_x_1001:
[----:B------:R0:W-:Y:S01]  /*52b0*/  STG.E.U8 [R2.64], R0 ;  /* 0x0000000002007986 */ /* 0x0001e2000c101124 */
[----:B------:R-:W-:Y:S01]  /*52c0*/  IMAD.MOV.U32 R19, RZ, RZ, R24 ;  /* 0x000000ffff137224 */ /* 0x000fe200078e0018 */
[----:B------:R-:W-:Y:S05]  /*52d0*/  BRA `(.L_x_973) ;  /* 0x0000035000007947 */ /* 0x000fea0003800000 */
.L_x_995:
[----:B------:R-:W-:-:S13]  /*52e0*/  ISETP.NE.AND P0, PT, R0, 0x1c, PT ;  /* 0x0000001c0000780c */ /* 0x000fda0003f05270 */
[----:B------:R-:W-:Y:S05]  /*52f0*/  @!P0 BRA `(.L_x_1004) ;  /* 0x000002f000008947 */ /* 0x000fea0003800000 */
[----:B------:R-:W-:-:S13]  /*5300*/  ISETP.NE.AND P0, PT, R0, 0x1d, PT ;  /* 0x0000001d0000780c */ /* 0x000fda0003f05270 */
[----:B------:R-:W-:Y:S05]  /*5310*/  @!P0 BRA `(.L_x_1005) ;  /* 0x0000028000008947 */ /* 0x000fea0003800000 */
[----:B------:R-:W-:-:S13]  /*5320*/  ISETP.NE.AND P0, PT, R0, 0x2c, PT ;  /* 0x0000002c0000780c */ /* 0x000fda0003f05270 */
[----:B------:R-:W-:Y:S05]  /*5330*/  @P0 BRA `(.L_x_978) ;  /* 0x0000011000000947 */ /* 0x000fea0003800000 */
[----:B------:R-:W-:Y:S01]  /*5340*/  HADD2.F32 R5, -RZ, R5.H0_H0 ;  /* 0x20000005ff057230 */ /* 0x000fe20000004100 */
[----:B------:R-:W-:Y:S01]  /*5350*/  PLOP3.LUT P0, PT, PT, PT, PT, 0x80, 0x0 ;  /* 0x000000000000781c */ /* 0x000fe20003f0f070 */
[----:B------:R-:W-:-:S03]  /*5360*/  IMAD.MOV.U32 R19, RZ, RZ, R24 ;  /* 0x000000ffff137224 */ /* 0x000fc600078e0018 */
        /* <DEDUP_REMOVED lines=14> */
.L_x_978:
        /* <DEDUP_REMOVED lines=21> */
.L_x_1005:
[----:B------:R-:W-:Y:S01]  /*55a0*/  HADD2.F32 R5, -RZ, R5.H0_H0 ;  /* 0x20000005ff057230 */ /* 0x000fe20000004100 */
[----:B------:R-:W-:-:S05]  /*55b0*/  IMAD.MOV.U32 R19, RZ, RZ, R24 ;  /* 0x000000ffff137224 */ /* 0x000fca00078e0018 */
[----:B------:R-:W0:Y:S02]  /*55c0*/  F2I.U64.TRUNC R4, R5 ;  /* 0x0000000500047311 */ /* 0x000e24000020d800 */
[----:B0-----:R0:W-:Y:S01]  /*55d0*/  STG.E.64 [R2.64], R4 ;  /* 0x0000000402007986 */ /* 0x0011e2000c101b24 */
[----:B------:R-:W-:Y:S05]  /*55e0*/  BRA `(.L_x_973) ;  /* 0x0000004000007947 */ /* 0x000fea0003800000 */
.L_x_1004:
[----:B------:R-:W-:Y:S01]  /*55f0*/  HADD2.F32 R5, -RZ, R5.H0_H0 ;  /* 0x20000005ff057230 */ /* 0x000fe20000004100 */
[----:B------:R-:W-:-:S05]  /*5600*/  IMAD.MOV.U32 R19, RZ, RZ, R24 ;  /* 0x000000ffff137224 */ /* 0x000fca00078e0018 */
[----:B------:R-:W0:Y:S02]  /*5610*/  F2I.FTZ.U32.TRUNC.NTZ R5, R5 ;  /* 0x0000000500057305 */ /* 0x000e24000021f000 */
[----:B0-----:R0:W-:Y:S02]  /*5620*/  STG.E [R2.64], R5 ;  /* 0x0000000502007986 */ /* 0x0011e4000c101924 */
.L_x_973:
[----:B0-----:R-:W-:Y:S05]  /*5630*/  BSYNC B6 ;  /* 0x0000000000067941 */ /* 0x001fea0003800000 */
.L_x_972:
[----:B------:R-:W-:Y:S01]  /*5640*/  ISETP.GE.AND P0, PT, R19, R17, PT ;  /* 0x000000111300720c */ /* 0x000fe20003f06270 */
[----:B------:R-:W-:-:S12]  /*5650*/  BSSY B6, `(.L_x_1006) ;  /* 0x00001fe000067945 */ /* 0x000fd80003800000 */
[----:B------:R-:W-:Y:S05]  /*5660*/  @P0 BRA `(.L_x_1007) ;  /* 0x00001fc000000947 */ /* 0x000fea0003800000 */
[----:B------:R-:W-:Y:S01]  /*5670*/  IMAD R0, R16, 0x200, R19 ;  /* 0x0000020010007824 */ /* 0x000fe200078e0213 */
        /* <DEDUP_REMOVED lines=15> */
[----:B------:R-:W-:-:S06]  /*5770*/  HADD2.F32 R25, -RZ, R25.H0_H0 ;  /* 0x20000019ff197230 */ /* 0x000fcc0000004100 */
[----:B------:R-:W0:Y:S02]  /*5780*/  F2I.FTZ.TRUNC.NTZ R25, R25 ;  /* 0x0000001900197305 */ /* 0x000e24000021f100 */
[----:B0-----:R0:W-:Y:S01]  /*5790*/  STG.E.U8 [R2.64], R25 ;  /* 0x0000001902007986 */ /* 0x0011e2000c101124 */
[----:B------:R-:W-:Y:S05]  /*57a0*/  BRA `(.L_x_1013) ;  /* 0x00000e8000007947 */ /* 0x000fea0003800000 */
.L_x_1011:
[----:B------:R-:W-:-:S06]  /*57b0*/  HADD2.F32 R5, -RZ, R25.H0_H0 ;  /* 0x20000019ff057230 */ /* 0x000fcc0000004100 */
[----:B------:R-:W0:Y:S02]  /*57c0*/  F2I.S64.TRUNC R4, R5 ;  /* 0x0000000500047311 */ /* 0x000e24000020d900 */
[----:B0-----:R0:W-:Y:S01]  /*57d0*/  STG.E.U8 [R2.64], R4 ;  /* 0x0000000402007986 */ /* 0x0011e2000c101124 */
[----:B------:R-:W-:Y:S05]  /*57e0*/  BRA `(.L_x_1013) ;  /* 0x00000e4000007947 */ /* 0x000fea0003800000 */
.L_x_1010:
        /* <DEDUP_REMOVED lines=10> */
.L_x_1015:
[----:B------:R-:W-:-:S06]  /*5890*/  HADD2.F32 R25, -RZ, R25.H0_H0 ;  /* 0x20000019ff197230 */ /* 0x000fcc0000004100 */
[----:B------:R-:W0:Y:S02]  /*58a0*/  F2I.FTZ.TRUNC.NTZ R25, R25 ;  /* 0x0000001900197305 */ /* 0x000e24000021f100 */
[----:B0-----:R0:W-:Y:S01]  /*58b0*/  STG.E [R2.64], R25 ;  /* 0x0000001902007986 */ /* 0x0011e2000c101924 */
[----:B------:R-:W-:Y:S05]  /*58c0*/  BRA `(.L_x_1013) ;  /* 0x00000d6000007947 */ /* 0x000fea0003800000 */
.L_x_1014:
[----:B------:R-:W-:-:S06]  /*58d0*/  HADD2.F32 R25, -RZ, R25.H0_H0 ;  /* 0x20000019ff197230 */ /* 0x000fcc0000004100 */
[----:B------:R-:W0:Y:S02]  /*58e0*/  F2I.FTZ.TRUNC.NTZ R25, R25 ;  /* 0x0000001900197305 */ /* 0x000e24000021f100 */
[----:B0-----:R0:W-:Y:S01]  /*58f0*/  STG.E.U16 [R2.64], R25 ;  /* 0x0000001902007986 */ /* 0x0011e2000c101524 */
[----:B------:R-:W-:Y:S05]  /*5900*/  BRA `(.L_x_1013) ;  /* 0x00000d2000007947 */ /* 0x000fea0003800000 */
.L_x_1009:
        /* <DEDUP_REMOVED lines=9> */
.L_x_1017:
[----:B------:R0:W-:Y:S01]  /*59a0*/  STG.E.U16 [R2.64], R25 ;  /* 0x0000001902007986 */ /* 0x0001e2000c101524 */
[----:B------:R-:W-:Y:S05]  /*59b0*/  BRA `(.L_x_1013) ;  /* 0x00000c7000007947 */ /* 0x000fea0003800000 */
.L_x_1016:
        /* <DEDUP_REMOVED lines=10> */
.L_x_1019:
[----:B------:R-:W-:-:S05]  /*5a60*/  HADD2.F32 R0, -RZ, R25.H0_H0 ;  /* 0x20000019ff007230 */ /* 0x000fca0000004100 */
[----:B------:R-:W-:-:S04]  /*5a70*/  F2FP.PACK_AB R0, RZ, R0 ;  /* 0x00000000ff00723e */ /* 0x000fc800000000ff */
[----:B------:R-:W-:-:S05]  /*5a80*/  PRMT R0, R0, 0x5410, RZ ;  /* 0x0000541000007816 */ /* 0x000fca00000000ff */
[----:B------:R0:W-:Y:S01]  /*5a90*/  STG.E [R2.64], R0 ;  /* 0x0000000002007986 */ /* 0x0001e2000c101924 */
[----:B------:R-:W-:Y:S05]  /*5aa0*/  BRA `(.L_x_1013) ;  /* 0x00000b8000007947 */ /* 0x000fea0003800000 */
.L_x_1018:
[----:B------:R-:W-:-:S05]  /*5ab0*/  HADD2.F32 R4, -RZ, R25.H0_H0 ;  /* 0x20000019ff047230 */ /* 0x000fca0000004100 */
[----:B------:R-:W-:-:S06]  /*5ac0*/  FMUL.FTZ R4, R4, 1 ;  /* 0x3f80000004047820 */ /* 0x000fcc0000410000 */
[----:B------:R-:W0:Y:S02]  /*5ad0*/  F2F.F64.F32 R4, R4 ;  /* 0x0000000400047310 */ /* 0x000e240000201800 */
[----:B0-----:R0:W-:Y:S01]  /*5ae0*/  STG.E.64 [R2.64], R4 ;  /* 0x0000000402007986 */ /* 0x0011e2000c101b24 */
[----:B------:R-:W-:Y:S05]  /*5af0*/  BRA `(.L_x_1013) ;  /* 0x00000b3000007947 */ /* 0x000fea0003800000 */
.L_x_1008:
        /* <DEDUP_REMOVED lines=13> */
.L_x_1022:
[----:B------:R-:W-:Y:S01]  /*5bd0*/  HADD2.F32 R25, -RZ, R25.H0_H0 ;  /* 0x20000019ff197230 */ /* 0x000fe20000004100 */
[----:B------:R-:W-:-:S04]  /*5be0*/  CS2R R6, SRZ ;  /* 0x0000000000067805 */ /* 0x000fc8000001ff00 */
[----:B------:R-:W-:-:S06]  /*5bf0*/  FMUL.FTZ R4, R25, 1 ;  /* 0x3f80000019047820 */ /* 0x000fcc0000410000 */
[----:B------:R-:W0:Y:S02]  /*5c00*/  F2F.F64.F32 R4, R4 ;  /* 0x0000000400047310 */ /* 0x000e240000201800 */
[----:B0-----:R0:W-:Y:S01]  /*5c10*/  STG.E.128 [R2.64], R4 ;  /* 0x0000000402007986 */ /* 0x0011e2000c101d24 */
[----:B------:R-:W-:Y:S05]  /*5c20*/  BRA `(.L_x_1013) ;  /* 0x00000a0000007947 */ /* 0x000fea0003800000 */
.L_x_1021:
        /* <DEDUP_REMOVED lines=21> */
.L_x_1026:
[----:B------:R-:W-:Y:S05]  /*5d80*/  BSYNC B0 ;  /* 0x0000000000007941 */ /* 0x000fea0003800000 */
.L_x_1025:
[----:B------:R-:W-:-:S05]  /*5d90*/  LOP3.LUT R5, R0, R5, RZ, 0xfc, !PT ;  /* 0x0000000500057212 */ /* 0x000fca00078efcff */
[----:B------:R0:W-:Y:S01]  /*5da0*/  STG.E.U8 [R2.64], R5 ;  /* 0x0000000502007986 */ /* 0x0001e2000c101124 */
[----:B------:R-:W-:Y:S05]  /*5db0*/  BRA `(.L_x_1013) ;  /* 0x0000087000007947 */ /* 0x000fea0003800000 */
.L_x_1024:
        /* <DEDUP_REMOVED lines=13> */
.L_x_1028:
[----:B------:R-:W-:Y:S01]  /*5e90*/  IMAD.MOV.U32 R0, RZ, RZ, 0x7f ;  /* 0x0000007fff007424 */ /* 0x000fe200078e00ff */
[----:B------:R-:W-:-:S04]  /*5ea0*/  ISETP.GT.U32.AND P0, PT, R4, 0x7f800000, PT ;  /* 0x7f8000000400780c */ /* 0x000fc80003f04070 */
[----:B------:R-:W-:-:S04]  /*5eb0*/  SEL R0, R0, 0x7c, P0 ;  /* 0x0000007c00007807 */ /* 0x000fc80000000000 */
.L_x_1029:
[----:B------:R-:W-:Y:S05]  /*5ec0*/  BSYNC B0 ;  /* 0x0000000000007941 */ /* 0x000fea0003800000 */
.L_x_1027:
[----:B------:R-:W-:-:S04]  /*5ed0*/  LOP3.LUT R4, R25, 0x80000000, RZ, 0xc0, !PT ;  /* 0x8000000019047812 */ /* 0x000fc800078ec0ff */
[----:B------:R-:W-:-:S04]  /*5ee0*/  SHF.R.U32.HI R5, RZ, 0x18, R4 ;  /* 0x00000018ff057819 */ /* 0x000fc80000011604 */
[----:B------:R-:W-:-:S05]  /*5ef0*/  LOP3.LUT R5, R0, R5, RZ, 0xfc, !PT ;  /* 0x0000000500057212 */ /* 0x000fca00078efcff */
[----:B------:R0:W-:Y:S01]  /*5f00*/  STG.E.U8 [R2.64], R5 ;  /* 0x0000000502007986 */ /* 0x0001e2000c101124 */
[----:B------:R-:W-:Y:S05]  /*5f10*/  BRA `(.L_x_1013) ;  /* 0x0000071000007947 */ /* 0x000fea0003800000 */
.L_x_1023:
[----:B------:R-:W-:-:S05]  /*5f20*/  HADD2.F32 R0, -RZ, R25.H0_H0 ;  /* 0x20000019ff007230 */ /* 0x000fca0000004100 */
[----:B------:R-:W-:-:S05]  /*5f30*/  F2FP.BF16.PACK_AB R0, RZ, R0 ;  /* 0x00000000ff00723e */ /* 0x000fca00000010ff */
[----:B------:R0:W-:Y:S01]  /*5f40*/  STG.E.U16 [R2.64], R0 ;  /* 0x0000000002007986 */ /* 0x0001e2000c101524 */
[----:B------:R-:W-:Y:S05]  /*5f50*/  BRA `(.L_x_1013) ;  /* 0x000006d000007947 */ /* 0x000fea0003800000 */
.L_x_1020:
        /* <DEDUP_REMOVED lines=12> */
.L_x_1032:
        /* <DEDUP_REMOVED lines=17> */
.L_x_1035:
[----:B------:R-:W-:-:S04]  /*6130*/  LOP3.LUT R0, R25, 0x80000000, RZ, 0xc0, !PT ;  /* 0x8000000019007812 */ /* 0x000fc800078ec0ff */
[----:B------:R-:W-:-:S04]  /*6140*/  SHF.R.U32.HI R5, RZ, 0x18, R0 ;  /* 0x00000018ff057819 */ /* 0x000fc80000011600 */
[----:B------:R-:W-:-:S04]  /*6150*/  LOP3.LUT R4, R4, R5, RZ, 0xfc, !PT ;  /* 0x0000000504047212 */ /* 0x000fc800078efcff */
[----:B------:R-:W-:Y:S02]  /*6160*/  PRMT R0, R4, 0x7610, R0 ;  /* 0x0000761004007816 */ /* 0x000fe40000000000 */
.L_x_1034:
[----:B------:R-:W-:Y:S05]  /*6170*/  BSYNC B0 ;  /* 0x0000000000007941 */ /* 0x000fea0003800000 */
.L_x_1033:
[----:B------:R0:W-:Y:S01]  /*6180*/  STG.E.U8 [R2.64], R0 ;  /* 0x0000000002007986 */ /* 0x0001e2000c101124 */
[----:B------:R-:W-:Y:S05]  /*6190*/  BRA `(.L_x_1013) ;  /* 0x0000049000007947 */ /* 0x000fea0003800000 */
.L_x_1031:
        /* <DEDUP_REMOVED lines=17> */
.L_x_1038:
[----:B------:R-:W-:-:S04]  /*62b0*/  LOP3.LUT R0, R25, 0x80000000, RZ, 0xc0, !PT ;  /* 0x8000000019007812 */ /* 0x000fc800078ec0ff */
[----:B------:R-:W-:-:S04]  /*62c0*/  SHF.R.U32.HI R5, RZ, 0x18, R0 ;  /* 0x00000018ff057819 */ /* 0x000fc80000011600 */
[----:B------:R-:W-:-:S04]  /*62d0*/  LOP3.LUT R4, R4, R5, RZ, 0xfc, !PT ;  /* 0x0000000504047212 */ /* 0x000fc800078efcff */
[----:B------:R-:W-:Y:S02]  /*62e0*/  PRMT R0, R4, 0x7610, R0 ;  /* 0x0000761004007816 */ /* 0x000fe40000000000 */
.L_x_1037:
[----:B------:R-:W-:Y:S05]  /*62f0*/  BSYNC B0 ;  /* 0x0000000000007941 */ /* 0x000fea0003800000 */
.L_x_1036:
[----:B------:R0:W-:Y:S01]  /*6300*/  STG.E.U8 [R2.64], R0 ;  /* 0x0000000002007986 */ /* 0x0001e2000c101124 */
[----:B------:R-:W-:Y:S05]  /*6310*/  BRA `(.L_x_1013) ;  /* 0x0000031000007947 */ /* 0x000fea0003800000 */
.L_x_1030:
        /* <DEDUP_REMOVED lines=8> */
[----:B------:R-:W-:-:S03]  /*63a0*/  IMAD.MOV.U32 R5, RZ, RZ, 0xff ;  /* 0x000000ffff057424 */ /* 0x000fc600078e00ff */
        /* <DEDUP_REMOVED lines=13> */
.L_x_1012:
        /* <DEDUP_REMOVED lines=20> */
.L_x_1040:
[----:B------:R-:W-:-:S06]  /*65c0*/  HADD2.F32 R4, -RZ, R25.H0_H0 ;  /* 0x20000019ff047230 */ /* 0x000fcc0000004100 */
[----:B------:R-:W0:Y:S02]  /*65d0*/  F2I.U64.TRUNC R4, R4 ;  /* 0x0000000400047311 */ /* 0x000e24000020d800 */
[----:B0-----:R0:W-:Y:S01]  /*65e0*/  STG.E.64 [R2.64], R4 ;  /* 0x0000000402007986 */ /* 0x0011e2000c101b24 */
[----:B------:R-:W-:Y:S05]  /*65f0*/  BRA `(.L_x_1013) ;  /* 0x0000003000007947 */ /* 0x000fea0003800000 */
.L_x_1039:
[----:B------:R-:W-:-:S06]  /*6600*/  HADD2.F32 R25, -RZ, R25.H0_H0 ;  /* 0x20000019ff197230 */ /* 0x000fcc0000004100 */
[----:B------:R-:W0:Y:S02]  /*6610*/  F2I.FTZ.U32.TRUNC.NTZ R25, R25 ;  /* 0x0000001900197305 */ /* 0x000e24000021f000 */
[----:B0-----:R0:W-:Y:S02]  /*6620*/  STG.E [R2.64], R25 ;  /* 0x0000001902007986 */ /* 0x0011e4000c101924 */
.L_x_1013:
        /* <DEDUP_REMOVED lines=23> */
.L_x_1044:
[----:B------:R-:W-:-:S06]  /*67a0*/  HADD2.F32 R5, -RZ, R22.H0_H0 ;  /* 0x20000016ff057230 */ /* 0x000fcc0000004100 */
[----:B------:R-:W0:Y:S02]  /*67b0*/  F2I.S64.TRUNC R4, R5 ;  /* 0x0000000500047311 */ /* 0x000e24000020d900 */
[----:B0-----:R0:W-:Y:S01]  /*67c0*/  STG.E.U8 [R2.64], R4 ;  /* 0x0000000402007986 */ /* 0x0011e2000c101124 */
[----:B------:R-:W-:Y:S05]  /*67d0*/  BRA `(.L_x_1046) ;  /* 0x00000e4000007947 */ /* 0x000fea0003800000 */
.L_x_1043:
        /* <DEDUP_REMOVED lines=10> */
.L_x_1048:
[----:B------:R-:W-:-:S04]  /*6880*/  HADD2.F32 R22, -RZ, R22.H0_H0 ;  /* 0x20000016ff167230 */ /* 0x000fc80000004100 */
[----:B------:R-:W0:Y:S02]  /*6890*/  F2I.FTZ.TRUNC.NTZ R5, R22 ;  /* 0x0000001600057305 */ /* 0x000e24000021f100 */
[----:B0-----:R0:W-:Y:S01]  /*68a0*/  STG.E [R2.64], R5 ;  /* 0x0000000502007986 */ /* 0x0011e2000c101924 */
[----:B------:R-:W-:Y:S05]  /*68b0*/  BRA `(.L_x_1046) ;  /* 0x00000d6000007947 */ /* 0x000fea0003800000 */
.L_x_1047:
[----:B------:R-:W-:-:S04]  /*68c0*/  HADD2.F32 R22, -RZ, R22.H0_H0 ;  /* 0x20000016ff167230 */ /* 0x000fc80000004100 */
[----:B------:R-:W0:Y:S02]  /*68d0*/  F2I.FTZ.TRUNC.NTZ R5, R22 ;  /* 0x0000001600057305 */ /* 0x000e24000021f100 */
[----:B0-----:R0:W-:Y:S01]  /*68e0*/  STG.E.U16 [R2.64], R5 ;  /* 0x0000000502007986 */ /* 0x0011e2000c101524 */
[----:B------:R-:W-:Y:S05]  /*68f0*/  BRA `(.L_x_1046) ;  /* 0x00000d2000007947 */ /* 0x000fea0003800000 */
.L_x_1042:
        /* <DEDUP_REMOVED lines=9> */
.L_x_1050:
[----:B------:R0:W-:Y:S01]  /*6990*/  STG.E.U16 [R2.64], R22 ;  /* 0x0000001602007986 */ /* 0x0001e2000c101524 */
[----:B------:R-:W-:Y:S05]  /*69a0*/  BRA `(.L_x_1046) ;  /* 0x00000c7000007947 */ /* 0x000fea0003800000 */
.L_x_1049:
        /* <DEDUP_REMOVED lines=10> */
.L_x_1052:
[----:B------:R-:W-:-:S05]  /*6a50*/  HADD2.F32 R0, -RZ, R22.H0_H0 ;  /* 0x20000016ff007230 */ /* 0x000fca0000004100 */
[----:B------:R-:W-:-:S04]  /*6a60*/  F2FP.PACK_AB R0, RZ, R0 ;  /* 0x00000000ff00723e */ /* 0x000fc800000000ff */
[----:B------:R-:W-:-:S05]  /*6a70*/  PRMT R0, R0, 0x5410, RZ ;  /* 0x0000541000007816 */ /* 0x000fca00000000ff */
[----:B------:R0:W-:Y:S01]  /*6a80*/  STG.E [R2.64], R0 ;  /* 0x0000000002007986 */ /* 0x0001e2000c101924 */
[----:B------:R-:W-:Y:S05]  /*6a90*/  BRA `(.L_x_1046) ;  /* 0x00000b8000007947 */ /* 0x000fea0003800000 */
.L_x_1051:
[----:B------:R-:W-:-:S05]  /*6aa0*/  HADD2.F32 R4, -RZ, R22.H0_H0 ;  /* 0x20000016ff047230 */ /* 0x000fca0000004100 */
[----:B------:R-:W-:-:S06]  /*6ab0*/  FMUL.FTZ R4, R4, 1 ;  /* 0x3f80000004047820 */ /* 0x000fcc0000410000 */
[----:B------:R-:W0:Y:S02]  /*6ac0*/  F2F.F64.F32 R4, R4 ;  /* 0x0000000400047310 */ /* 0x000e240000201800 */
[----:B0-----:R0:W-:Y:S01]  /*6ad0*/  STG.E.64 [R2.64], R4 ;  /* 0x0000000402007986 */ /* 0x0011e2000c101b24 */
[----:B------:R-:W-:Y:S05]  /*6ae0*/  BRA `(.L_x_1046) ;  /* 0x00000b3000007947 */ /* 0x000fea0003800000 */
.L_x_1041:
        /* <DEDUP_REMOVED lines=13> */
.L_x_1055:
[----:B------:R-:W-:Y:S01]  /*6bc0*/  HADD2.F32 R22, -RZ, R22.H0_H0 ;  /* 0x20000016ff167230 */ /* 0x000fe20000004100 */
[----:B------:R-:W-:-:S04]  /*6bd0*/  CS2R R6, SRZ ;  /* 0x0000000000067805 */ /* 0x000fc8000001ff00 */
[----:B------:R-:W-:-:S06]  /*6be0*/  FMUL.FTZ R4, R22, 1 ;  /* 0x3f80000016047820 */ /* 0x000fcc0000410000 */
[----:B------:R-:W0:Y:S02]  /*6bf0*/  F2F.F64.F32 R4, R4 ;  /* 0x0000000400047310 */ /* 0x000e240000201800 */
[----:B0-----:R0:W-:Y:S01]  /*6c00*/  STG.E.128 [R2.64], R4 ;  /* 0x0000000402007986 */ /* 0x0011e2000c101d24 */
[----:B------:R-:W-:Y:S05]  /*6c10*/  BRA `(.L_x_1046) ;  /* 0x00000a0000007947 */ /* 0x000fea0003800000 */
.L_x_1054:
        /* <DEDUP_REMOVED lines=21> */
.L_x_1059:
[----:B------:R-:W-:Y:S05]  /*6d70*/  BSYNC B0 ;  /* 0x0000000000007941 */ /* 0x000fea0003800000 */
.L_x_1058:
[----:B------:R-:W-:-:S05]  /*6d80*/  LOP3.LUT R5, R0, R5, RZ, 0xfc, !PT ;  /* 0x0000000500057212 */ /* 0x000fca00078efcff */
[----:B------:R0:W-:Y:S01]  /*6d90*/  STG.E.U8 [R2.64], R5 ;  /* 0x0000000502007986 */ /* 0x0001e2000c101124 */
[----:B------:R-:W-:Y:S05]  /*6da0*/  BRA `(.L_x_1046) ;  /* 0x0000087000007947 */ /* 0x000fea0003800000 */
.L_x_1057:
        /* <DEDUP_REMOVED lines=13> */
.L_x_1061:
[----:B------:R-:W-:Y:S01]  /*6e80*/  IMAD.MOV.U32 R0, RZ, RZ, 0x7f ;  /* 0x0000007fff007424 */ /* 0x000fe200078e00ff */
[----:B------:R-:W-:-:S04]  /*6e90*/  ISETP.GT.U32.AND P0, PT, R4, 0x7f800000, PT ;  /* 0x7f8000000400780c */ /* 0x000fc80003f04070 */
[----:B------:R-:W-:-:S04]  /*6ea0*/  SEL R0, R0, 0x7c, P0 ;  /* 0x0000007c00007807 */ /* 0x000fc80000000000 */
.L_x_1062:
[----:B------:R-:W-:Y:S05]  /*6eb0*/  BSYNC B0 ;  /* 0x0000000000007941 */ /* 0x000fea0003800000 */
.L_x_1060:
[----:B------:R-:W-:-:S04]  /*6ec0*/  LOP3.LUT R4, R5, 0x80000000, RZ, 0xc0, !PT ;  /* 0x8000000005047812 */ /* 0x000fc800078ec0ff */
[----:B------:R-:W-:-:S04]  /*6ed0*/  SHF.R.U32.HI R5, RZ, 0x18, R4 ;  /* 0x00000018ff057819 */ /* 0x000fc80000011604 */
[----:B------:R-:W-:-:S05]  /*6ee0*/  LOP3.LUT R5, R0, R5, RZ, 0xfc, !PT ;  /* 0x0000000500057212 */ /* 0x000fca00078efcff */
[----:B------:R0:W-:Y:S01]  /*6ef0*/  STG.E.U8 [R2.64], R5 ;  /* 0x0000000502007986 */ /* 0x0001e2000c101124 */
[----:B------:R-:W-:Y:S05]  /*6f00*/  BRA `(.L_x_1046) ;  /* 0x0000071000007947 */ /* 0x000fea0003800000 */
.L_x_1056:
[----:B------:R-:W-:-:S05]  /*6f10*/  HADD2.F32 R0, -RZ, R22.H0_H0 ;  /* 0x20000016ff007230 */ /* 0x000fca0000004100 */
[----:B------:R-:W-:-:S05]  /*6f20*/  F2FP.BF16.PACK_AB R0, RZ, R0 ;  /* 0x00000000ff00723e */ /* 0x000fca00000010ff */
[----:B------:R0:W-:Y:S01]  /*6f30*/  STG.E.U16 [R2.64], R0 ;  /* 0x0000000002007986 */ /* 0x0001e2000c101524 */
[----:B------:R-:W-:Y:S05]  /*6f40*/  BRA `(.L_x_1046) ;  /* 0x000006d000007947 */ /* 0x000fea0003800000 */
.L_x_1053:
        /* <DEDUP_REMOVED lines=12> */
.L_x_1065:
        /* <DEDUP_REMOVED lines=17> */
.L_x_1068:
[----:B------:R-:W-:-:S04]  /*7120*/  LOP3.LUT R0, R7, 0x80000000, RZ, 0xc0, !PT ;  /* 0x8000000007007812 */ /* 0x000fc800078ec0ff */
[----:B------:R-:W-:-:S04]  /*7130*/  SHF.R.U32.HI R5, RZ, 0x18, R0 ;  /* 0x00000018ff057819 */ /* 0x000fc80000011600 */
[----:B------:R-:W-:-:S04]  /*7140*/  LOP3.LUT R4, R4, R5, RZ, 0xfc, !PT ;  /* 0x0000000504047212 */ /* 0x000fc800078efcff */
[----:B------:R-:W-:Y:S02]  /*7150*/  PRMT R0, R4, 0x7610, R0 ;  /* 0x0000761004007816 */ /* 0x000fe40000000000 */
.L_x_1067:
[----:B------:R-:W-:Y:S05]  /*7160*/  BSYNC B0 ;  /* 0x0000000000007941 */ /* 0x000fea0003800000 */
.L_x_1066:
[----:B------:R0:W-:Y:S01]  /*7170*/  STG.E.U8 [R2.64], R0 ;  /* 0x0000000002007986 */ /* 0x0001e2000c101124 */
[----:B------:R-:W-:Y:S05]  /*7180*/  BRA `(.L_x_1046) ;  /* 0x0000049000007947 */ /* 0x000fea0003800000 */
.L_x_1064:
        /* <DEDUP_REMOVED lines=17> */
.L_x_1071:
[----:B------:R-:W-:-:S04]  /*72a0*/  LOP3.LUT R0, R7, 0x80000000, RZ, 0xc0, !PT ;  /* 0x8000000007007812 */ /* 0x000fc800078ec0ff */
[----:B------:R-:W-:-:S04]  /*72b0*/  SHF.R.U32.HI R5, RZ, 0x18, R0 ;  /* 0x00000018ff057819 */ /* 0x000fc80000011600 */
[----:B------:R-:W-:-:S04]  /*72c0*/  LOP3.LUT R4, R4, R5, RZ, 0xfc, !PT ;  /* 0x0000000504047212 */ /* 0x000fc800078efcff */
[----:B------:R-:W-:Y:S02]  /*72d0*/  PRMT R0, R4, 0x7610, R0 ;  /* 0x0000761004007816 */ /* 0x000fe40000000000 */
.L_x_1070:
[----:B------:R-:W-:Y:S05]  /*72e0*/  BSYNC B0 ;  /* 0x0000000000007941 */ /* 0x000fea0003800000 */
.L_x_1069:
[----:B------:R0:W-:Y:S01]  /*72f0*/  STG.E.U8 [R2.64], R0 ;  /* 0x0000000002007986 */ /* 0x0001e2000c101124 */
[----:B------:R-:W-:Y:S05]  /*7300*/  BRA `(.L_x_1046) ;  /* 0x0000031000007947 */ /* 0x000fea0003800000 */
.L_x_1063:
        /* <DEDUP_REMOVED lines=22> */
.L_x_1045:
        /* <DEDUP_REMOVED lines=20> */
.L_x_1073:
[----:B------:R-:W-:-:S06]  /*75b0*/  HADD2.F32 R4, -RZ, R22.H0_H0 ;  /* 0x20000016ff047230 */ /* 0x000fcc0000004100 */
[----:B------:R-:W0:Y:S02]  /*75c0*/  F2I.U64.TRUNC R4, R4 ;  /* 0x0000000400047311 */ /* 0x000e24000020d800 */
[----:B0-----:R0:W-:Y:S01]  /*75d0*/  STG.E.64 [R2.64], R4 ;  /* 0x0000000402007986 */ /* 0x0011e2000c101b24 */
[----:B------:R-:W-:Y:S05]  /*75e0*/  BRA `(.L_x_1046) ;  /* 0x0000003000007947 */ /* 0x000fea0003800000 */
.L_x_1072:
[----:B------:R-:W-:-:S04]  /*75f0*/  HADD2.F32 R22, -RZ, R22.H0_H0 ;  /* 0x20000016ff167230 */ /* 0x000fc80000004100 */
[----:B------:R-:W0:Y:S02]  /*7600*/  F2I.FTZ.U32.TRUNC.NTZ R5, R22 ;  /* 0x0000001600057305 */ /* 0x000e24000021f000 */
[----:B0-----:R0:W-:Y:S02]  /*7610*/  STG.E [R2.64], R5 ;  /* 0x0000000502007986 */ /* 0x0011e4000c101924 */
.L_x_1046:
[----:B------:R-:W-:Y:S02]  /*7620*/  IADD3 R19, R19, 0x80, RZ ;  /* 0x0000008013137810 */ /* 0x000fe40007ffe0ff */
.L_x_1007:
[----:B------:R-:W-:Y:S05]  /*7630*/  BSYNC B6 ;  /* 0x0000000000067941 */ /* 0x000fea0003800000 */
.L_x_1006:
        /* <DEDUP_REMOVED lines=19> */
[----:B0-----:R-:W-:Y:S01]  /*7770*/  STG.E.U8 [R2.64], R23 ;  /* 0x0000001702007986 */ /* 0x001fe2000c101124 */
[----:B------:R-:W-:Y:S05]  /*7780*/  EXIT ;  /* 0x000000000000794d */ /* 0x000fea0003800000 */
.L_x_1077:
[----:B------:R-:W-:-:S06]  /*7790*/  HADD2.F32 R5, -RZ, R23.H0_H0 ;  /* 0x20000017ff057230 */ /* 0x000fcc0000004100 */
[----:B------:R-:W0:Y:S02]  /*77a0*/  F2I.S64.TRUNC R4, R5 ;  /* 0x0000000500047311 */ /* 0x000e24000020d900 */
[----:B0-----:R-:W-:Y:S01]  /*77b0*/  STG.E.U8 [R2.64], R4 ;  /* 0x0000000402007986 */ /* 0x001fe2000c101124 */
[----:B------:R-:W-:Y:S05]  /*77c0*/  EXIT ;  /* 0x000000000000794d */ /* 0x000fea0003800000 */
.L_x_1076:
        /* <DEDUP_REMOVED lines=10> */
.L_x_1080:
[----:B------:R-:W-:-:S06]  /*7870*/  HADD2.F32 R23, -RZ, R23.H0_H0 ;  /* 0x20000017ff177230 */ /* 0x000fcc0000004100 */
[----:B------:R-:W0:Y:S02]  /*7880*/  F2I.FTZ.TRUNC.NTZ R23, R23 ;  /* 0x0000001700177305 */ /* 0x000e24000021f100 */
[----:B0-----:R-:W-:Y:S01]  /*7890*/  STG.E [R2.64], R23 ;  /* 0x0000001702007986 */ /* 0x001fe2000c101924 */
[----:B------:R-:W-:Y:S05]  /*78a0*/  EXIT ;  /* 0x000000000000794d */ /* 0x000fea0003800000 */
.L_x_1079:
[----:B------:R-:W-:-:S06]  /*78b0*/  HADD2.F32 R23, -RZ, R23.H0_H0 ;  /* 0x20000017ff177230 */ /* 0x000fcc0000004100 */
[----:B------:R-:W0:Y:S02]  /*78c0*/  F2I.FTZ.TRUNC.NTZ R23, R23 ;  /* 0x0000001700177305 */ /* 0x000e24000021f100 */
[----:B0-----:R-:W-:Y:S01]  /*78d0*/  STG.E.U16 [R2.64], R23 ;  /* 0x0000001702007986 */ /* 0x001fe2000c101524 */
[----:B------:R-:W-:Y:S05]  /*78e0*/  EXIT ;  /* 0x000000000000794d */ /* 0x000fea0003800000 */
.L_x_1075:
        /* <DEDUP_REMOVED lines=9> */
.L_x_1082:
[----:B------:R-:W-:Y:S01]  /*7980*/  STG.E.U16 [R2.64], R23 ;  /* 0x0000001702007986 */ /* 0x000fe2000c101524 */
[----:B------:R-:W-:Y:S05]  /*7990*/  EXIT ;  /* 0x000000000000794d */ /* 0x000fea0003800000 */
.L_x_1081:
        /* <DEDUP_REMOVED lines=10> */
.L_x_1084:
[----:B------:R-:W-:-:S05]  /*7a40*/  HADD2.F32 R0, -RZ, R23.H0_H0 ;  /* 0x20000017ff007230 */ /* 0x000fca0000004100 */
[----:B------:R-:W-:-:S04]  /*7a50*/  F2FP.PACK_AB R0, RZ, R0 ;  /* 0x00000000ff00723e */ /* 0x000fc800000000ff */
[----:B------:R-:W-:-:S05]  /*7a60*/  PRMT R0, R0, 0x5410, RZ ;  /* 0x0000541000007816 */ /* 0x000fca00000000ff */
[----:B------:R-:W-:Y:S01]  /*7a70*/  STG.E [R2.64], R0 ;  /* 0x0000000002007986 */ /* 0x000fe2000c101924 */
[----:B------:R-:W-:Y:S05]  /*7a80*/  EXIT ;  /* 0x000000000000794d */ /* 0x000fea0003800000 */
.L_x_1083:
[----:B------:R-:W-:-:S05]  /*7a90*/  HADD2.F32 R4, -RZ, R23.H0_H0 ;  /* 0x20000017ff047230 */ /* 0x000fca0000004100 */
[----:B------:R-:W-:-:S06]  /*7aa0*/  FMUL.FTZ R4, R4, 1 ;  /* 0x3f80000004047820 */ /* 0x000fcc0000410000 */
[----:B------:R-:W0:Y:S02]  /*7ab0*/  F2F.F64.F32 R4, R4 ;  /* 0x0000000400047310 */ /* 0x000e240000201800 */
[----:B0-----:R-:W-:Y:S01]  /*7ac0*/  STG.E.64 [R2.64], R4 ;  /* 0x0000000402007986 */ /* 0x001fe2000c101b24 */
[----:B------:R-:W-:Y:S05]  /*7ad0*/  EXIT ;  /* 0x000000000000794d */ /* 0x000fea0003800000 */
.L_x_1074:
        /* <DEDUP_REMOVED lines=13> */
.L_x_1087:
[----:B------:R-:W-:Y:S01]  /*7bb0*/  HADD2.F32 R23, -RZ, R23.H0_H0 ;  /* 0x20000017ff177230 */ /* 0x000fe20000004100 */
[----:B------:R-:W-:-:S04]  /*7bc0*/  CS2R R6, SRZ ;  /* 0x0000000000067805 */ /* 0x000fc8000001ff00 */
[----:B------:R-:W-:-:S06]  /*7bd0*/  FMUL.FTZ R4, R23, 1 ;  /* 0x3f80000017047820 */ /* 0x000fcc0000410000 */
[----:B------:R-:W0:Y:S02]  /*7be0*/  F2F.F64.F32 R4, R4 ;  /* 0x0000000400047310 */ /* 0x000e240000201800 */
[----:B0-----:R-:W-:Y:S01]  /*7bf0*/  STG.E.128 [R2.64], R4 ;  /* 0x0000000402007986 */ /* 0x001fe2000c101d24 */
[----:B------:R-:W-:Y:S05]  /*7c00*/  EXIT ;  /* 0x000000000000794d */ /* 0x000fea0003800000 */
.L_x_1086:
        /* <DEDUP_REMOVED lines=21> */
.L_x_1091:
[----:B------:R-:W-:Y:S05]  /*7d60*/  BSYNC B0 ;  /* 0x0000000000007941 */ /* 0x000fea0003800000 */
.L_x_1090:
[----:B------:R-:W-:-:S05]  /*7d70*/  LOP3.LUT R5, R0, R5, RZ, 0xfc, !PT ;  /* 0x0000000500057212 */ /* 0x000fca00078efcff */
[----:B------:R-:W-:Y:S01]  /*7d80*/  STG.E.U8 [R2.64], R5 ;  /* 0x0000000502007986 */ /* 0x000fe2000c101124 */
[----:B------:R-:W-:Y:S05]  /*7d90*/  EXIT ;  /* 0x000000000000794d */ /* 0x000fea0003800000 */
.L_x_1089:
        /* <DEDUP_REMOVED lines=13> */
.L_x_1093:
[----:B------:R-:W-:Y:S01]  /*7e70*/  IMAD.MOV.U32 R0, RZ, RZ, 0x7f ;  /* 0x0000007fff007424 */ /* 0x000fe200078e00ff */
[----:B------:R-:W-:-:S04]  /*7e80*/  ISETP.GT.U32.AND P0, PT, R4, 0x7f800000, PT ;  /* 0x7f8000000400780c */ /* 0x000fc80003f04070 */
[----:B------:R-:W-:-:S04]  /*7e90*/  SEL R0, R0, 0x7c, P0 ;  /* 0x0000007c00007807 */ /* 0x000fc80000000000 */
.L_x_1094:
[----:B------:R-:W-:Y:S05]  /*7ea0*/  BSYNC B0 ;  /* 0x0000000000007941 */ /* 0x000fea0003800000 */
.L_x_1092:
[----:B------:R-:W-:-:S04]  /*7eb0*/  LOP3.LUT R4, R23, 0x80000000, RZ, 0xc0, !PT ;  /* 0x8000000017047812 */ /* 0x000fc800078ec0ff */
[----:B------:R-:W-:-:S04]  /*7ec0*/  SHF.R.U32.HI R5, RZ, 0x18, R4 ;  /* 0x00000018ff057819 */ /* 0x000fc80000011604 */
[----:B------:R-:W-:-:S05]  /*7ed0*/  LOP3.LUT R5, R0, R5, RZ, 0xfc, !PT ;  /* 0x0000000500057212 */ /* 0x000fca00078efcff */
[----:B------:R-:W-:Y:S01]  /*7ee0*/  STG.E.U8 [R2.64], R5 ;  /* 0x0000000502007986 */ /* 0x000fe2000c101124 */
[----:B------:R-:W-:Y:S05]  /*7ef0*/  EXIT ;  /* 0x000000000000794d */ /* 0x000fea0003800000 */
.L_x_1088:
[----:B------:R-:W-:-:S05]  /*7f00*/  HADD2.F32 R0, -RZ, R23.H0_H0 ;  /* 0x20000017ff007230 */ /* 0x000fca0000004100 */
[----:B------:R-:W-:-:S05]  /*7f10*/  F2FP.BF16.PACK_AB R0, RZ, R0 ;  /* 0x00000000ff00723e */ /* 0x000fca00000010ff */
[----:B------:R-:W-:Y:S01]  /*7f20*/  STG.E.U16 [R2.64], R0 ;  /* 0x0000000002007986 */ /* 0x000fe2000c101524 */
[----:B------:R-:W-:Y:S05]  /*7f30*/  EXIT ;  /* 0x000000000000794d */ /* 0x000fea0003800000 */
.L_x_1085:
        /* <DEDUP_REMOVED lines=12> */
.L_x_1097:
        /* <DEDUP_REMOVED lines=17> */
.L_x_1100:
[----:B------:R-:W-:-:S04]  /*8110*/  LOP3.LUT R0, R23, 0x80000000, RZ, 0xc0, !PT ;  /* 0x8000000017007812 */ /* 0x000fc800078ec0ff */
[----:B------:R-:W-:-:S04]  /*8120*/  SHF.R.U32.HI R5, RZ, 0x18, R0 ;  /* 0x00000018ff057819 */ /* 0x000fc80000011600 */
[----:B------:R-:W-:-:S04]  /*8130*/  LOP3.LUT R4, R4, R5, RZ, 0xfc, !PT ;  /* 0x0000000504047212 */ /* 0x000fc800078efcff */
[----:B------:R-:W-:Y:S02]  /*8140*/  PRMT R0, R4, 0x7610, R0 ;  /* 0x0000761004007816 */ /* 0x000fe40000000000 */
.L_x_1099:
[----:B------:R-:W-:Y:S05]  /*8150*/  BSYNC B0 ;  /* 0x0000000000007941 */ /* 0x000fea0003800000 */
.L_x_1098:
[----:B------:R-:W-:Y:S01]  /*8160*/  STG.E.U8 [R2.64], R0 ;  /* 0x0000000002007986 */ /* 0x000fe2000c101124 */
[----:B------:R-:W-:Y:S05]  /*8170*/  EXIT ;  /* 0x000000000000794d */ /* 0x000fea0003800000 */
.L_x_1096:
        /* <DEDUP_REMOVED lines=17> */
.L_x_1103:
[----:B------:R-:W-:-:S04]  /*8290*/  LOP3.LUT R0, R23, 0x80000000, RZ, 0xc0, !PT ;  /* 0x8000000017007812 */ /* 0x000fc800078ec0ff */
[----:B------:R-:W-:-:S04]  /*82a0*/  SHF.R.U32.HI R5, RZ, 0x18, R0 ;  /* 0x00000018ff057819 */ /* 0x000fc80000011600 */
[----:B------:R-:W-:-:S04]  /*82b0*/  LOP3.LUT R4, R4, R5, RZ, 0xfc, !PT ;  /* 0x0000000504047212 */ /* 0x000fc800078efcff */
[----:B------:R-:W-:Y:S02]  /*82c0*/  PRMT R0, R4, 0x7610, R0 ;  /* 0x0000761004007816 */ /* 0x000fe40000000000 */
.L_x_1102:
[----:B------:R-:W-:Y:S05]  /*82d0*/  BSYNC B0 ;  /* 0x0000000000007941 */ /* 0x000fea0003800000 */
.L_x_1101:
[----:B------:R-:W-:Y:S01]  /*82e0*/  STG.E.U8 [R2.64], R0 ;  /* 0x0000000002007986 */ /* 0x000fe2000c101124 */
[----:B------:R-:W-:Y:S05]  /*82f0*/  EXIT ;  /* 0x000000000000794d */ /* 0x000fea0003800000 */
.L_x_1095:
        /* <DEDUP_REMOVED lines=22> */
.L_x_1078:
        /* <DEDUP_REMOVED lines=20> */
.L_x_1105:
[----:B------:R-:W-:-:S06]  /*85a0*/  HADD2.F32 R4, -RZ, R23.H0_H0 ;  /* 0x20000017ff047230 */ /* 0x000fcc0000004100 */
[----:B------:R-:W0:Y:S02]  /*85b0*/  F2I.U64.TRUNC R4, R4 ;  /* 0x0000000400047311 */ /* 0x000e24000020d800 */
[----:B0-----:R-:W-:Y:S01]  /*85c0*/  STG.E.64 [R2.64], R4 ;  /* 0x0000000402007986 */ /* 0x001fe2000c101b24 */
[----:B------:R-:W-:Y:S05]  /*85d0*/  EXIT ;  /* 0x000000000000794d */ /* 0x000fea0003800000 */
.L_x_1104:
[----:B------:R-:W-:-:S06]  /*85e0*/  HADD2.F32 R23, -RZ, R23.H0_H0 ;  /* 0x20000017ff177230 */ /* 0x000fcc0000004100 */
[----:B------:R-:W0:Y:S02]  /*85f0*/  F2I.FTZ.U32.TRUNC.NTZ R23, R23 ;  /* 0x0000001700177305 */ /* 0x000e24000021f000 */
[----:B0-----:R-:W-:Y:S01]  /*8600*/  STG.E [R2.64], R23 ;  /* 0x0000001702007986 */ /* 0x001fe2000c101924 */
[----:B------:R-:W-:Y:S05]  /*8610*/  EXIT ;  /* 0x000000000000794d */ /* 0x000fea0003800000 */
.L_x_1106:
        /* <DEDUP_REMOVED lines=14> */
.L_x_6223:


//--------------------- .text._ZN2at6native18elementwise_kernelILi128ELi4EZNS0_22gpu_kernel_impl_nocastIZZZNS0_16tanh_kernel_cudaERNS_18TensorIteratorBaseEENKUlvE0_clEvENKUlvE1_clEvEUlN3c104HalfEE_EEvS4_RKT_EUliE_EEviT1_ --------------------------
	.section	.text._ZN2at6native18elementwise_kernelILi128ELi4EZNS0_22gpu_kernel_impl_nocastIZZZNS0_16tanh_kernel_cudaERNS_18TensorIteratorBaseEENKUlvE0_clEvENKUlvE1_clEvEUlN3c104HalfEE_EEvS4_RKT_EUliE_EEviT1_,"ax",@progbits
	.sectioninfo	@"SHI_REGISTERS=12"
	.align	128
        .global         _ZN2at6native18elementwise_kernelILi128ELi4EZNS0_22gpu_kernel_impl_nocastIZZZNS0_16tanh_kernel_cudaERNS_18TensorIteratorBaseEENKUlvE0_clEvENKUlvE1_clEvEUlN3c104HalfEE_EEvS4_RKT_EUliE_EEviT1_
        .type           _ZN2at6native18elementwise_kernelILi128ELi4EZNS0_22gpu_kernel_impl_nocastIZZZNS0_16tanh_kernel_cudaERNS_18TensorIteratorBaseEENKUlvE0_clEvENKUlvE1_clEvEUlN3c104HalfEE_EEvS4_RKT_EUliE_EEviT1_,@function
        .size           _ZN2at6native18elementwise_kernelILi128ELi4EZNS0_22gpu_kernel_impl_nocastIZZZNS0_16tanh_kernel_cudaERNS_18TensorIteratorBaseEENKUlvE0_clEvENKUlvE1_clEvEUlN3c104HalfEE_EEvS4_RKT_EUliE_EEviT1_,(.L_x_6224 - _ZN2at6native18elementwise_kernelILi128ELi4EZNS0_22gpu_kernel_impl_nocastIZZZNS0_16tanh_kernel_cudaERNS_18TensorIteratorBaseEENKUlvE0_clEvENKUlvE1_clEvEUlN3c104HalfEE_EEvS4_RKT_EUliE_EEviT1_)
        .other          _ZN2at6native18elementwise_kernelILi128ELi4EZNS0_22gpu_kernel_impl_nocastIZZZNS0_16tanh_kernel_cudaERNS_18TensorIteratorBaseEENKUlvE0_clEvENKUlvE1_clEvEUlN3c104HalfEE_EEvS4_RKT_EUliE_EEviT1_,@"STO_CUDA_ENTRY STV_DEFAULT"
_ZN2at6native18elementwise_kernelILi128ELi4EZNS0_22gpu_kernel_impl_nocastIZZZNS0_16tanh_kernel_cudaERNS_18TensorIteratorBaseEENKUlvE0_clEvENKUlvE1_clEvEUlN3c104HalfEE_EEvS4_RKT_EUliE_EEviT1_:
.text._ZN2at6native18elementwise_kernelILi128ELi4EZNS0_22gpu_kernel_impl_nocastIZZZNS0_16tanh_kernel_cudaERNS_18TensorIteratorBaseEENKUlvE0_clEvENKUlvE1_clEvEUlN3c104HalfEE_EEvS4_RKT_EUliE_EEviT1_:
        /* <DEDUP_REMOVED lines=235> */
.L_x_1109:
[----:B------:R-:W-:-:S04]  /*0eb0*/  IADD3 R4, P0, R3, c[0x0][0x368], RZ ;  /* 0x0000da0003047a10 */ /* 0x000fc80007f1e0ff */
[----:B------:R-:W-:-:S05]  /*0ec0*/  IADD3.X R5, RZ, c[0x0][0x36c], RZ, P0, !PT ;  /* 0x0000db00ff057a10 */ /* 0x000fca00007fe4ff */
[----:B------:R-:W2:Y:S01]  /*0ed0*/  LDG.E.U16 R4, [R4.64] ;  /* 0x0000000404047981 */ /* 0x000ea2000c1e1500 */
[----:B------:R-:W-:Y:S02]  /*0ee0*/  IADD3 R2, P0, R2, c[0x0][0x360], RZ ;  /* 0x0000d80002027a10 */ /* 0x000fe40007f1e0ff */
[----:B------:R-:W-:-:S03]  /*0ef0*/  IADD3 R0, R0, 0x80, RZ ;  /* 0x0000008000007810 */ /* 0x000fc60007ffe0ff */
[----:B------:R-:W-:Y:S01]  /*0f00*/  IMAD.X R3, RZ, RZ, c[0x0][0x364], P0 ;  /* 0x0000d900ff037624 */ /* 0x000fe200000e06ff */
[----:B--2---:R-:W-:-:S06]  /*0f10*/  HADD2.F32 R6, -RZ, R4.H0_H0 ;  /* 0x20000004ff067230 */ /* 0x004fcc0000004100 */
[----:B------:R-:W0:Y:S02]  /*0f20*/  MUFU.TANH R6, R6 ;  /* 0x0000000600067308 */ /* 0x000e240000002400 */
[----:B0-----:R-:W-:-:S05]  /*0f30*/  F2FP.PACK_AB R5, RZ, R6 ;  /* 0x00000006ff05723e */ /* 0x001fca00000000ff */
[----:B------:R0:W-:Y:S02]  /*0f40*/  STG.E.U16 [R2.64], R5 ;  /* 0x0000000502007986 */ /* 0x0001e4000c101504 */
.L_x_1108:
[----:B------:R-:W-:Y:S05]  /*0f50*/  BSYNC B0 ;  /* 0x0000000000007941 */ /* 0x000fea0003800000 */
.L_x_1107:
        /* <DEDUP_REMOVED lines=230> */
.L_x_1112:
[----:B------:R-:W-:-:S04]  /*1dc0*/  IADD3 R4, P0, R3, c[0x0][0x368], RZ ;  /* 0x0000da0003047a10 */ /* 0x000fc80007f1e0ff */
[----:B------:R-:W-:-:S05]  /*1dd0*/  IADD3.X R5, RZ, c[0x0][0x36c], RZ, P0, !PT ;  /* 0x0000db00ff057a10 */ /* 0x000fca00007fe4ff */
[----:B------:R-:W2:Y:S01]  /*1de0*/  LDG.E.U16 R4, [R4.64] ;  /* 0x0000000404047981 */ /* 0x000ea2000c1e1500 */
[----:B------:R-:W-:Y:S02]  /*1df0*/  IADD3 R2, P0, R2, c[0x0][0x360], RZ ;  /* 0x0000d80002027a10 */ /* 0x000fe40007f1e0ff */
[----:B------:R-:W-:Y:S02]  /*1e00*/  IADD3 R0, R0, 0x80, RZ ;  /* 0x0000008000007810 */ /* 0x000fe40007ffe0ff */
[----:B------:R-:W-:Y:S02]  /*1e10*/  IADD3.X R3, RZ, c[0x0][0x364], RZ, P0, !PT ;  /* 0x0000d900ff037a10 */ /* 0x000fe400007fe4ff */
[----:B------:R-:W-:Y:S01]  /*1e20*/  ISETP.GE.AND P0, PT, R0, c[0x0][0x160], PT ;  /* 0x0000580000007a0c */ /* 0x000fe20003f06270 */
[----:B--2---:R-:W-:-:S06]  /*1e30*/  HADD2.F32 R6, -RZ, R4.H0_H0 ;  /* 0x20000004ff067230 */ /* 0x004fcc0000004100 */
[----:B------:R-:W0:Y:S02]  /*1e40*/  MUFU.TANH R6, R6 ;  /* 0x0000000600067308 */ /* 0x000e240000002400 */
[----:B0-----:R-:W-:-:S05]  /*1e50*/  F2FP.PACK_AB R5, RZ, R6 ;  /* 0x00000006ff05723e */ /* 0x001fca00000000ff */
[----:B------:R0:W-:Y:S01]  /*1e60*/  STG.E.U16 [R2.64], R5 ;  /* 0x0000000502007986 */ /* 0x0001e2000c101504 */
[----:B------:R-:W-:Y:S05]  /*1e70*/  @P0 BRA `(.L_x_1111) ;  /* 0x00000ed000000947 */ /* 0x000fea0003800000 */
[----:B------:R-:W-:Y:S01]  /*1e80*/  ISETP.NE.AND P0, PT, RZ, c[0x0][0x168], PT ;  /* 0x00005a00ff007a0c */ /* 0x000fe20003f05270 */
[----:B0-----:R-:W-:-:S12]  /*1e90*/  CS2R R2, SRZ ;  /* 0x0000000000027805 */ /* 0x001fd8000001ff00 */
[----:B------:R-:W-:Y:S05]  /*1ea0*/  @!P0 BRA `(.L_x_1113) ;  /* 0x00000e0000008947 */ /* 0x000fea0003800000 */
[----:B------:R-:W-:Y:S01]  /*1eb0*/  MOV R3, R0 ;  /* 0x0000000000037202 */ /* 0x000fe20000000f00 */
[----:B------:R-:W-:Y:S01]  /*1ec0*/  IMAD.MOV.U32 R2, RZ, RZ, RZ ;  /* 0x000000ffff027224 */ /* 0x000fe200078e00ff */
[----:B------:R-:W-:-:S03]  /*1ed0*/  MOV R8, c[0x0][0x168] ;  /* 0x00005a0000087a02 */ /* 0x000fc60000000f00 */
[----:B------:R-:W-:Y:S01]  /*1ee0*/  IMAD.HI.U32 R4, R0, c[0x0][0x170], R2 ;  /* 0x00005c0000047a27 */ /* 0x000fe200078e0002 */
[----:B------:R-:W-:-:S04]  /*1ef0*/  ISETP.NE.AND P0, PT, R8, 0x1, PT ;  /* 0x000000010800780c */ /* 0x000fc80003f05270 */
[----:B------:R-:W-:-:S04]  /*1f00*/  SHF.R.U32.HI R5, RZ, c[0x0][0x174], R4 ;  /* 0x00005d00ff057a19 */ /* 0x000fc80000011604 */
[----:B------:R-:W-:-:S05]  /*1f10*/  IADD3 R3, -R5, RZ, RZ ;  /* 0x000000ff05037210 */ /* 0x000fca0007ffe1ff */
[----:B------:R-:W-:-:S04]  /*1f20*/  IMAD R3, R3, c[0x0][0x16c], R0 ;  /* 0x00005b0003037a24 */ /* 0x000fc800078e0200 */
[C---:B------:R-:W-:Y:S02]  /*1f30*/  IMAD R2, R3.reuse, c[0x0][0x298], RZ ;  /* 0x0000a60003027a24 */ /* 0x040fe400078e02ff */
[----:B------:R-:W-:Y:S01]  /*1f40*/  IMAD R3, R3, c[0x0][0x29c], RZ ;  /* 0x0000a70003037a24 */ /* 0x000fe200078e02ff */
        /* <DEDUP_REMOVED lines=214> */
.L_x_1113:
[----:B------:R-:W-:-:S04]  /*2cb0*/  IADD3 R4, P0, R3, c[0x0][0x368], RZ ;  /* 0x0000da0003047a10 */ /* 0x000fc80007f1e0ff */
[----:B------:R-:W-:-:S05]  /*2cc0*/  IADD3.X R5, RZ, c[0x0][0x36c], RZ, P0, !PT ;  /* 0x0000db00ff057a10 */ /* 0x000fca00007fe4ff */
[----:B------:R-:W2:Y:S01]  /*2cd0*/  LDG.E.U16 R4, [R4.64] ;  /* 0x0000000404047981 */ /* 0x000ea2000c1e1500 */
[----:B------:R-:W-:Y:S02]  /*2ce0*/  IADD3 R2, P0, R2, c[0x0][0x360], RZ ;  /* 0x0000d80002027a10 */ /* 0x000fe40007f1e0ff */
[----:B------:R-:W-:Y:S02]  /*2cf0*/  IADD3 R0, R0, 0x80, RZ ;  /* 0x0000008000007810 */ /* 0x000fe40007ffe0ff */
[----:B------:R-:W-:Y:S01]  /*2d00*/  IADD3.X R3, RZ, c[0x0][0x364], RZ, P0, !PT ;  /* 0x0000d900ff037a10 */ /* 0x000fe200007fe4ff */
[----:B--2---:R-:W-:-:S06]  /*2d10*/  HADD2.F32 R6, -RZ, R4.H0_H0 ;  /* 0x20000004ff067230 */ /* 0x004fcc0000004100 */
[----:B------:R-:W0:Y:S02]  /*2d20*/  MUFU.TANH R6, R6 ;  /* 0x0000000600067308 */ /* 0x000e240000002400 */
[----:B0-----:R-:W-:-:S05]  /*2d30*/  F2FP.PACK_AB R5, RZ, R6 ;  /* 0x00000006ff05723e */ /* 0x001fca00000000ff */
[----:B------:R0:W-:Y:S02]  /*2d40*/  STG.E.U16 [R2.64], R5 ;  /* 0x0000000502007986 */ /* 0x0001e4000c101504 */
.L_x_1111:
[----:B------:R-:W-:Y:S05]  /*2d50*/  BSYNC B0 ;  /* 0x0000000000007941 */ /* 0x000fea0003800000 */
.L_x_1110:
[----:B------:R-:W-:-:S13]  /*2d60*/  ISETP.GE.AND P0, PT, R0, c[0x0][0x160], PT ;  /* 0x0000580000007a0c */ /* 0x000fda0003f06270 */
[----:B------:R-:W-:Y:S05]  /*2d70*/  @P0 EXIT ;  /* 0x000000000000094d */ /* 0x000fea0003800000 */
[----:B------:R-:W-:Y:S01]  /*2d80*/  ISETP.NE.AND P0, PT, RZ, c[0x0][0x168], PT ;  /* 0x00005a00ff007a0c */ /* 0x000fe20003f05270 */
[----:B0-----:R-:W-:-:S12]  /*2d90*/  CS2R R2, SRZ ;  /* 0x0000000000027805 */ /* 0x001fd8000001ff00 */
[----:B------:R-:W-:Y:S05]  /*2da0*/  @!P0 BRA `(.L_x_1114) ;  /* 0x00000e0000008947 */ /* 0x000fea0003800000 */
[----:B------:R-:W-:Y:S02]  /*2db0*/  MOV R2, RZ ;  /* 0x000000ff00027202 */ /* 0x000fe40000000f00 */
[----:B------:R-:W-:Y:S02]  /*2dc0*/  MOV R3, R0 ;  /* 0x0000000000037202 */ /* 0x000fe40000000f00 */
        /* <DEDUP_REMOVED lines=222> */
.L_x_1114:
[----:B------:R-:W-:-:S04]  /*3bb0*/  IADD3 R4, P0, R3, c[0x0][0x368], RZ ;  /* 0x0000da0003047a10 */ /* 0x000fc80007f1e0ff */
[----:B------:R-:W-:-:S05]  /*3bc0*/  IADD3.X R5, RZ, c[0x0][0x36c], RZ, P0, !PT ;  /* 0x0000db00ff057a10 */ /* 0x000fca00007fe4ff */
[----:B------:R-:W2:Y:S01]  /*3bd0*/  LDG.E.U16 R4, [R4.64] ;  /* 0x0000000404047981 */ /* 0x000ea2000c1e1500 */
[----:B------:R-:W-:-:S04]  /*3be0*/  IADD3 R2, P0, R2, c[0x0][0x360], RZ ;  /* 0x0000d80002027a10 */ /* 0x000fc80007f1e0ff */
[----:B------:R-:W-:Y:S01]  /*3bf0*/  IADD3.X R3, RZ, c[0x0][0x364], RZ, P0, !PT ;  /* 0x0000d900ff037a10 */ /* 0x000fe200007fe4ff */
[----:B--2---:R-:W-:-:S06]  /*3c00*/  HADD2.F32 R0, -RZ, R4.H0_H0 ;  /* 0x20000004ff007230 */ /* 0x004fcc0000004100 */
[----:B------:R-:W0:Y:S02]  /*3c10*/  MUFU.TANH R0, R0 ;  /* 0x0000000000007308 */ /* 0x000e240000002400 */
[----:B0-----:R-:W-:-:S05]  /*3c20*/  F2FP.PACK_AB R5, RZ, R0 ;  /* 0x00000000ff05723e */ /* 0x001fca00000000ff */
[----:B------:R-:W-:Y:S01]  /*3c30*/  STG.E.U16 [R2.64], R5 ;  /* 0x0000000502007986 */ /* 0x000fe2000c101504 */
[----:B------:R-:W-:Y:S05]  /*3c40*/  EXIT ;  /* 0x000000000000794d */ /* 0x000fea0003800000 */
.L_x_1115:
        /* <DEDUP_REMOVED lines=11> */
.L_x_6224:


//--------------------- .text._ZN2at6native27unrolled_elementwise_kernelIZZZNS0_16tanh_kernel_cudaERNS_18TensorIteratorBaseEENKUlvE0_clEvENKUlvE1_clEvEUlN3c104HalfEE_St5arrayIPcLm2EELi4E23TrivialOffsetCalculatorILi1EjESD_NS0_6memory15LoadWithoutCastENSE_16StoreWithoutCastEEEviT_T0_T2_T3_T4_T5_ --------------------------
	.section	.text._ZN2at6native27unrolled_elementwise_kernelIZZZNS0_16tanh_kernel_cudaERNS_18TensorIteratorBaseEENKUlvE0_clEvENKUlvE1_clEvEUlN3c104HalfEE_St5arrayIPcLm2EELi4E23TrivialOffsetCalculatorILi1EjESD_NS0_6memory15LoadWithoutCastENSE_16StoreWithoutCastEEEviT_T0_T2_T3_T4_T5_,"ax",@progbits
	.sectioninfo	@"SHI_REGISTERS=20"
	.align	128
        .global         _ZN2at6native27unrolled_elementwise_kernelIZZZNS0_16tanh_kernel_cudaERNS_18TensorIteratorBaseEENKUlvE0_clEvENKUlvE1_clEvEUlN3c104HalfEE_St5arrayIPcLm2EELi4E23TrivialOffsetCalculatorILi1EjESD_NS0_6memory15LoadWithoutCastENSE_16StoreWithoutCastEEEviT_T0_T2_T3_T4_T5_
        .type           _ZN2at6native27unrolled_elementwise_kernelIZZZNS0_16tanh_kernel_cudaERNS_18TensorIteratorBaseEENKUlvE0_clEvENKUlvE1_clEvEUlN3c104HalfEE_St5arrayIPcLm2EELi4E23TrivialOffsetCalculatorILi1EjESD_NS0_6memory15LoadWithoutCastENSE_16StoreWithoutCastEEEviT_T0_T2_T3_T4_T5_,@function
        .size           _ZN2at6native27unrolled_elementwise_kernelIZZZNS0_16tanh_kernel_cudaERNS_18TensorIteratorBaseEENKUlvE0_clEvENKUlvE1_clEvEUlN3c104HalfEE_St5arrayIPcLm2EELi4E23TrivialOffsetCalculatorILi1EjESD_NS0_6memory15LoadWithoutCastENSE_16StoreWithoutCastEEEviT_T0_T2_T3_T4_T5_,(.L_x_6225 - _ZN2at6native27unrolled_elementwise_kernelIZZZNS0_16tanh_kernel_cudaERNS_18TensorIteratorBaseEENKUlvE0_clEvENKUlvE1_clEvEUlN3c104HalfEE_St5arrayIPcLm2EELi4E23TrivialOffsetCalculatorILi1EjESD_NS0_6memory15LoadWithoutCastENSE_16StoreWithoutCastEEEviT_T0_T2_T3_T4_T5_)
        .other          _ZN2at6native27unrolled_elementwise_kernelIZZZNS0_16tanh_kernel_cudaERNS_18TensorIteratorBaseEENKUlvE0_clEvENKUlvE1_clEvEUlN3c104HalfEE_St5arrayIPcLm2EELi4E23TrivialOffsetCalculatorILi1EjESD_NS0_6memory15LoadWithoutCastENSE_16StoreWithoutCastEEEviT_T0_T2_T3_T4_T5_,@"STO_CUDA_ENTRY STV_DEFAULT"
_ZN2at6native27unrolled_elementwise_kernelIZZZNS0_16tanh_kernel_cudaERNS_18TensorIteratorBaseEENKUlvE0_clEvENKUlvE1_clEvEUlN3c104HalfEE_St5arrayIPcLm2EELi4E23TrivialOffsetCalculatorILi1EjESD_NS0_6memory15LoadWithoutCastENSE_16StoreWithoutCastEEEviT_T0_T2_T3_T4_T5_:
.text._ZN2at6native27unrolled_elementwise_kernelIZZZNS0_16tanh_kernel_cudaERNS_18TensorIteratorBaseEENKUlvE0_clEvENKUlvE1_clEvEUlN3c104HalfEE_St5arrayIPcLm2EELi4E23TrivialOffsetCalculatorILi1EjESD_NS0_6memory15LoadWithoutCastENSE_16StoreWithoutCastEEEviT_T0_T2_T3_T4_T5_:
[----:B------:R-:W-:Y:S02]  /*0000*/  IMAD.MOV.U32 R1, RZ, RZ, c[0x0][0x28] ;  /* 0x00000a00ff017624 */ /* 0x000fe400078e00ff */
[----:B------:R-:W0:Y:S01]  /*0010*/  S2R R0, SR_CTAID.X ;  /* 0x0000000000007919 */ /* 0x000e220000002500 */
[----:B------:R-:W-:Y:S01]  /*0020*/  IMAD.MOV.U32 R5, RZ, RZ, -0x200 ;  /* 0xfffffe00ff057424 */ /* 0x000fe200078e00ff */
[----:B------:R-:W-:Y:S01]  /*0030*/  PRMT R13, RZ, 0x7610, R13 ;  /* 0x00007610ff0d7816 */ /* 0x000fe2000000000d */
[----:B------:R-:W-:Y:S01]  /*0040*/  ULDC.64 UR4, c[0x0][0x118] ;  /* 0x0000460000047ab9 */ /* 0x000fe20000000a00 */
[----:B------:R-:W1:Y:S01]  /*0050*/  S2R R3, SR_TID.X ;  /* 0x0000000000037919 */ /* 0x000e620000002100 */
[----:B------:R-:W-:Y:S01]  /*0060*/  PRMT R12, RZ, 0x7610, R12 ;  /* 0x00007610ff0c7816 */ /* 0x000fe2000000000c */
        /* <DEDUP_REMOVED lines=10> */
[----:B------:R-:W-:Y:S01]  /*0110*/  @!P1 IADD3 R9, R9, 0x80, RZ ;  /* 0x0000008009099810 */ /* 0x000fe20007ffe0ff */
[----:B------:R-:W-:-:S03]  /*0120*/  @!P1 IMAD.MOV.U32 R7, RZ, RZ, 0x2 ;  /* 0x00000002ff079424 */ /* 0x000fc600078e00ff */
[C---:B------:R-:W-:Y:S01]  /*0130*/  ISETP.GE.AND P3, PT, R9.reuse, R2, PT ;  /* 0x000000020900720c */ /* 0x040fe20003f66270 */
[----:B------:R-:W-:Y:S01]  /*0140*/  @!P1 IMAD.WIDE.U32 R6, R6, R7, c[0x0][0x170] ;  /* 0x00005c0006069625 */ /* 0x000fe200078e0007 */
[----:B------:R-:W-:Y:S02]  /*0150*/  PRMT R15, RZ, 0x7610, R15 ;  /* 0x00007610ff0f7816 */ /* 0x000fe4000000000f */
[----:B------:R-:W-:Y:S02]  /*0160*/  PRMT R14, RZ, 0x7610, R14 ;  /* 0x00007610ff0e7816 */ /* 0x000fe4000000000e */
[----:B------:R-:W3:Y:S07]  /*0170*/  @!P1 LDG.E.U16 R12, [R6.64] ;  /* 0x00000004060c9981 */ /* 0x000eee000c1e1500 */
[----:B------:R-:W-:Y:S01]  /*0180*/  @!P3 IMAD R10, R0, 0x200, R9 ;  /* 0x00000200000ab824 */ /* 0x000fe200078e0209 */
[----:B------:R-:W-:-:S04]  /*0190*/  @!P3 IADD3 R9, R9, 0x80, RZ ;  /* 0x000000800909b810 */ /* 0x000fc80007ffe0ff */
[----:B------:R-:W-:Y:S01]  /*01a0*/  ISETP.GE.AND P2, PT, R9, R2, PT ;  /* 0x000000020900720c */ /* 0x000fe20003f46270 */
[----:B------:R-:W-:-:S04]  /*01b0*/  @!P3 IMAD.MOV.U32 R11, RZ, RZ, 0x2 ;  /* 0x00000002ff0bb424 */ /* 0x000fc800078e00ff */
[----:B------:R-:W-:-:S05]  /*01c0*/  @!P3 IMAD.WIDE.U32 R10, R10, R11, c[0x0][0x170] ;  /* 0x00005c000a0ab625 */ /* 0x000fca00078e000b */
[----:B------:R-:W4:Y:S03]  /*01d0*/  @!P3 LDG.E.U16 R15, [R10.64] ;  /* 0x000000040a0fb981 */ /* 0x000f26000c1e1500 */
[----:B------:R-:W-:Y:S01]  /*01e0*/  @!P2 LEA R8, R0, R9, 0x9 ;  /* 0x000000090008a211 */ /* 0x000fe200078e48ff */
[----:B------:R-:W-:-:S04]  /*01f0*/  @!P2 IMAD.MOV.U32 R9, RZ, RZ, 0x2 ;  /* 0x00000002ff09a424 */ /* 0x000fc800078e00ff */
[----:B------:R-:W-:-:S05]  /*0200*/  @!P2 IMAD.WIDE.U32 R8, R8, R9, c[0x0][0x170] ;  /* 0x00005c000808a625 */ /* 0x000fca00078e0009 */
[----:B------:R-:W5:Y:S01]  /*0210*/  @!P2 LDG.E.U16 R14, [R8.64] ;  /* 0x00000004080ea981 */ /* 0x000f62000c1e1500 */
[C---:B0-----:R-:W-:Y:S02]  /*0220*/  IADD3 R5, R3.reuse, 0x100, RZ ;  /* 0x0000010003057810 */ /* 0x041fe40007ffe0ff */
[----:B------:R-:W-:Y:S02]  /*0230*/  IADD3 R17, R3, 0x80, RZ ;  /* 0x0000008003117810 */ /* 0x000fe40007ffe0ff */
[-C--:B------:R-:W-:Y:S02]  /*0240*/  ISETP.GE.AND P3, PT, R5, R2.reuse, PT ;  /* 0x000000020500720c */ /* 0x080fe40003f66270 */
[----:B------:R-:W-:Y:S02]  /*0250*/  ISETP.GE.AND P2, PT, R17, R2, PT ;  /* 0x000000021100720c */ /* 0x000fe40003f46270 */
[----:B------:R-:W-:Y:S01]  /*0260*/  IADD3 R5, R3, 0x180, RZ ;  /* 0x0000018003057810 */ /* 0x000fe20007ffe0ff */
[----:B------:R-:W-:-:S03]  /*0270*/  @!P0 IMAD R4, R0, 0x200, R3 ;  /* 0x0000020000048824 */ /* 0x000fc600078e0203 */
[----:B------:R-:W-:Y:S01]  /*0280*/  ISETP.GE.AND P1, PT, R5, R2, PT ;  /* 0x000000020500720c */ /* 0x000fe20003f26270 */
[----:B------:R-:W-:-:S04]  /*0290*/  @!P0 IMAD.MOV.U32 R5, RZ, RZ, 0x2 ;  /* 0x00000002ff058424 */ /* 0x000fc800078e00ff */
[----:B------:R-:W-:-:S04]  /*02a0*/  @!P0 IMAD.WIDE.U32 R4, R4, R5, c[0x0][0x168] ;  /* 0x00005a0004048625 */ /* 0x000fc800078e0005 */
[----:B------:R-:W-:-:S05]  /*02b0*/  @!P0 IMAD.MOV.U32 R3, RZ, RZ, R17 ;  /* 0x000000ffff038224 */ /* 0x000fca00078e0011 */
[----:B------:R-:W-:Y:S01]  /*02c0*/  ISETP.GE.AND P4, PT, R3, R2, PT ;  /* 0x000000020300720c */ /* 0x000fe20003f86270 */
[----:B------:R-:W-:Y:S01]  /*02d0*/  BSSY B0, `(.L_x_1116) ;  /* 0x0000018000007945 */ /* 0x000fe20003800000 */
[----:B--2---:R-:W-:-:S06]  /*02e0*/  @!P0 HADD2.F32 R13, -RZ, R13.H0_H0 ;  /* 0x2000000dff0d8230 */ /* 0x004fcc0000004100 */
[----:B------:R-:W0:Y:S01]  /*02f0*/  @!P0 MUFU.TANH R13, R13 ;  /* 0x0000000d000d8308 */ /* 0x000e220000002400 */
[----:B---3--:R-:W-:Y:S01]  /*0300*/  @!P2 HADD2.F32 R12, -RZ, R12.H0_H0 ;  /* 0x2000000cff0ca230 */ /* 0x008fe20000004100 */
[----:B0-----:R-:W-:-:S06]  /*0310*/  @!P0 F2FP.PACK_AB R6, RZ, R13 ;  /* 0x0000000dff06823e */ /* 0x001fcc00000000ff */
[----:B------:R-:W0:Y:S01]  /*0320*/  @!P2 MUFU.TANH R12, R12 ;  /* 0x0000000c000ca308 */ /* 0x000e220000002400 */
[----:B------:R1:W-:Y:S01]  /*0330*/  @!P0 STG.E.U16 [R4.64], R6 ;  /* 0x0000000604008986 */ /* 0x0003e2000c101504 */
[----:B----4-:R-:W-:-:S06]  /*0340*/  @!P3 HADD2.F32 R15, -RZ, R15.H0_H0 ;  /* 0x2000000fff0fb230 */ /* 0x010fcc0000004100 */
[----:B------:R-:W2:Y:S01]  /*0350*/  @!P3 MUFU.TANH R15, R15 ;  /* 0x0000000f000fb308 */ /* 0x000ea20000002400 */
[----:B-----5:R-:W-:-:S07]  /*0360*/  @!P1 HADD2.F32 R14, -RZ, R14.H0_H0 ;  /* 0x2000000eff0e9230 */ /* 0x020fce0000004100 */
[----:B------:R-:W3:Y:S01]  /*0370*/  @!P1 MUFU.TANH R14, R14 ;  /* 0x0000000e000e9308 */ /* 0x000ee20000002400 */
[----:B0-----:R-:W-:Y:S02]  /*0380*/  @!P2 F2FP.PACK_AB R12, RZ, R12 ;  /* 0x0000000cff0ca23e */ /* 0x001fe400000000ff */
[----:B--2---:R-:W-:Y:S01]  /*0390*/  @!P3 F2FP.PACK_AB R15, RZ, R15 ;  /* 0x0000000fff0fb23e */ /* 0x004fe200000000ff */
[----:B------:R-:W-:Y:S05]  /*03a0*/  @P4 BRA `(.L_x_1117) ;  /* 0x000000a000004947 */ /* 0x000fea0003800000 */
[----:B-1----:R-:W-:Y:S01]  /*03b0*/  IMAD R4, R0, 0x200, R3 ;  /* 0x0000020000047824 */ /* 0x002fe200078e0203 */
[----:B------:R-:W-:Y:S01]  /*03c0*/  IADD3 R3, R3, 0x80, RZ ;  /* 0x0000008003037810 */ /* 0x000fe20007ffe0ff */
[----:B------:R-:W-:-:S03]  /*03d0*/  HFMA2.MMA R7, -RZ, RZ, 0, 1.1920928955078125e-07 ;  /* 0x00000002ff077435 */ /* 0x000fc600000001ff */
[----:B------:R-:W-:-:S07]  /*03e0*/  ISETP.GE.AND P0, PT, R3, R2, PT ;  /* 0x000000020300720c */ /* 0x000fce0003f06270 */
[----:B------:R-:W-:-:S05]  /*03f0*/  IMAD.WIDE.U32 R4, R4, R7, c[0x0][0x168] ;  /* 0x00005a0004047625 */ /* 0x000fca00078e0007 */
[----:B------:R0:W-:Y:S01]  /*0400*/  STG.E.U16 [R4.64], R12 ;  /* 0x0000000c04007986 */ /* 0x0001e2000c101504 */
[----:B------:R-:W-:Y:S01]  /*0410*/  @!P0 IMAD R6, R0, 0x200, R3 ;  /* 0x0000020000068824 */ /* 0x000fe200078e0203 */
[----:B------:R-:W-:-:S03]  /*0420*/  @!P0 IADD3 R3, R3, 0x80, RZ ;  /* 0x0000008003038810 */ /* 0x000fc60007ffe0ff */
[----:B------:R-:W-:-:S05]  /*0430*/  @!P0 IMAD.WIDE.U32 R6, R6, R7, c[0x0][0x168] ;  /* 0x00005a0006068625 */ /* 0x000fca00078e0007 */
[----:B------:R0:W-:Y:S02]  /*0440*/  @!P0 STG.E.U16 [R6.64], R15 ;  /* 0x0000000f06008986 */ /* 0x0001e4000c101504 */
.L_x_1117:
[----:B-1----:R-:W-:Y:S05]  /*0450*/  BSYNC B0 ;  /* 0x0000000000007941 */ /* 0x002fea0003800000 */
.L_x_1116:
[----:B------:R-:W-:Y:S02]  /*0460*/  ISETP.GE.AND P0, PT, R3, R2, PT ;  /* 0x000000020300720c */ /* 0x000fe40003f06270 */
[----:B---3--:R-:W-:-:S11]  /*0470*/  @!P1 F2FP.PACK_AB R14, RZ, R14 ;  /* 0x0000000eff0e923e */ /* 0x008fd600000000ff */
[----:B------:R-:W-:Y:S05]  /*0480*/  @P0 EXIT ;  /* 0x000000000000094d */ /* 0x000fea0003800000 */
[----:B------:R-:W-:Y:S02]  /*0490*/  IMAD R3, R0, 0x200, R3 ;  /* 0x0000020000037824 */ /* 0x000fe400078e0203 */
[----:B------:R-:W-:-:S04]  /*04a0*/  IMAD.MOV.U32 R2, RZ, RZ, 0x2 ;  /* 0x00000002ff027424 */ /* 0x000fc800078e00ff */
[----:B------:R-:W-:-:S05]  /*04b0*/  IMAD.WIDE.U32 R2, R3, R2, c[0x0][0x168] ;  /* 0x00005a0003027625 */ /* 0x000fca00078e0002 */
[----:B------:R-:W-:Y:S01]  /*04c0*/  STG.E.U16 [R2.64], R14 ;  /* 0x0000000e02007986 */ /* 0x000fe2000c101504 */
[----:B------:R-:W-:Y:S05]  /*04d0*/  EXIT ;  /* 0x000000000000794d */ /* 0x000fea0003800000 */
.L_x_1118:
        /* <DEDUP_REMOVED lines=10> */
.L_x_6225:


//--------------------- .text._ZN2at6native29vectorized_elementwise_kernelILi2EZZZNS0_16tanh_kernel_cudaERNS_18TensorIteratorBaseEENKUlvE0_clEvENKUlvE1_clEvEUlN3c104HalfEE_St5arrayIPcLm2EEEEviT0_T1_ --------------------------
	.section	.text._ZN2at6native29vectorized_elementwise_kernelILi2EZZZNS0_16tanh_kernel_cudaERNS_18TensorIteratorBaseEENKUlvE0_clEvENKUlvE1_clEvEUlN3c104HalfEE_St5arrayIPcLm2EEEEviT0_T1_,"ax",@progbits
	.sectioninfo	@"SHI_REGISTERS=23"
	.align	128
        .global         _ZN2at6native29vectorized_elementwise_kernelILi2EZZZNS0_16tanh_kernel_cudaERNS_18TensorIteratorBaseEENKUlvE0_clEvENKUlvE1_clEvEUlN3c104HalfEE_St5arrayIPcLm2EEEEviT0_T1_
        .type           _ZN2at6native29vectorized_elementwise_kernelILi2EZZZNS0_16tanh_kernel_cudaERNS_18TensorIteratorBaseEENKUlvE0_clEvENKUlvE1_clEvEUlN3c104HalfEE_St5arrayIPcLm2EEEEviT0_T1_,@function
        .size           _ZN2at6native29vectorized_elementwise_kernelILi2EZZZNS0_16tanh_kernel_cudaERNS_18TensorIteratorBaseEENKUlvE0_clEvENKUlvE1_clEvEUlN3c104HalfEE_St5arrayIPcLm2EEEEviT0_T1_,(.L_x_6226 - _ZN2at6native29vectorized_elementwise_kernelILi2EZZZNS0_16tanh_kernel_cudaERNS_18TensorIteratorBaseEENKUlvE0_clEvENKUlvE1_clEvEUlN3c104HalfEE_St5arrayIPcLm2EEEEviT0_T1_)
        .other          _ZN2at6native29vectorized_elementwise_kernelILi2EZZZNS0_16tanh_kernel_cudaERNS_18TensorIteratorBaseEENKUlvE0_clEvENKUlvE1_clEvEUlN3c104HalfEE_St5arrayIPcLm2EEEEviT0_T1_,@"STO_CUDA_ENTRY STV_DEFAULT"
_ZN2at6native29vectorized_elementwise_kernelILi2EZZZNS0_16tanh_kernel_cudaERNS_18TensorIteratorBaseEENKUlvE0_clEvENKUlvE1_clEvEUlN3c104HalfEE_St5arrayIPcLm2EEEEviT0_T1_:
.text._ZN2at6native29vectorized_elementwise_kernelILi2EZZZNS0_16tanh_kernel_cudaERNS_18TensorIteratorBaseEENKUlvE0_clEvENKUlvE1_clEvEUlN3c104HalfEE_St5arrayIPcLm2EEEEviT0_T1_:
        /* <DEDUP_REMOVED lines=11> */
[----:B------:R0:W2:Y:S04]  /*00b0*/  LDG.E R5, [R2.64] ;  /* 0x0000000402057981 */ /* 0x0000a8000c1e1900 */
[----:B------:R0:W3:Y:S04]  /*00c0*/  LDG.E R7, [R2.64+0x200] ;  /* 0x0002000402077981 */ /* 0x0000e8000c1e1900 */
[----:B------:R0:W4:Y:S04]  /*00d0*/  LDG.E R9, [R2.64+0x400] ;  /* 0x0004000402097981 */ /* 0x000128000c1e1900 */
[----:B------:R0:W5:Y:S02]  /*00e0*/  LDG.E R11, [R2.64+0x600] ;  /* 0x00060004020b7981 */ /* 0x000164000c1e1900 */
[----:B0-----:R-:W-:-:S06]  /*00f0*/  IMAD.WIDE.U32 R2, R0, R15, c[0x0][0x168] ;  /* 0x00005a0000027625 */ /* 0x001fcc00078e000f */
[----:B------:R-:W-:Y:S01]  /*0100*/  IMAD.WIDE R2, R13, 0x4, R2 ;  /* 0x000000040d027825 */ /* 0x000fe200078e0202 */
[--C-:B--2---:R-:W-:Y:S02]  /*0110*/  HADD2.F32 R4, -RZ, R5.reuse.H0_H0 ;  /* 0x20000005ff047230 */ /* 0x104fe40000004100 */
[----:B------:R-:W-:Y:S02]  /*0120*/  HADD2.F32 R5, -RZ, R5.H1_H1 ;  /* 0x30000005ff057230 */ /* 0x000fe40000004100 */
[--C-:B---3--:R-:W-:Y:S02]  /*0130*/  HADD2.F32 R6, -RZ, R7.reuse.H0_H0 ;  /* 0x20000007ff067230 */ /* 0x108fe40000004100 */
[----:B------:R-:W-:Y:S01]  /*0140*/  HADD2.F32 R7, -RZ, R7.H1_H1 ;  /* 0x30000007ff077230 */ /* 0x000fe20000004100 */
[----:B------:R-:W-:Y:S01]  /*0150*/  MUFU.TANH R4, R4 ;  /* 0x0000000400047308 */ /* 0x000fe20000002400 */
[--C-:B----4-:R-:W-:Y:S02]  /*0160*/  HADD2.F32 R8, -RZ, R9.reuse.H0_H0 ;  /* 0x20000009ff087230 */ /* 0x110fe40000004100 */
[----:B------:R-:W-:-:S02]  /*0170*/  HADD2.F32 R9, -RZ, R9.H1_H1 ;  /* 0x30000009ff097230 */ /* 0x000fc40000004100 */
[--C-:B-----5:R-:W-:Y:S02]  /*0180*/  HADD2.F32 R10, -RZ, R11.reuse.H0_H0 ;  /* 0x2000000bff0a7230 */ /* 0x120fe40000004100 */
[----:B------:R-:W-:Y:S01]  /*0190*/  HADD2.F32 R11, -RZ, R11.H1_H1 ;  /* 0x3000000bff0b7230 */ /* 0x000fe20000004100 */
[----:B------:R-:W0:Y:S08]  /*01a0*/  MUFU.TANH R5, R5 ;  /* 0x0000000500057308 */ /* 0x000e300000002400 */
[----:B------:R-:W-:Y:S08]  /*01b0*/  MUFU.TANH R6, R6 ;  /* 0x0000000600067308 */ /* 0x000ff00000002400 */
[----:B------:R-:W1:Y:S01]  /*01c0*/  MUFU.TANH R7, R7 ;  /* 0x0000000700077308 */ /* 0x000e620000002400 */
[----:B0-----:R-:W-:-:S05]  /*01d0*/  F2FP.PACK_AB R5, R5, R4 ;  /* 0x000000040505723e */ /* 0x001fca00000000ff */
[----:B------:R-:W-:Y:S02]  /*01e0*/  STG.E [R2.64], R5 ;  /* 0x0000000502007986 */ /* 0x000fe4000c101904 */
[----:B------:R-:W-:Y:S08]  /*01f0*/  MUFU.TANH R8, R8 ;  /* 0x0000000800087308 */ /* 0x000ff00000002400 */
[----:B------:R-:W0:Y:S01]  /*0200*/  MUFU.TANH R9, R9 ;  /* 0x0000000900097308 */ /* 0x000e220000002400 */
[----:B-1----:R-:W-:-:S05]  /*0210*/  F2FP.PACK_AB R7, R7, R6 ;  /* 0x000000060707723e */ /* 0x002fca00000000ff */
[----:B------:R-:W-:Y:S02]  /*0220*/  STG.E [R2.64+0x200], R7 ;  /* 0x0002000702007986 */ /* 0x000fe4000c101904 */
[----:B------:R-:W-:Y:S08]  /*0230*/  MUFU.TANH R10, R10 ;  /* 0x0000000a000a7308 */ /* 0x000ff00000002400 */
[----:B------:R-:W1:Y:S01]  /*0240*/  MUFU.TANH R11, R11 ;  /* 0x0000000b000b7308 */ /* 0x000e620000002400 */
[----:B0-----:R-:W-:-:S05]  /*0250*/  F2FP.PACK_AB R13, R9, R8 ;  /* 0x00000008090d723e */ /* 0x001fca00000000ff */
[----:B------:R-:W-:Y:S01]  /*0260*/  STG.E [R2.64+0x400], R13 ;  /* 0x0004000d02007986 */ /* 0x000fe2000c101904 */
[----:B-1----:R-:W-:-:S05]  /*0270*/  F2FP.PACK_AB R15, R11, R10 ;  /* 0x0000000a0b0f723e */ /* 0x002fca00000000ff */
[----:B------:R-:W-:Y:S01]  /*0280*/  STG.E [R2.64+0x600], R15 ;  /* 0x0006000f02007986 */ /* 0x000fe2000c101904 */
[----:B------:R-:W-:Y:S05]  /*0290*/  EXIT ;  /* 0x000000000000794d */ /* 0x000fea0003800000 */
.L_x_1119:
[----:B------:R-:W0:Y:S01]  /*02a0*/  S2R R3, SR_TID.X ;  /* 0x0000000000037919 */ /* 0x000e220000002100 */
[----:B------:R-:W-:Y:S02]  /*02b0*/  PRMT R4, RZ, 0x7610, R4 ;  /* 0x00007610ff047816 */ /* 0x000fe40000000004 */
[----:B0-----:R-:W-:Y:S01]  /*02c0*/  ISETP.GE.AND P0, PT, R3, R2, PT ;  /* 0x000000020300720c */ /* 0x001fe20003f06270 */
[----:B------:R-:W-:-:S12]  /*02d0*/  IMAD.MOV.U32 R11, RZ, RZ, R3 ;  /* 0x000000ffff0b7224 */ /* 0x000fd800078e0003 */
[----:B------:R-:W-:Y:S01]  /*02e0*/  @!P0 IADD3 R11, R3, 0x80, RZ ;  /* 0x00000080030b8810 */ /* 0x000fe20007ffe0ff */
[----:B------:R-:W-:Y:S02]  /*02f0*/  @!P0 IMAD.IADD R8, R0, 0x1, R3 ;  /* 0x0000000100088824 */ /* 0x000fe400078e0203 */
[----:B------:R-:W-:Y:S01]  /*0300*/  @!P0 IMAD.MOV.U32 R9, RZ, RZ, 0x2 ;  /* 0x00000002ff098424 */ /* 0x000fe200078e00ff */
[----:B------:R-:W-:Y:S02]  /*0310*/  ISETP.GE.AND P3, PT, R11, R2, PT ;  /* 0x000000020b00720c */ /* 0x000fe40003f66270 */
[----:B------:R-:W-:Y:S01]  /*0320*/  PRMT R5, RZ, 0x7610, R5 ;  /* 0x00007610ff057816 */ /* 0x000fe20000000005 */
[----:B------:R-:W-:Y:S01]  /*0330*/  @!P0 IMAD.WIDE.U32 R8, R8, R9, c[0x0][0x170] ;  /* 0x00005c0008088625 */ /* 0x000fe200078e0009 */
[----:B------:R-:W-:-:S04]  /*0340*/  PRMT R6, RZ, 0x7610, R6 ;  /* 0x00007610ff067816 */ /* 0x000fc80000000006 */
        /* <DEDUP_REMOVED lines=14> */
[----:B------:R-:W-:Y:S02]  /*0430*/  @!P4 IMAD.MOV.U32 R15, RZ, RZ, 0x2 ;  /* 0x00000002ff0fc424 */ /* 0x000fe400078e00ff */
[----:B------:R-:W-:-:S04]  /*0440*/  @!P3 IMAD.WIDE.U32 R12, R12, R13, c[0x0][0x170] ;  /* 0x00005c000c0cb625 */ /* 0x000fc800078e000d */
[----:B------:R-:W-:Y:S01]  /*0450*/  @!P4 IMAD.WIDE.U32 R14, R14, R15, c[0x0][0x170] ;  /* 0x00005c000e0ec625 */ /* 0x000fe200078e000f */
[----:B------:R1:W3:Y:S04]  /*0460*/  @!P3 LDG.E.U16 R5, [R12.64] ;  /* 0x000000040c05b981 */ /* 0x0002e8000c1e1500 */
[----:B------:R4:W5:Y:S01]  /*0470*/  @!P4 LDG.E.U16 R6, [R14.64] ;  /* 0x000000040e06c981 */ /* 0x000962000c1e1500 */
[----:B------:R-:W-:Y:S01]  /*0480*/  @!P2 IMAD.IADD R18, R0, 0x1, R11 ;  /* 0x000000010012a824 */ /* 0x000fe200078e020b */
[----:B------:R-:W-:-:S04]  /*0490*/  @!P2 IADD3 R11, R11, 0x80, RZ ;  /* 0x000000800b0ba810 */ /* 0x000fc80007ffe0ff */
[----:B------:R-:W-:Y:S01]  /*04a0*/  ISETP.GE.AND P6, PT, R11, R2, PT ;  /* 0x000000020b00720c */ /* 0x000fe20003fc6270 */
[----:B------:R-:W-:Y:S01]  /*04b0*/  @!P5 IMAD.MOV.U32 R17, RZ, RZ, 0x2 ;  /* 0x00000002ff11d424 */ /* 0x000fe200078e00ff */
[----:B------:R-:W-:-:S03]  /*04c0*/  PRMT R7, RZ, 0x7610, R7 ;  /* 0x00007610ff077816 */ /* 0x000fc60000000007 */
[----:B------:R-:W-:-:S05]  /*04d0*/  @!P5 IMAD.WIDE.U32 R16, R16, R17, c[0x0][0x170] ;  /* 0x00005c001010d625 */ /* 0x000fca00078e0011 */
[----:B------:R1:W5:Y:S03]  /*04e0*/  @!P5 LDG.E.U16 R7, [R16.64] ;  /* 0x000000041007d981 */ /* 0x000366000c1e1500 */
[----:B------:R-:W-:Y:S01]  /*04f0*/  @!P6 IMAD.IADD R20, R0, 0x1, R11 ;  /* 0x000000010014e824 */ /* 0x000fe200078e020b */
[----:B------:R-:W-:-:S04]  /*0500*/  @!P6 IADD3 R11, R11, 0x80, RZ ;  /* 0x000000800b0be810 */ /* 0x000fc80007ffe0ff */
[----:B------:R-:W-:Y:S01]  /*0510*/  ISETP.GE.AND P3, PT, R11, R2, PT ;  /* 0x000000020b00720c */ /* 0x000fe20003f66270 */
[----:B0-----:R-:W-:Y:S02]  /*0520*/  @!P1 IMAD.MOV.U32 R9, RZ, RZ, 0x2 ;  /* 0x00000002ff099424 */ /* 0x001fe400078e00ff */
[----:B----4-:R-:W-:Y:S02]  /*0530*/  @!P6 IMAD.MOV.U32 R15, RZ, RZ, 0x2 ;  /* 0x00000002ff0fe424 */ /* 0x010fe400078e00ff */
[----:B------:R-:W-:Y:S01]  /*0540*/  @!P2 IMAD.MOV.U32 R19, RZ, RZ, 0x2 ;  /* 0x00000002ff13a424 */ /* 0x000fe200078e00ff */
[----:B------:R-:W-:Y:S01]  /*0550*/  PRMT R8, RZ, 0x7610, R8 ;  /* 0x00007610ff087816 */ /* 0x000fe20000000008 */
[----:B-1----:R-:W-:Y:S01]  /*0560*/  @!P1 IMAD.WIDE.U32 R12, R10, R9, c[0x0][0x170] ;  /* 0x00005c000a0c9625 */ /* 0x002fe200078e0009 */
[----:B------:R-:W-:-:S03]  /*0570*/  PRMT R9, RZ, 0x7610, R9 ;  /* 0x00007610ff097816 */ /* 0x000fc60000000009 */
[----:B------:R-:W-:Y:S01]  /*0580*/  @!P6 IMAD.WIDE.U32 R16, R20, R15, c[0x0][0x170] ;  /* 0x00005c001410e625 */ /* 0x000fe200078e000f */
[----:B------:R-:W-:Y:S01]  /*0590*/  PRMT R10, RZ, 0x7610, R10 ;  /* 0x00007610ff0a7816 */ /* 0x000fe2000000000a */
[----:B------:R0:W4:Y:S02]  /*05a0*/  @!P1 LDG.E.U16 R8, [R12.64] ;  /* 0x000000040c089981 */ /* 0x000124000c1e1500 */
[----:B------:R-:W-:-:S03]  /*05b0*/  @!P2 IMAD.WIDE.U32 R18, R18, R19, c[0x0][0x170] ;  /* 0x00005c001212a625 */ /* 0x000fc600078e0013 */
[----:B------:R1:W4:Y:S01]  /*05c0*/  @!P6 LDG.E.U16 R10, [R16.64] ;  /* 0x00000004100ae981 */ /* 0x000322000c1e1500 */
[--C-:B------:R-:W-:Y:S02]  /*05d0*/  @!P3 IMAD.IADD R14, R0, 0x1, R11.reuse ;  /* 0x00000001000eb824 */ /* 0x100fe400078e020b */
[----:B------:R-:W-:Y:S01]  /*05e0*/  @!P3 IMAD.MOV.U32 R15, RZ, RZ, 0x2 ;  /* 0x00000002ff0fb424 */ /* 0x000fe200078e00ff */
[----:B------:R-:W-:Y:S01]  /*05f0*/  PRMT R11, RZ, 0x7610, R11 ;  /* 0x00007610ff0b7816 */ /* 0x000fe2000000000b */
[----:B------:R1:W4:Y:S02]  /*0600*/  @!P2 LDG.E.U16 R9, [R18.64] ;  /* 0x000000041209a981 */ /* 0x000324000c1e1500 */
[----:B------:R-:W-:-:S05]  /*0610*/  @!P3 IMAD.WIDE.U32 R14, R14, R15, c[0x0][0x170] ;  /* 0x00005c000e0eb625 */ /* 0x000fca00078e000f */
[----:B------:R1:W4:Y:S01]  /*0620*/  @!P3 LDG.E.U16 R11, [R14.64] ;  /* 0x000000040e0bb981 */ /* 0x000322000c1e1500 */
[C---:B0-----:R-:W-:Y:S02]  /*0630*/  IADD3 R13, R3.reuse, 0x80, RZ ;  /* 0x00000080030d7810 */ /* 0x041fe40007ffe0ff */
[----:B-1----:R-:W-:Y:S02]  /*0640*/  IADD3 R19, R3, 0x100, RZ ;  /* 0x0000010003137810 */ /* 0x002fe40007ffe0ff */
[-C--:B------:R-:W-:Y:S02]  /*0650*/  ISETP.GE.AND P1, PT, R13, R2.reuse, PT ;  /* 0x000000020d00720c */ /* 0x080fe40003f26270 */
[----:B------:R-:W-:Y:S02]  /*0660*/  ISETP.GE.AND P6, PT, R19, R2, PT ;  /* 0x000000021300720c */ /* 0x000fe40003fc6270 */
[----:B------:R-:W-:-:S04]  /*0670*/  IADD3 R17, R3, 0x180, RZ ;  /* 0x0000018003117810 */ /* 0x000fc80007ffe0ff */
[----:B------:R-:W-:Y:S02]  /*0680*/  ISETP.GE.AND P2, PT, R17, R2, PT ;  /* 0x000000021100720c */ /* 0x000fe40003f46270 */
[----:B------:R-:W-:-:S04]  /*0690*/  IADD3 R15, R3, 0x200, RZ ;  /* 0x00000200030f7810 */ /* 0x000fc80007ffe0ff */
[----:B------:R-:W-:Y:S02]  /*06a0*/  ISETP.GE.AND P3, PT, R15, R2, PT ;  /* 0x000000020f00720c */ /* 0x000fe40003f66270 */
[----:B------:R-:W-:-:S04]  /*06b0*/  IADD3 R15, R3, 0x280, RZ ;  /* 0x00000280030f7810 */ /* 0x000fc80007ffe0ff */
[----:B------:R-:W-:Y:S02]  /*06c0*/  ISETP.GE.AND P4, PT, R15, R2, PT ;  /* 0x000000020f00720c */ /* 0x000fe40003f86270 */
[----:B------:R-:W-:Y:S01]  /*06d0*/  IADD3 R15, R3, 0x380, RZ ;  /* 0x00000380030f7810 */ /* 0x000fe20007ffe0ff */
[----:B------:R-:W-:Y:S01]  /*06e0*/  @!P0 IMAD.MOV.U32 R16, RZ, RZ, 0x2 ;  /* 0x00000002ff108424 */ /* 0x000fe200078e00ff */
[----:B------:R-:W-:Y:S01]  /*06f0*/  BSSY B0, `(.L_x_1120) ;  /* 0x000004f000007945 */ /* 0x000fe20003800000 */
[----:B------:R-:W-:Y:S01]  /*0700*/  BSSY B1, `(.L_x_1121) ;  /* 0x0000046000017945 */ /* 0x000fe20003800000 */
[----:B--2---:R-:W-:-:S06]  /*0710*/  @!P0 HADD2.F32 R12, -RZ, R4.H0_H0 ;  /* 0x20000004ff0c8230 */ /* 0x004fcc0000004100 */
[----:B------:R-:W0:Y:S02]  /*0720*/  @!P0 MUFU.TANH R12, R12 ;  /* 0x0000000c000c8308 */ /* 0x000e240000002400 */
[----:B0-----:R-:W-:Y:S01]  /*0730*/  @!P0 F2FP.PACK_AB R12, RZ, R12 ;  /* 0x0000000cff0c823e */ /* 0x001fe200000000ff */
[----:B---3--:R-:W-:Y:S02]  /*0740*/  @!P1 HADD2.F32 R4, -RZ, R5.H0_H0 ;  /* 0x20000005ff049230 */ /* 0x008fe40000004100 */
[----:B-----5:R-:W-:-:S06]  /*0750*/  @!P6 HADD2.F32 R5, -RZ, R6.H0_H0 ;  /* 0x20000006ff05e230 */ /* 0x020fcc0000004100 */
[----:B------:R-:W0:Y:S01]  /*0760*/  @!P6 MUFU.TANH R5, R5 ;  /* 0x000000050005e308 */ /* 0x000e220000002400 */
[----:B------:R-:W-:Y:S01]  /*0770*/  @!P2 HADD2.F32 R6, -RZ, R7.H0_H0 ;  /* 0x20000007ff06a230 */ /* 0x000fe20000004100 */
[----:B------:R-:W-:-:S04]  /*0780*/  IADD3 R7, R3, 0x300, RZ ;  /* 0x0000030003077810 */ /* 0x000fc80007ffe0ff */
[-C--:B------:R-:W-:Y:S02]  /*0790*/  ISETP.GE.AND P5, PT, R7, R2.reuse, PT ;  /* 0x000000020700720c */ /* 0x080fe40003fa6270 */
[----:B0-----:R-:W-:Y:S02]  /*07a0*/  @!P6 F2FP.PACK_AB R5, RZ, R5 ;  /* 0x00000005ff05e23e */ /* 0x001fe400000000ff */
[----:B------:R-:W-:Y:S02]  /*07b0*/  ISETP.GE.AND P6, PT, R15, R2, PT ;  /* 0x000000020f00720c */ /* 0x000fe40003fc6270 */
[----:B------:R-:W-:Y:S01]  /*07c0*/  PRMT R15, R12, 0x7610, R15 ;  /* 0x000076100c0f7816 */ /* 0x000fe2000000000f */
[----:B------:R-:W0:Y:S01]  /*07d0*/  @!P1 MUFU.TANH R4, R4 ;  /* 0x0000000400049308 */ /* 0x000e220000002400 */
[----:B----4-:R-:W-:-:S07]  /*07e0*/  @!P3 HADD2.F32 R8, -RZ, R8.H0_H0 ;  /* 0x20000008ff08b230 */ /* 0x010fce0000004100 */
[----:B------:R1:W-:Y:S01]  /*07f0*/  @!P3 MUFU.TANH R7, R8 ;  /* 0x000000080007b308 */ /* 0x0003e20000002400 */
[----:B------:R-:W-:Y:S02]  /*0800*/  @!P5 HADD2.F32 R10, -RZ, R10.H0_H0 ;  /* 0x2000000aff0ad230 */ /* 0x000fe40000004100 */
[----:B------:R-:W-:Y:S01]  /*0810*/  @!P4 HADD2.F32 R14, -RZ, R9.H0_H0 ;  /* 0x20000009ff0ec230 */ /* 0x000fe20000004100 */
[----:B------:R-:W-:Y:S02]  /*0820*/  @!P0 IMAD.IADD R9, R0, 0x1, R3 ;  /* 0x0000000100098824 */ /* 0x000fe400078e0203 */
[----:B------:R-:W-:Y:S02]  /*0830*/  @!P0 IMAD.MOV.U32 R3, RZ, RZ, R13 ;  /* 0x000000ffff038224 */ /* 0x000fe400078e000d */
[----:B-1----:R-:W-:Y:S01]  /*0840*/  @!P0 IMAD.WIDE.U32 R8, R9, R16, c[0x0][0x168] ;  /* 0x00005a0009088625 */ /* 0x002fe200078e0010 */
[----:B------:R-:W-:Y:S01]  /*0850*/  @!P6 HADD2.F32 R11, -RZ, R11.H0_H0 ;  /* 0x2000000bff0be230 */ /* 0x000fe20000004100 */
[----:B------:R-:W1:Y:S03]  /*0860*/  @!P2 MUFU.TANH R6, R6 ;  /* 0x000000060006a308 */ /* 0x000e660000002400 */
[----:B------:R2:W-:Y:S01]  /*0870*/  @!P0 STG.E.U16 [R8.64], R15 ;  /* 0x0000000f08008986 */ /* 0x0005e2000c101504 */
[----:B------:R-:W-:-:S04]  /*0880*/  ISETP.GE.AND P0, PT, R3, R2, PT ;  /* 0x000000020300720c */ /* 0x000fc80003f06270 */
[----:B------:R-:W3:Y:S08]  /*0890*/  @!P4 MUFU.TANH R14, R14 ;  /* 0x0000000e000ec308 */ /* 0x000ef00000002400 */
[----:B------:R-:W4:Y:S08]  /*08a0*/  @!P5 MUFU.TANH R10, R10 ;  /* 0x0000000a000ad308 */ /* 0x000f300000002400 */
[----:B------:R-:W5:Y:S01]  /*08b0*/  @!P6 MUFU.TANH R11, R11 ;  /* 0x0000000b000be308 */ /* 0x000f620000002400 */
[----:B0-----:R-:W-:-:S02]  /*08c0*/  @!P1 F2FP.PACK_AB R12, RZ, R4 ;  /* 0x00000004ff0c923e */ /* 0x001fc400000000ff */
[----:B-1----:R-:W-:Y:S02]  /*08d0*/  @!P2 F2FP.PACK_AB R13, RZ, R6 ;  /* 0x00000006ff0da23e */ /* 0x002fe400000000ff */
[----:B--2---:R-:W-:Y:S02]  /*08e0*/  @!P3 F2FP.PACK_AB R9, RZ, R7 ;  /* 0x00000007ff09b23e */ /* 0x004fe400000000ff */
[----:B---3--:R-:W-:Y:S02]  /*08f0*/  @!P4 F2FP.PACK_AB R7, RZ, R14 ;  /* 0x0000000eff07c23e */ /* 0x008fe400000000ff */
[----:B----4-:R-:W-:Y:S02]  /*0900*/  @!P5 F2FP.PACK_AB R6, RZ, R10 ;  /* 0x0000000aff06d23e */ /* 0x010fe400000000ff */
[----:B-----5:R-:W-:Y:S01]  /*0910*/  @!P6 F2FP.PACK_AB R4, RZ, R11 ;  /* 0x0000000bff04e23e */ /* 0x020fe200000000ff */
        /* <DEDUP_REMOVED lines=13> */
.L_x_1122:
[----:B------:R-:W-:-:S13]  /*09f0*/  ISETP.GE.AND P0, PT, R3, R2, PT ;  /* 0x000000020300720c */ /* 0x000fda0003f06270 */
[----:B------:R-:W-:Y:S05]  /*0a00*/  @P0 BRA `(.L_x_1124) ;  /* 0x000000d000000947 */ /* 0x000fea0003800000 */
[----:B0-----:R-:W-:Y:S01]  /*0a10*/  IMAD.IADD R10, R0, 0x1, R3 ;  /* 0x00000001000a7824 */ /* 0x001fe200078e0203 */
[----:B------:R-:W-:Y:S01]  /*0a20*/  IADD3 R3, R3, 0x80, RZ ;  /* 0x0000008003037810 */ /* 0x000fe20007ffe0ff */
[----:B------:R-:W-:-:S04]  /*0a30*/  IMAD.MOV.U32 R11, RZ, RZ, 0x2 ;  /* 0x00000002ff0b7424 */ /* 0x000fc800078e00ff */
[----:B------:R-:W-:-:S05]  /*0a40*/  IMAD.WIDE.U32 R10, R10, R11, c[0x0][0x168] ;  /* 0x00005a000a0a7625 */ /* 0x000fca00078e000b */
[----:B------:R0:W-:Y:S02]  /*0a50*/  STG.E.U16 [R10.64], R13 ;  /* 0x0000000d0a007986 */ /* 0x0001e4000c101504 */
.L_x_1123:
[----:B------:R-:W-:-:S13]  /*0a60*/  ISETP.GE.AND P0, PT, R3, R2, PT ;  /* 0x000000020300720c */ /* 0x000fda0003f06270 */
[----:B------:R-:W-:Y:S05]  /*0a70*/  @P0 BRA `(.L_x_1125) ;  /* 0x000000e000000947 */ /* 0x000fea0003800000 */
[----:B------:R-:W-:Y:S01]  /*0a80*/  IMAD.IADD R8, R0, 0x1, R3 ;  /* 0x0000000100087824 */ /* 0x000fe200078e0203 */
[----:B0-----:R-:W-:Y:S01]  /*0a90*/  PRMT R10, R9, 0x7610, R10 ;  /* 0x00007610090a7816 */ /* 0x001fe2000000000a */
[----:B------:R-:W-:Y:S01]  /*0aa0*/  IMAD.MOV.U32 R5, RZ, RZ, 0x2 ;  /* 0x00000002ff057424 */ /* 0x000fe200078e00ff */
[----:B------:R-:W-:-:S03]  /*0ab0*/  IADD3 R3, R3, 0x80, RZ ;  /* 0x0000008003037810 */ /* 0x000fc60007ffe0ff */
[----:B------:R-:W-:-:S05]  /*0ac0*/  IMAD.WIDE.U32 R8, R8, R5, c[0x0][0x168] ;  /* 0x00005a0008087625 */ /* 0x000fca00078e0005 */
[----:B------:R0:W-:Y:S02]  /*0ad0*/  STG.E.U16 [R8.64], R10 ;  /* 0x0000000a08007986 */ /* 0x0001e4000c101504 */
.L_x_1124:
[----:B------:R-:W-:-:S13]  /*0ae0*/  ISETP.GE.AND P0, PT, R3, R2, PT ;  /* 0x000000020300720c */ /* 0x000fda0003f06270 */
[----:B------:R-:W-:Y:S01]  /*0af0*/  @P0 BREAK B1 ;  /* 0x0000000000010942 */ /* 0x000fe20003800000 */
[----:B------:R-:W-:Y:S05]  /*0b00*/  @P0 BRA `(.L_x_1126) ;  /* 0x000000d000000947 */ /* 0x000fea0003800000 */
[----:B0-----:R-:W-:Y:S01]  /*0b10*/  IMAD.IADD R8, R0, 0x1, R3 ;  /* 0x0000000100087824 */ /* 0x001fe200078e0203 */
[----:B------:R-:W-:Y:S01]  /*0b20*/  IADD3 R3, R3, 0x80, RZ ;  /* 0x0000008003037810 */ /* 0x000fe20007ffe0ff */
[----:B------:R-:W-:-:S04]  /*0b30*/  IMAD.MOV.U32 R9, RZ, RZ, 0x2 ;  /* 0x00000002ff097424 */ /* 0x000fc800078e00ff */
[----:B------:R-:W-:-:S05]  /*0b40*/  IMAD.WIDE.U32 R8, R8, R9, c[0x0][0x168] ;  /* 0x00005a0008087625 */ /* 0x000fca00078e0009 */
[----:B------:R0:W-:Y:S02]  /*0b50*/  STG.E.U16 [R8.64], R7 ;  /* 0x0000000708007986 */ /* 0x0001e4000c101504 */
.L_x_1125:
[----:B------:R-:W-:Y:S05]  /*0b60*/  BSYNC B1 ;  /* 0x0000000000017941 */ /* 0x000fea0003800000 */
.L_x_1121:
[----:B------:R-:W-:Y:S02]  /*0b70*/  ISETP.GE.AND P0, PT, R3, R2, PT ;  /* 0x000000020300720c */ /* 0x000fe40003f06270 */
[----:B------:R-:W-:-:S11]  /*0b80*/  PRMT R5, R6, 0x7610, R5 ;  /* 0x0000761006057816 */ /* 0x000fd60000000005 */
[----:B0-----:R-:W-:Y:S01]  /*0b90*/  @!P0 IMAD.IADD R7, R0, 0x1, R3 ;  /* 0x0000000100078824 */ /* 0x001fe200078e0203 */
[----:B------:R-:W-:Y:S01]  /*0ba0*/  @!P0 IADD3 R3, R3, 0x80, RZ ;  /* 0x0000008003038810 */ /* 0x000fe20007ffe0ff */
[----:B------:R-:W-:-:S04]  /*0bb0*/  @!P0 IMAD.MOV.U32 R8, RZ, RZ, 0x2 ;  /* 0x00000002ff088424 */ /* 0x000fc800078e00ff */
[----:B------:R-:W-:-:S05]  /*0bc0*/  @!P0 IMAD.WIDE.U32 R6, R7, R8, c[0x0][0x168] ;  /* 0x00005a0007068625 */ /* 0x000fca00078e0008 */
[----:B------:R0:W-:Y:S02]  /*0bd0*/  @!P0 STG.E.U16 [R6.64], R5 ;  /* 0x0000000506008986 */ /* 0x0001e4000c101504 */
.L_x_1126:
[----:B------:R-:W-:Y:S05]  /*0be0*/  BSYNC B0 ;  /* 0x0000000000007941 */ /* 0x000fea0003800000 */
.L_x_1120:
        /* <DEDUP_REMOVED lines=8> */
.L_x_1127:
        /* <DEDUP_REMOVED lines=9> */
.L_x_6226:


//--------------------- .text._ZN2at6native29vectorized_elementwise_kernelILi4EZZZNS0_16tanh_kernel_cudaERNS_18TensorIteratorBaseEENKUlvE0_clEvENKUlvE1_clEvEUlN3c104HalfEE_St5arrayIPcLm2EEEEviT0_T1_ --------------------------
	.section	.text._ZN2at6native29vectorized_elementwise_kernelILi4EZZZNS0_16tanh_kernel_cudaERNS_18TensorIteratorBaseEENKUlvE0_clEvENKUlvE1_clEvEUlN3c104HalfEE_St5arrayIPcLm2EEEEviT0_T1_,"ax",@progbits
	.sectioninfo	@"SHI_REGISTERS=23"
	.align	128
        .global         _ZN2at6native29vectorized_elementwise_kernelILi4EZZZNS0_16tanh_kernel_cudaERNS_18TensorIteratorBaseEENKUlvE0_clEvENKUlvE1_clEvEUlN3c104HalfEE_St5arrayIPcLm2EEEEviT0_T1_
        .type           _ZN2at6native29vectorized_elementwise_kernelILi4EZZZNS0_16tanh_kernel_cudaERNS_18TensorIteratorBaseEENKUlvE0_clEvENKUlvE1_clEvEUlN3c104HalfEE_St5arrayIPcLm2EEEEviT0_T1_,@function
        .size           _ZN2at6native29vectorized_elementwise_kernelILi4EZZZNS0_16tanh_kernel_cudaERNS_18TensorIteratorBaseEENKUlvE0_clEvENKUlvE1_clEvEUlN3c104HalfEE_St5arrayIPcLm2EEEEviT0_T1_,(.L_x_6227 - _ZN2at6native29vectorized_elementwise_kernelILi4EZZZNS0_16tanh_kernel_cudaERNS_18TensorIteratorBaseEENKUlvE0_clEvENKUlvE1_clEvEUlN3c104HalfEE_St5arrayIPcLm2EEEEviT0_T1_)
        .other          _ZN2at6native29vectorized_elementwise_kernelILi4EZZZNS0_16tanh_kernel_cudaERNS_18TensorIteratorBaseEENKUlvE0_clEvENKUlvE1_clEvEUlN3c104HalfEE_St5arrayIPcLm2EEEEviT0_T1_,@"STO_CUDA_ENTRY STV_DEFAULT"
_ZN2at6native29vectorized_elementwise_kernelILi4EZZZNS0_16tanh_kernel_cudaERNS_18TensorIteratorBaseEENKUlvE0_clEvENKUlvE1_clEvEUlN3c104HalfEE_St5arrayIPcLm2EEEEviT0_T1_:
.text._ZN2at6native29vectorized_elementwise_kernelILi4EZZZNS0_16tanh_kernel_cudaERNS_18TensorIteratorBaseEENKUlvE0_clEvENKUlvE1_clEvEUlN3c104HalfEE_St5arrayIPcLm2EEEEviT0_T1_:
        /* <DEDUP_REMOVED lines=12> */
[----:B------:R-:W3:Y:S01]  /*00c0*/  LDG.E.64 R2, [R4.64+0x400] ;  /* 0x0004000404027981 */ /* 0x000ee2000c1e1b00 */
[--C-:B--2---:R-:W-:Y:S02]  /*00d0*/  HADD2.F32 R6, -RZ, R8.reuse.H0_H0 ;  /* 0x20000008ff067230 */ /* 0x104fe40000004100 */
[----:B------:R-:W-:Y:S02]  /*00e0*/  HADD2.F32 R7, -RZ, R8.H1_H1 ;  /* 0x30000008ff077230 */ /* 0x000fe40000004100 */
[--C-:B------:R-:W-:Y:S02]  /*00f0*/  HADD2.F32 R8, -RZ, R9.reuse.H0_H0 ;  /* 0x20000009ff087230 */ /* 0x100fe40000004100 */
[----:B------:R-:W-:Y:S01]  /*0100*/  HADD2.F32 R9, -RZ, R9.H1_H1 ;  /* 0x30000009ff097230 */ /* 0x000fe20000004100 */
[----:B------:R-:W-:Y:S01]  /*0110*/  MUFU.TANH R6, R6 ;  /* 0x0000000600067308 */ /* 0x000fe20000002400 */
[----:B---3--:R-:W-:-:S02]  /*0120*/  HADD2.F32 R10, -RZ, R2.H0_H0 ;  /* 0x20000002ff0a7230 */ /* 0x008fc40000004100 */
[--C-:B------:R-:W-:Y:S02]  /*0130*/  HADD2.F32 R11, -RZ, R3.reuse.H0_H0 ;  /* 0x20000003ff0b7230 */ /* 0x100fe40000004100 */
[----:B------:R-:W-:Y:S02]  /*0140*/  HADD2.F32 R12, -RZ, R3.H1_H1 ;  /* 0x30000003ff0c7230 */ /* 0x000fe40000004100 */
[----:B------:R-:W-:Y:S01]  /*0150*/  HADD2.F32 R4, -RZ, R2.H1_H1 ;  /* 0x30000002ff047230 */ /* 0x000fe20000004100 */
[----:B------:R-:W0:Y:S01]  /*0160*/  MUFU.TANH R7, R7 ;  /* 0x0000000700077308 */ /* 0x000e220000002400 */
[----:B------:R-:W-:-:S06]  /*0170*/  IMAD.WIDE.U32 R2, R0, R15, c[0x0][0x168] ;  /* 0x00005a0000027625 */ /* 0x000fcc00078e000f */
[----:B------:R-:W-:Y:S01]  /*0180*/  IMAD.WIDE R2, R13, 0x8, R2 ;  /* 0x000000080d027825 */ /* 0x000fe200078e0202 */
[----:B------:R-:W-:Y:S08]  /*0190*/  MUFU.TANH R8, R8 ;  /* 0x0000000800087308 */ /* 0x000ff00000002400 */
[----:B------:R-:W1:Y:S01]  /*01a0*/  MUFU.TANH R9, R9 ;  /* 0x0000000900097308 */ /* 0x000e620000002400 */
[----:B0-----:R-:W-:-:S07]  /*01b0*/  F2FP.PACK_AB R6, R7, R6 ;  /* 0x000000060706723e */ /* 0x001fce00000000ff */
[----:B------:R-:W-:Y:S08]  /*01c0*/  MUFU.TANH R10, R10 ;  /* 0x0000000a000a7308 */ /* 0x000ff00000002400 */
[----:B------:R-:W0:Y:S01]  /*01d0*/  MUFU.TANH R5, R4 ;  /* 0x0000000400057308 */ /* 0x000e220000002400 */
[----:B-1----:R-:W-:-:S05]  /*01e0*/  F2FP.PACK_AB R7, R9, R8 ;  /* 0x000000080907723e */ /* 0x002fca00000000ff */
[----:B------:R-:W-:Y:S02]  /*01f0*/  STG.E.64 [R2.64], R6 ;  /* 0x0000000602007986 */ /* 0x000fe4000c101b04 */
[----:B------:R-:W-:Y:S08]  /*0200*/  MUFU.TANH R11, R11 ;  /* 0x0000000b000b7308 */ /* 0x000ff00000002400 */
[----:B------:R-:W1:Y:S01]  /*0210*/  MUFU.TANH R12, R12 ;  /* 0x0000000c000c7308 */ /* 0x000e620000002400 */
[----:B0-----:R-:W-:-:S02]  /*0220*/  F2FP.PACK_AB R8, R5, R10 ;  /* 0x0000000a0508723e */ /* 0x001fc400000000ff */
[----:B-1----:R-:W-:-:S05]  /*0230*/  F2FP.PACK_AB R9, R12, R11 ;  /* 0x0000000b0c09723e */ /* 0x002fca00000000ff */
[----:B------:R-:W-:Y:S01]  /*0240*/  STG.E.64 [R2.64+0x400], R8 ;  /* 0x0004000802007986 */ /* 0x000fe2000c101b04 */
[----:B------:R-:W-:Y:S05]  /*0250*/  EXIT ;  /* 0x000000000000794d */ /* 0x000fea0003800000 */
.L_x_1128:
        /* <DEDUP_REMOVED lines=117> */
.L_x_1131:
[----:B------:R-:W-:-:S13]  /*09b0*/  ISETP.GE.AND P0, PT, R3, R2, PT ;  /* 0x000000020300720c */ /* 0x000fda0003f06270 */
[----:B------:R-:W-:Y:S05]  /*09c0*/  @P0 BRA `(.L_x_1133) ;  /* 0x000000d000000947 */ /* 0x000fea0003800000 */
[----:B0-----:R-:W-:Y:S01]  /*09d0*/  IMAD.IADD R10, R0, 0x1, R3 ;  /* 0x00000001000a7824 */ /* 0x001fe200078e0203 */
[----:B------:R-:W-:Y:S01]  /*09e0*/  IADD3 R3, R3, 0x80, RZ ;  /* 0x0000008003037810 */ /* 0x000fe20007ffe0ff */
[----:B------:R-:W-:-:S04]  /*09f0*/  IMAD.MOV.U32 R11, RZ, RZ, 0x2 ;  /* 0x00000002ff0b7424 */ /* 0x000fc800078e00ff */
[----:B------:R-:W-:-:S05]  /*0a00*/  IMAD.WIDE.U32 R10, R10, R11, c[0x0][0x168] ;  /* 0x00005a000a0a7625 */ /* 0x000fca00078e000b */
[----:B------:R0:W-:Y:S02]  /*0a10*/  STG.E.U16 [R10.64], R13 ;  /* 0x0000000d0a007986 */ /* 0x0001e4000c101504 */
.L_x_1132:
        /* <DEDUP_REMOVED lines=8> */
.L_x_1133:
        /* <DEDUP_REMOVED lines=8> */
.L_x_1134:
[----:B------:R-:W-:Y:S05]  /*0b20*/  BSYNC B1 ;  /* 0x0000000000017941 */ /* 0x000fea0003800000 */
.L_x_1130:
[----:B------:R-:W-:Y:S02]  /*0b30*/  ISETP.GE.AND P0, PT, R3, R2, PT ;  /* 0x000000020300720c */ /* 0x000fe40003f06270 */
[----:B------:R-:W-:-:S11]  /*0b40*/  PRMT R5, R6, 0x7610, R5 ;  /* 0x0000761006057816 */ /* 0x000fd60000000005 */
[----:B0-----:R-:W-:Y:S01]  /*0b50*/  @!P0 IMAD.IADD R7, R0, 0x1, R3 ;  /* 0x0000000100078824 */ /* 0x001fe200078e0203 */
[----:B------:R-:W-:Y:S01]  /*0b60*/  @!P0 IADD3 R3, R3, 0x80, RZ ;  /* 0x0000008003038810 */ /* 0x000fe20007ffe0ff */
[----:B------:R-:W-:-:S04]  /*0b70*/  @!P0 IMAD.MOV.U32 R8, RZ, RZ, 0x2 ;  /* 0x00000002ff088424 */ /* 0x000fc800078e00ff */
[----:B------:R-:W-:-:S05]  /*0b80*/  @!P0 IMAD.WIDE.U32 R6, R7, R8, c[0x0][0x168] ;  /* 0x00005a0007068625 */ /* 0x000fca00078e0008 */
[----:B------:R0:W-:Y:S02]  /*0b90*/  @!P0 STG.E.U16 [R6.64], R5 ;  /* 0x0000000506008986 */ /* 0x0001e4000c101504 */
.L_x_1135:
[----:B------:R-:W-:Y:S05]  /*0ba0*/  BSYNC B0 ;  /* 0x0000000000007941 */ /* 0x000fea0003800000 */
.L_x_1129:
        /* <DEDUP_REMOVED lines=8> */
.L_x_1136:
        /* <DEDUP_REMOVED lines=13> */
.L_x_6227:


//--------------------- .text._ZN2at6native29vectorized_elementwise_kernelILi8EZZZNS0_16tanh_kernel_cudaERNS_18TensorIteratorBaseEENKUlvE0_clEvENKUlvE1_clEvEUlN3c104HalfEE_St5arrayIPcLm2EEEEviT0_T1_ --------------------------
	.section	.text._ZN2at6native29vectorized_elementwise_kernelILi8EZZZNS0_16tanh_kernel_cudaERNS_18TensorIteratorBaseEENKUlvE0_clEvENKUlvE1_clEvEUlN3c104HalfEE_St5arrayIPcLm2EEEEviT0_T1_,"ax",@progbits
	.sectioninfo	@"SHI_REGISTERS=4"
	.align	128
        .global         _ZN2at6native29vectorized_elementwise_kernelILi8EZZZNS0_16tanh_kernel_cudaERNS_18TensorIteratorBaseEENKUlvE0_clEvENKUlvE1_clEvEUlN3c104HalfEE_St5arrayIPcLm2EEEEviT0_T1_
        .type           _ZN2at6native29vectorized_elementwise_kernelILi8EZZZNS0_16tanh_kernel_cudaERNS_18TensorIteratorBaseEENKUlvE0_clEvENKUlvE1_clEvEUlN3c104HalfEE_St5arrayIPcLm2EEEEviT0_T1_,@function
        .size           _ZN2at6native29vectorized_elementwise_kernelILi8EZZZNS0_16tanh_kernel_cudaERNS_18TensorIteratorBaseEENKUlvE0_clEvENKUlvE1_clEvEUlN3c104HalfEE_St5arrayIPcLm2EEEEviT0_T1_,(.L_x_6228 - _ZN2at6native29vectorized_elementwise_kernelILi8EZZZNS0_16tanh_kernel_cudaERNS_18TensorIteratorBaseEENKUlvE0_clEvENKUlvE1_clEvEUlN3c104HalfEE_St5arrayIPcLm2EEEEviT0_T1_)
        .other          _ZN2at6native29vectorized_elementwise_kernelILi8EZZZNS0_16tanh_kernel_cudaERNS_18TensorIteratorBaseEENKUlvE0_clEvENKUlvE1_clEvEUlN3c104HalfEE_St5arrayIPcLm2EEEEviT0_T1_,@"STO_CUDA_ENTRY STV_DEFAULT"
_ZN2at6native29vectorized_elementwise_kernelILi8EZZZNS0_16tanh_kernel_cudaERNS_18TensorIteratorBaseEENKUlvE0_clEvENKUlvE1_clEvEUlN3c104HalfEE_St5arrayIPcLm2EEEEviT0_T1_:
.text._ZN2at6native29vectorized_elementwise_kernelILi8EZZZNS0_16tanh_kernel_cudaERNS_18TensorIteratorBaseEENKUlvE0_clEvENKUlvE1_clEvEUlN3c104HalfEE_St5arrayIPcLm2EEEEviT0_T1_:
[----:B------:R-:W-:Y:S02]  /*0000*/  MOV R1, c[0x0][0x28] ;  /* 0x00000a0000017a02 */ /* 0x000fe40000000f00 */
[----:B------:R-:W-:Y:S05]  /*0010*/  EXIT ;  /* 0x000000000000794d */ /* 0x000fea0003800000 */
.L_x_1137:
        /* <DEDUP_REMOVED lines=14> */
.L_x_6228:


//--------------------- .text._ZN2at6native18elementwise_kernelILi128ELi4EZNS0_15gpu_kernel_implIZZZNS0_16tanh_kernel_cudaERNS_18TensorIteratorBaseEENKUlvE0_clEvENKUlvE0_clEvEUlfE_EEvS4_RKT_EUliE_EEviT1_ --------------------------
	.section	.text._ZN2at6native18elementwise_kernelILi128ELi4EZNS0_15gpu_kernel_implIZZZNS0_16tanh_kernel_cudaERNS_18TensorIteratorBaseEENKUlvE0_clEvENKUlvE0_clEvEUlfE_EEvS4_RKT_EUliE_EEviT1_,"ax",@progbits
	.sectioninfo	@"SHI_REGISTERS=26"
	.align	128
        .global         _ZN2at6native18elementwise_kernelILi128ELi4EZNS0_15gpu_kernel_implIZZZNS0_16tanh_kernel_cudaERNS_18TensorIteratorBaseEENKUlvE0_clEvENKUlvE0_clEvEUlfE_EEvS4_RKT_EUliE_EEviT1_
        .type           _ZN2at6native18elementwise_kernelILi128ELi4EZNS0_15gpu_kernel_implIZZZNS0_16tanh_kernel_cudaERNS_18TensorIteratorBaseEENKUlvE0_clEvENKUlvE0_clEvEUlfE_EEvS4_RKT_EUliE_EEviT1_,@function
        .size           _ZN2at6native18elementwise_kernelILi128ELi4EZNS0_15gpu_kernel_implIZZZNS0_16tanh_kernel_cudaERNS_18TensorIteratorBaseEENKUlvE0_clEvENKUlvE0_clEvEUlfE_EEvS4_RKT_EUliE_EEviT1_,(.L_x_6229 - _ZN2at6native18elementwise_kernelILi128ELi4EZNS0_15gpu_kernel_implIZZZNS0_16tanh_kernel_cudaERNS_18TensorIteratorBaseEENKUlvE0_clEvENKUlvE0_clEvEUlfE_EEvS4_RKT_EUliE_EEviT1_)
        .other          _ZN2at6native18elementwise_kernelILi128ELi4EZNS0_15gpu_kernel_implIZZZNS0_16tanh_kernel_cudaERNS_18TensorIteratorBaseEENKUlvE0_clEvENKUlvE0_clEvEUlfE_EEvS4_RKT_EUliE_EEviT1_,@"STO_CUDA_ENTRY STV_DEFAULT"
_ZN2at6native18elementwise_kernelILi128ELi4EZNS0_15gpu_kernel_implIZZZNS0_16tanh_kernel_cudaERNS_18TensorIteratorBaseEENKUlvE0_clEvENKUlvE0_clEvEUlfE_EEvS4_RKT_EUliE_EEviT1_:
.text._ZN2at6native18elementwise_kernelILi128ELi4EZNS0_15gpu_kernel_implIZZZNS0_16tanh_kernel_cudaERNS_18TensorIteratorBaseEENKUlvE0_clEvENKUlvE0_clEvEUlfE_EEvS4_RKT_EUliE_EEviT1_:
        /* <DEDUP_REMOVED lines=236> */
.L_x_1140:
[----:B------:R-:W0:Y:S01]  /*0ec0*/  LDC.U8 R5, c[0x0][0x372] ;  /* 0x0000dc80ff057b82 */ /* 0x000e220000000000 */
[----:B------:R-:W-:Y:S01]  /*0ed0*/  IADD3 R16, P1, R16, c[0x0][0x360], RZ ;  /* 0x0000d80010107a10 */ /* 0x000fe20007f3e0ff */
[----:B------:R-:W-:Y:S01]  /*0ee0*/  BSSY B6, `(.L_x_1141) ;  /* 0x00000df000067945 */ /* 0x000fe20003800000 */
        /* <DEDUP_REMOVED lines=15> */
[----:B--2---:R-:W0:Y:S01]  /*0fe0*/  I2F.S16 R0, R0 ;  /* 0x0000000000007306 */ /* 0x004e220000101400 */
[----:B------:R-:W-:Y:S05]  /*0ff0*/  BRA `(.L_x_1147) ;  /* 0x00000cd000007947 */ /* 0x000fea0003800000 */
.L_x_1145:
[----:B------:R-:W2:Y:S02]  /*1000*/  LDG.E.U8 R0, [R2.64] ;  /* 0x0000002402007981 */ /* 0x000ea4000c1e1100 */
[----:B--2---:R-:W0:Y:S01]  /*1010*/  I2F.U16 R0, R0 ;  /* 0x0000000000007306 */ /* 0x004e220000101000 */
[----:B------:R-:W-:Y:S05]  /*1020*/  BRA `(.L_x_1147) ;  /* 0x00000ca000007947 */ /* 0x000fea0003800000 */
.L_x_1144:
[----:B------:R-:W-:-:S13]  /*1030*/  ISETP.NE.AND P0, PT, R4, 0x2, PT ;  /* 0x000000020400780c */ /* 0x000fda0003f05270 */
[----:B------:R-:W-:Y:S05]  /*1040*/  @!P0 BRA `(.L_x_1148) ;  /* 0x000000a000008947 */ /* 0x000fea0003800000 */
[----:B------:R-:W-:-:S13]  /*1050*/  ISETP.NE.AND P0, PT, R4, 0x3, PT ;  /* 0x000000030400780c */ /* 0x000fda0003f05270 */
[----:B------:R-:W-:Y:S05]  /*1060*/  @!P0 BRA `(.L_x_1149) ;  /* 0x0000005000008947 */ /* 0x000fea0003800000 */
[----:B------:R-:W-:-:S13]  /*1070*/  ISETP.NE.AND P0, PT, R4, 0x4, PT ;  /* 0x000000040400780c */ /* 0x000fda0003f05270 */
[----:B------:R-:W-:Y:S05]  /*1080*/  @P0 BRA `(.L_x_1146) ;  /* 0x00000aa000000947 */ /* 0x000fea0003800000 */
[----:B------:R-:W2:Y:S02]  /*1090*/  LDG.E.64 R2, [R2.64] ;  /* 0x0000002402027981 */ /* 0x000ea4000c1e1b00 */
[----:B--2---:R0:W1:Y:S01]  /*10a0*/  I2F.S64 R0, R2 ;  /* 0x0000000200007312 */ /* 0x0040620000301400 */
[----:B------:R-:W-:Y:S05]  /*10b0*/  BRA `(.L_x_1147) ;  /* 0x00000c1000007947 */ /* 0x000fea0003800000 */
.L_x_1149:
[----:B------:R-:W2:Y:S02]  /*10c0*/  LDG.E R0, [R2.64] ;  /* 0x0000002402007981 */ /* 0x000ea4000c1e1900 */
[----:B--2---:R-:W0:Y:S01]  /*10d0*/  I2F R0, R0 ;  /* 0x0000000000007306 */ /* 0x004e220000201400 */
[----:B------:R-:W-:Y:S05]  /*10e0*/  BRA `(.L_x_1147) ;  /* 0x00000be000007947 */ /* 0x000fea0003800000 */
.L_x_1148:
[----:B------:R-:W2:Y:S02]  /*10f0*/  LDG.E.U16 R0, [R2.64] ;  /* 0x0000002402007981 */ /* 0x000ea4000c1e1500 */
[----:B--2---:R-:W0:Y:S01]  /*1100*/  I2F.S16 R0, R0 ;  /* 0x0000000000007306 */ /* 0x004e220000101400 */
[----:B------:R-:W-:Y:S05]  /*1110*/  BRA `(.L_x_1147) ;  /* 0x00000bb000007947 */ /* 0x000fea0003800000 */
.L_x_1143:
[----:B------:R-:W-:-:S13]  /*1120*/  ISETP.GT.AND P0, PT, R4, 0x6, PT ;  /* 0x000000060400780c */ /* 0x000fda0003f04270 */
[----:B------:R-:W-:Y:S05]  /*1130*/  @P0 BRA `(.L_x_1150) ;  /* 0x0000009000000947 */ /* 0x000fea0003800000 */
[----:B------:R-:W-:-:S13]  /*1140*/  ISETP.NE.AND P0, PT, R4, 0x5, PT ;  /* 0x000000050400780c */ /* 0x000fda0003f05270 */
[----:B------:R-:W-:Y:S05]  /*1150*/  @!P0 BRA `(.L_x_1151) ;  /* 0x0000004000008947 */ /* 0x000fea0003800000 */
[----:B------:R-:W-:-:S13]  /*1160*/  ISETP.NE.AND P0, PT, R4, 0x6, PT ;  /* 0x000000060400780c */ /* 0x000fda0003f05270 */
[----:B------:R-:W-:Y:S05]  /*1170*/  @P0 BRA `(.L_x_1146) ;  /* 0x000009b000000947 */ /* 0x000fea0003800000 */
[----:B------:R0:W5:Y:S01]  /*1180*/  LDG.E R0, [R2.64] ;  /* 0x0000002402007981 */ /* 0x000162000c1e1900 */
[----:B------:R-:W-:Y:S05]  /*1190*/  BRA `(.L_x_1147) ;  /* 0x00000b3000007947 */ /* 0x000fea0003800000 */
.L_x_1151:
[----:B------:R-:W2:Y:S02]  /*11a0*/  LDG.E.U16 R0, [R2.64] ;  /* 0x0000002402007981 */ /* 0x000ea4000c1e1500 */
[----:B--2---:R-:W-:Y:S01]  /*11b0*/  HADD2.F32 R0, -RZ, R0.H0_H0 ;  /* 0x20000000ff007230 */ /* 0x004fe20000004100 */
[----:B------:R-:W-:Y:S05]  /*11c0*/  BRA `(.L_x_1147) ;  /* 0x00000b0000007947 */ /* 0x000fea0003800000 */
.L_x_1150:
[----:B------:R-:W-:-:S13]  /*11d0*/  ISETP.NE.AND P0, PT, R4, 0x7, PT ;  /* 0x000000070400780c */ /* 0x000fda0003f05270 */
[----:B------:R-:W-:Y:S05]  /*11e0*/  @!P0 BRA `(.L_x_1152) ;  /* 0x0000009000008947 */ /* 0x000fea0003800000 */
[----:B------:R-:W-:-:S13]  /*11f0*/  ISETP.NE.AND P0, PT, R4, 0x8, PT ;  /* 0x000000080400780c */ /* 0x000fda0003f05270 */
[----:B------:R-:W-:Y:S05]  /*1200*/  @!P0 BRA `(.L_x_1153) ;  /* 0x0000004000008947 */ /* 0x000fea0003800000 */
[----:B------:R-:W-:-:S13]  /*1210*/  ISETP.NE.AND P0, PT, R4, 0x9, PT ;  /* 0x000000090400780c */ /* 0x000fda0003f05270 */
[----:B------:R-:W-:Y:S05]  /*1220*/  @P0 BRA `(.L_x_1146) ;  /* 0x0000090000000947 */ /* 0x000fea0003800000 */
[----:B------:R0:W5:Y:S01]  /*1230*/  LDG.E R0, [R2.64] ;  /* 0x0000002402007981 */ /* 0x000162000c1e1900 */
[----:B------:R-:W-:Y:S05]  /*1240*/  BRA `(.L_x_1147) ;  /* 0x00000a8000007947 */ /* 0x000fea0003800000 */
.L_x_1153:
[----:B------:R-:W2:Y:S02]  /*1250*/  LDG.E.U16 R0, [R2.64] ;  /* 0x0000002402007981 */ /* 0x000ea4000c1e1500 */
[----:B--2---:R-:W-:Y:S01]  /*1260*/  HADD2.F32 R0, -RZ, R0.H0_H0 ;  /* 0x20000000ff007230 */ /* 0x004fe20000004100 */
[----:B------:R-:W-:Y:S05]  /*1270*/  BRA `(.L_x_1147) ;  /* 0x00000a5000007947 */ /* 0x000fea0003800000 */
.L_x_1152:
[----:B------:R-:W2:Y:S02]  /*1280*/  LDG.E.64 R2, [R2.64] ;  /* 0x0000002402027981 */ /* 0x000ea4000c1e1b00 */
[----:B--2---:R-:W0:Y:S01]  /*1290*/  F2F.F32.F64 R0, R2 ;  /* 0x0000000200007310 */ /* 0x004e220000301000 */
[----:B------:R-:W0:-:S14]  /*12a0*/  DSETP.GEU.AND P0, PT, |R2|, c[0x2][0x0], PT ;  /* 0x008000000200762a */ /* 0x000e1c0003f0e200 */
[----:B0-----:R-:W-:Y:S01]  /*12b0*/  @!P0 FMUL R0, R0, 1.175494350822287508e-38 ;  /* 0x0080000000008820 */ /* 0x001fe20000400000 */
[----:B------:R-:W-:Y:S05]  /*12c0*/  BRA `(.L_x_1147) ;  /* 0x00000a0000007947 */ /* 0x000fea0003800000 */
.L_x_1142:
        /* <DEDUP_REMOVED lines=10> */
[----:B------:R-:W-:Y:S01]  /*1370*/  FSEL R0, RZ, 1, !P0 ;  /* 0x3f800000ff007808 */ /* 0x000fe20004000000 */
[----:B------:R-:W-:Y:S05]  /*1380*/  BRA `(.L_x_1147) ;  /* 0x0000094000007947 */ /* 0x000fea0003800000 */
.L_x_1156:
[----:B------:R-:W2:Y:S02]  /*1390*/  LDG.E.64 R2, [R2.64] ;  /* 0x0000002402027981 */ /* 0x000ea4000c1e1b00 */
[----:B--2---:R-:W0:Y:S01]  /*13a0*/  F2F.F32.F64 R0, R2 ;  /* 0x0000000200007310 */ /* 0x004e220000301000 */
[----:B------:R-:W0:-:S14]  /*13b0*/  DSETP.GEU.AND P0, PT, |R2|, c[0x2][0x0], PT ;  /* 0x008000000200762a */ /* 0x000e1c0003f0e200 */
[----:B0-----:R-:W-:Y:S01]  /*13c0*/  @!P0 FMUL R0, R0, 1.175494350822287508e-38 ;  /* 0x0080000000008820 */ /* 0x001fe20000400000 */
[----:B------:R-:W-:Y:S05]  /*13d0*/  BRA `(.L_x_1147) ;  /* 0x000008f000007947 */ /* 0x000fea0003800000 */
.L_x_1155:
        /* <DEDUP_REMOVED lines=24> */
[----:B------:R-:W-:Y:S01]  /*1560*/  LOP3.LUT R0, R5, 0x80000000, R0, 0xf8, !PT ;  /* 0x8000000005007812 */ /* 0x000fe200078ef800 */
[----:B------:R-:W-:Y:S05]  /*1570*/  BRA `(.L_x_1147) ;  /* 0x0000075000007947 */ /* 0x000fea0003800000 */
.L_x_1158:
        /* <DEDUP_REMOVED lines=11> */
[----:B------:R-:W-:Y:S01]  /*1630*/  LOP3.LUT R0, R4, 0x80000000, R5, 0xf8, !PT ;  /* 0x8000000004007812 */ /* 0x000fe200078ef805 */
[----:B------:R-:W-:Y:S05]  /*1640*/  BRA `(.L_x_1147) ;  /* 0x0000068000007947 */ /* 0x000fea0003800000 */
.L_x_1157:
[----:B------:R-:W2:Y:S02]  /*1650*/  LDG.E.U16 R0, [R2.64] ;  /* 0x0000002402007981 */ /* 0x000ea4000c1e1500 */
[----:B--2---:R-:W-:Y:S01]  /*1660*/  PRMT R0, RZ, 0x5410, R0 ;  /* 0x00005410ff007816 */ /* 0x004fe20000000000 */
[----:B------:R-:W-:Y:S05]  /*1670*/  BRA `(.L_x_1147) ;  /* 0x0000065000007947 */ /* 0x000fea0003800000 */
.L_x_1154:
        /* <DEDUP_REMOVED lines=9> */
[----:B--2---:R-:W0:Y:S01]  /*1710*/  I2F.U16 R0, R0 ;  /* 0x0000000000007306 */ /* 0x004e220000101000 */
[----:B------:R-:W-:Y:S05]  /*1720*/  BRA `(.L_x_1147) ;  /* 0x000005a000007947 */ /* 0x000fea0003800000 */
.L_x_1161:
[----:B------:R-:W2:Y:S01]  /*1730*/  LDG.E.U8 R2, [R2.64] ;  /* 0x0000002402027981 */ /* 0x000ea2000c1e1100 */
        /* <DEDUP_REMOVED lines=19> */
.L_x_1163:
[----:B------:R-:W-:Y:S05]  /*1870*/  BSYNC B0 ;  /* 0x0000000000007941 */ /* 0x000fea0003800000 */
.L_x_1162:
[----:B------:R-:W-:Y:S01]  /*1880*/  LEA R3, R0, 0x3b800000, 0x17 ;  /* 0x3b80000000037811 */ /* 0x000fe200078eb8ff */
[----:B------:R-:W-:-:S05]  /*1890*/  IMAD.SHL.U32 R0, R2, 0x100000, RZ ;  /* 0x0010000002007824 */ /* 0x000fca00078e00ff */
[----:B------:R-:W-:Y:S01]  /*18a0*/  LOP3.LUT R0, R3, R0, R4, 0xfe, !PT ;  /* 0x0000000003007212 */ /* 0x000fe200078efe04 */
[----:B------:R-:W-:Y:S05]  /*18b0*/  BRA `(.L_x_1147) ;  /* 0x0000041000007947 */ /* 0x000fea0003800000 */
.L_x_1160:
        /* <DEDUP_REMOVED lines=20> */
.L_x_1165:
[----:B------:R-:W-:Y:S05]  /*1a00*/  BSYNC B0 ;  /* 0x0000000000007941 */ /* 0x000fea0003800000 */
.L_x_1164:
[----:B------:R-:W-:Y:S01]  /*1a10*/  LEA R3, R0, 0x37800000, 0x17 ;  /* 0x3780000000037811 */ /* 0x000fe200078eb8ff */
[----:B------:R-:W-:-:S05]  /*1a20*/  IMAD.SHL.U32 R0, R2, 0x200000, RZ ;  /* 0x0020000002007824 */ /* 0x000fca00078e00ff */
[----:B------:R-:W-:Y:S01]  /*1a30*/  LOP3.LUT R0, R3, R0, R4, 0xfe, !PT ;  /* 0x0000000003007212 */ /* 0x000fe200078efe04 */
[----:B------:R-:W-:Y:S05]  /*1a40*/  BRA `(.L_x_1147) ;  /* 0x0000028000007947 */ /* 0x000fea0003800000 */
.L_x_1159:
[----:B------:R-:W-:-:S13]  /*1a50*/  ISETP.NE.AND P0, PT, R4, 0x1c, PT ;  /* 0x0000001c0400780c */ /* 0x000fda0003f05270 */
[----:B------:R-:W-:Y:S05]  /*1a60*/  @!P0 BRA `(.L_x_1166) ;  /* 0x0000024000008947 */ /* 0x000fea0003800000 */
[----:B------:R-:W-:-:S13]  /*1a70*/  ISETP.NE.AND P0, PT, R4, 0x1d, PT ;  /* 0x0000001d0400780c */ /* 0x000fda0003f05270 */
[----:B------:R-:W-:Y:S05]  /*1a80*/  @!P0 BRA `(.L_x_1167) ;  /* 0x000001f000008947 */ /* 0x000fea0003800000 */
[----:B------:R-:W-:-:S13]  /*1a90*/  ISETP.NE.AND P0, PT, R4, 0x2c, PT ;  /* 0x0000002c0400780c */ /* 0x000fda0003f05270 */
[----:B------:R-:W-:Y:S05]  /*1aa0*/  @P0 BRA `(.L_x_1146) ;  /* 0x0000008000000947 */ /* 0x000fea0003800000 */
[----:B------:R-:W2:Y:S01]  /*1ab0*/  LDG.E.U8 R2, [R2.64] ;  /* 0x0000002402027981 */ /* 0x000ea2000c1e1100 */
[----:B------:R-:W-:Y:S01]  /*1ac0*/  IMAD.MOV.U32 R0, RZ, RZ, 0x400000 ;  /* 0x00400000ff007424 */ /* 0x000fe200078e00ff */
[----:B--2---:R-:W-:-:S13]  /*1ad0*/  ISETP.NE.AND P0, PT, R2, RZ, PT ;  /* 0x000000ff0200720c */ /* 0x004fda0003f05270 */
[----:B------:R-:W-:Y:S05]  /*1ae0*/  @!P0 BRA `(.L_x_1147) ;  /* 0x000001e000008947 */ /* 0x000fea0003800000 */
[----:B------:R-:W-:-:S13]  /*1af0*/  ISETP.NE.AND P0, PT, R2, 0xff, PT ;  /* 0x000000ff0200780c */ /* 0x000fda0003f05270 */
[----:B------:R-:W-:Y:S02]  /*1b00*/  @!P0 IMAD.MOV.U32 R0, RZ, RZ, 0x7f800001 ;  /* 0x7f800001ff008424 */ /* 0x000fe400078e00ff */
[----:B------:R-:W-:Y:S01]  /*1b10*/  @P0 IMAD.SHL.U32 R0, R2, 0x800000, RZ ;  /* 0x0080000002000824 */ /* 0x000fe200078e00ff */
[----:B------:R-:W-:Y:S05]  /*1b20*/  BRA `(.L_x_1147) ;  /* 0x000001a000007947 */ /* 0x000fea0003800000 */
.L_x_1146:
        /* <DEDUP_REMOVED lines=19> */
[----:B------:R-:W-:Y:S01]  /*1c60*/  IMAD.MOV.U32 R0, RZ, RZ, RZ ;  /* 0x000000ffff007224 */ /* 0x000fe200078e00ff */
[----:B------:R-:W-:Y:S05]  /*1c70*/  BRA `(.L_x_1147) ;  /* 0x0000005000007947 */ /* 0x000fea0003800000 */
.L_x_1167:
[----:B------:R-:W2:Y:S02]  /*1c80*/  LDG.E.64 R2, [R2.64] ;  /* 0x0000002402027981 */ /* 0x000ea4000c1e1b00 */
[----:B--2---:R0:W1:Y:S01]  /*1c90*/  I2F.U64 R0, R2 ;  /* 0x0000000200007312 */ /* 0x0040620000301000 */
[----:B------:R-:W-:Y:S05]  /*1ca0*/  BRA `(.L_x_1147) ;  /* 0x0000002000007947 */ /* 0x000fea0003800000 */
.L_x_1166:
[----:B------:R-:W2:Y:S02]  /*1cb0*/  LDG.E R0, [R2.64] ;  /* 0x0000002402007981 */ /* 0x000ea4000c1e1900 */
[----:B--2---:R-:W0:Y:S02]  /*1cc0*/  I2F.U32 R0, R0 ;  /* 0x0000000000007306 */ /* 0x004e240000201000 */
.L_x_1147:
[----:B------:R-:W-:Y:S05]  /*1cd0*/  BSYNC B6 ;  /* 0x0000000000067941 */ /* 0x000fea0003800000 */
.L_x_1141:
[----:B------:R-:W2:Y:S01]  /*1ce0*/  LDC.U8 R4, c[0x0][0x371] ;  /* 0x0000dc40ff047b82 */ /* 0x000ea20000000000 */
[----:B01---5:R0:W1:Y:S01]  /*1cf0*/  MUFU.TANH R2, R0 ;  /* 0x0000000000027308 */ /* 0x0230620000002400 */
[----:B--2---:R-:W-:-:S04]  /*1d00*/  PRMT R3, R4, 0x9910, RZ ;  /* 0x0000991004037816 */ /* 0x004fc800000000ff */
[----:B------:R-:W-:-:S13]  /*1d10*/  ISETP.GT.AND P0, PT, R3, 0x9, PT ;  /* 0x000000090300780c */ /* 0x000fda0003f04270 */
[----:B------:R-:W-:Y:S05]  /*1d20*/  @P0 BRA `(.L_x_1168) ;  /* 0x000003a000000947 */ /* 0x000fea0003800000 */
[----:B01----:R-:W-:-:S13]  /*1d30*/  ISETP.GT.AND P0, PT, R3, 0x4, PT ;  /* 0x000000040300780c */ /* 0x003fda0003f04270 */
[----:B------:R-:W-:Y:S05]  /*1d40*/  @P0 BRA `(.L_x_1169) ;  /* 0x000001c000000947 */ /* 0x000fea0003800000 */
[----:B------:R-:W-:-:S13]  /*1d50*/  ISETP.GT.AND P0, PT, R3, 0x1, PT ;  /* 0x000000010300780c */ /* 0x000fda0003f04270 */
[----:B------:R-:W-:Y:S05]  /*1d60*/  @P0 BRA `(.L_x_1170) ;  /* 0x000000b000000947 */ /* 0x000fea0003800000 */
[----:B------:R-:W-:-:S13]  /*1d70*/  ISETP.NE.AND P0, PT, R4, RZ, PT ;  /* 0x000000ff0400720c */ /* 0x000fda0003f05270 */
[----:B------:R-:W-:Y:S05]  /*1d80*/  @!P0 BRA `(.L_x_1171) ;  /* 0x0000005000008947 */ /* 0x000fea0003800000 */
[----:B------:R-:W-:-:S13]  /*1d90*/  ISETP.NE.AND P0, PT, R3, 0x1, PT ;  /* 0x000000010300780c */ /* 0x000fda0003f05270 */
[----:B------:R-:W-:Y:S05]  /*1da0*/  @P0 BRA `(.L_x_1172) ;  /* 0x00000c1000000947 */ /* 0x000fea0003800000 */
[----:B------:R-:W0:Y:S02]  /*1db0*/  F2I.FTZ.TRUNC.NTZ R3, R2 ;  /* 0x0000000200037305 */ /* 0x000e24000021f100 */
[----:B0-----:R0:W-:Y:S01]  /*1dc0*/  STG.E.U8 [R16.64], R3 ;  /* 0x0000000310007986 */ /* 0x0011e2000c101124 */
[----:B------:R-:W-:Y:S05]  /*1dd0*/  BRA `(.L_x_1173) ;  /* 0x00000d7000007947 */ /* 0x000fea0003800000 */
.L_x_1171:
[----:B------:R-:W0:Y:S02]  /*1de0*/  F2I.S64.TRUNC R2, R2 ;  /* 0x0000000200027311 */ /* 0x000e24000020d900 */
[----:B0-----:R-:W-:-:S05]  /*1df0*/  IMAD.MOV.U32 R5, RZ, RZ, R2 ;  /* 0x000000ffff057224 */ /* 0x001fca00078e0002 */
[----:B------:R0:W-:Y:S01]  /*1e00*/  STG.E.U8 [R16.64], R5 ;  /* 0x0000000510007986 */ /* 0x0001e2000c101124 */
[----:B------:R-:W-:Y:S05]  /*1e10*/  BRA `(.L_x_1173) ;  /* 0x00000d3000007947 */ /* 0x000fea0003800000 */
.L_x_1170:
[----:B------:R-:W-:-:S13]  /*1e20*/  ISETP.NE.AND P0, PT, R3, 0x2, PT ;  /* 0x000000020300780c */ /* 0x000fda0003f05270 */
[----:B------:R-:W-:Y:S05]  /*1e30*/  @!P0 BRA `(.L_x_1174) ;  /* 0x000000a000008947 */ /* 0x000fea0003800000 */
[----:B------:R-:W-:-:S13]  /*1e40*/  ISETP.NE.AND P0, PT, R3, 0x3, PT ;  /* 0x000000030300780c */ /* 0x000fda0003f05270 */
[----:B------:R-:W-:Y:S05]  /*1e50*/  @!P0 BRA `(.L_x_1175) ;  /* 0x0000005000008947 */ /* 0x000fea0003800000 */
[----:B------:R-:W-:-:S13]  /*1e60*/  ISETP.NE.AND P0, PT, R3, 0x4, PT ;  /* 0x000000040300780c */ /* 0x000fda0003f05270 */
[----:B------:R-:W-:Y:S05]  /*1e70*/  @P0 BRA `(.L_x_1172) ;  /* 0x00000b4000000947 */ /* 0x000fea0003800000 */
[----:B------:R-:W0:Y:S02]  /*1e80*/  F2I.S64.TRUNC R2, R2 ;  /* 0x0000000200027311 */ /* 0x000e24000020d900 */
[----:B0-----:R0:W-:Y:S01]  /*1e90*/  STG.E.64 [R16.64], R2 ;  /* 0x0000000210007986 */ /* 0x0011e2000c101b24 */
[----:B------:R-:W-:Y:S05]  /*1ea0*/  BRA `(.L_x_1173) ;  /* 0x00000ca000007947 */ /* 0x000fea0003800000 */
.L_x_1175:
[----:B------:R-:W0:Y:S02]  /*1eb0*/  F2I.FTZ.TRUNC.NTZ R3, R2 ;  /* 0x0000000200037305 */ /* 0x000e24000021f100 */
[----:B0-----:R0:W-:Y:S01]  /*1ec0*/  STG.E [R16.64], R3 ;  /* 0x0000000310007986 */ /* 0x0011e2000c101924 */
[----:B------:R-:W-:Y:S05]  /*1ed0*/  BRA `(.L_x_1173) ;  /* 0x00000c7000007947 */ /* 0x000fea0003800000 */
.L_x_1174:
[----:B------:R-:W0:Y:S02]  /*1ee0*/  F2I.FTZ.TRUNC.NTZ R3, R2 ;  /* 0x0000000200037305 */ /* 0x000e24000021f100 */
[----:B0-----:R0:W-:Y:S01]  /*1ef0*/  STG.E.U16 [R16.64], R3 ;  /* 0x0000000310007986 */ /* 0x0011e2000c101524 */
[----:B------:R-:W-:Y:S05]  /*1f00*/  BRA `(.L_x_1173) ;  /* 0x00000c4000007947 */ /* 0x000fea0003800000 */
.L_x_1169:
[----:B------:R-:W-:-:S13]  /*1f10*/  ISETP.GT.AND P0, PT, R3, 0x6, PT ;  /* 0x000000060300780c */ /* 0x000fda0003f04270 */
[----:B------:R-:W-:Y:S05]  /*1f20*/  @P0 BRA `(.L_x_1176) ;  /* 0x0000009000000947 */ /* 0x000fea0003800000 */
[----:B------:R-:W-:-:S13]  /*1f30*/  ISETP.NE.AND P0, PT, R3, 0x5, PT ;  /* 0x000000050300780c */ /* 0x000fda0003f05270 */
[----:B------:R-:W-:Y:S05]  /*1f40*/  @!P0 BRA `(.L_x_1177) ;  /* 0x0000004000008947 */ /* 0x000fea0003800000 */
[----:B------:R-:W-:-:S13]  /*1f50*/  ISETP.NE.AND P0, PT, R3, 0x6, PT ;  /* 0x000000060300780c */ /* 0x000fda0003f05270 */
[----:B------:R-:W-:Y:S05]  /*1f60*/  @P0 BRA `(.L_x_1172) ;  /* 0x00000a5000000947 */ /* 0x000fea0003800000 */
[----:B------:R0:W-:Y:S01]  /*1f70*/  STG.E [R16.64], R2 ;  /* 0x0000000210007986 */ /* 0x0001e2000c101924 */
[----:B------:R-:W-:Y:S05]  /*1f80*/  BRA `(.L_x_1173) ;  /* 0x00000bc000007947 */ /* 0x000fea0003800000 */
.L_x_1177:
[----:B------:R-:W-:-:S05]  /*1f90*/  F2FP.PACK_AB R2, RZ, R2 ;  /* 0x00000002ff02723e */ /* 0x000fca00000000ff */
[----:B------:R0:W-:Y:S01]  /*1fa0*/  STG.E.U16 [R16.64], R2 ;  /* 0x0000000210007986 */ /* 0x0001e2000c101524 */
[----:B------:R-:W-:Y:S05]  /*1fb0*/  BRA `(.L_x_1173) ;  /* 0x00000b9000007947 */ /* 0x000fea0003800000 */
.L_x_1176:
[----:B------:R-:W-:-:S13]  /*1fc0*/  ISETP.NE.AND P0, PT, R3, 0x7, PT ;  /* 0x000000070300780c */ /* 0x000fda0003f05270 */
[----:B------:R-:W-:Y:S05]  /*1fd0*/  @!P0 BRA `(.L_x_1178) ;  /* 0x000000b000008947 */ /* 0x000fea0003800000 */
[----:B------:R-:W-:-:S13]  /*1fe0*/  ISETP.NE.AND P0, PT, R3, 0x8, PT ;  /* 0x000000080300780c */ /* 0x000fda0003f05270 */
[----:B------:R-:W-:Y:S05]  /*1ff0*/  @!P0 BRA `(.L_x_1179) ;  /* 0x0000005000008947 */ /* 0x000fea0003800000 */
[----:B------:R-:W-:-:S13]  /*2000*/  ISETP.NE.AND P0, PT, R3, 0x9, PT ;  /* 0x000000090300780c */ /* 0x000fda0003f05270 */
[----:B------:R-:W-:Y:S05]  /*2010*/  @P0 BRA `(.L_x_1172) ;  /* 0x000009a000000947 */ /* 0x000fea0003800000 */
[----:B------:R-:W-:-:S05]  /*2020*/  IMAD.MOV.U32 R3, RZ, RZ, RZ ;  /* 0x000000ffff037224 */ /* 0x000fca00078e00ff */
[----:B------:R0:W-:Y:S01]  /*2030*/  STG.E.64 [R16.64], R2 ;  /* 0x0000000210007986 */ /* 0x0001e2000c101b24 */
[----:B------:R-:W-:Y:S05]  /*2040*/  BRA `(.L_x_1173) ;  /* 0x00000b0000007947 */ /* 0x000fea0003800000 */
.L_x_1179:
[----:B------:R-:W-:-:S04]  /*2050*/  F2FP.PACK_AB R3, RZ, R2 ;  /* 0x00000002ff03723e */ /* 0x000fc800000000ff */
[----:B------:R-:W-:-:S05]  /*2060*/  PRMT R3, R3, 0x5410, RZ ;  /* 0x0000541003037816 */ /* 0x000fca00000000ff */
[----:B------:R0:W-:Y:S01]  /*2070*/  STG.E [R16.64], R3 ;  /* 0x0000000310007986 */ /* 0x0001e2000c101924 */
[----:B------:R-:W-:Y:S05]  /*2080*/  BRA `(.L_x_1173) ;  /* 0x00000ac000007947 */ /* 0x000fea0003800000 */
.L_x_1178:
[----:B------:R-:W-:-:S06]  /*2090*/  FMUL.FTZ R2, R2, 1 ;  /* 0x3f80000002027820 */ /* 0x000fcc0000410000 */
[----:B------:R-:W0:Y:S02]  /*20a0*/  F2F.F64.F32 R2, R2 ;  /* 0x0000000200027310 */ /* 0x000e240000201800 */
[----:B0-----:R0:W-:Y:S01]  /*20b0*/  STG.E.64 [R16.64], R2 ;  /* 0x0000000210007986 */ /* 0x0011e2000c101b24 */
[----:B------:R-:W-:Y:S05]  /*20c0*/  BRA `(.L_x_1173) ;  /* 0x00000a8000007947 */ /* 0x000fea0003800000 */
.L_x_1168:
[----:B01----:R-:W-:-:S13]  /*20d0*/  ISETP.GT.AND P0, PT, R3, 0x18, PT ;  /* 0x000000180300780c */ /* 0x003fda0003f04270 */
[----:B------:R-:W-:Y:S05]  /*20e0*/  @P0 BRA `(.L_x_1180) ;  /* 0x000003f000000947 */ /* 0x000fea0003800000 */
[----:B------:R-:W-:-:S13]  /*20f0*/  ISETP.GT.AND P0, PT, R3, 0xe, PT ;  /* 0x0000000e0300780c */ /* 0x000fda0003f04270 */
[----:B------:R-:W-:Y:S05]  /*2100*/  @P0 BRA `(.L_x_1181) ;  /* 0x000000d000000947 */ /* 0x000fea0003800000 */
[----:B------:R-:W-:-:S13]  /*2110*/  ISETP.NE.AND P0, PT, R3, 0xa, PT ;  /* 0x0000000a0300780c */ /* 0x000fda0003f05270 */
[----:B------:R-:W-:Y:S05]  /*2120*/  @!P0 BRA `(.L_x_1182) ;  /* 0x0000006000008947 */ /* 0x000fea0003800000 */
[----:B------:R-:W-:-:S13]  /*2130*/  ISETP.NE.AND P0, PT, R3, 0xb, PT ;  /* 0x0000000b0300780c */ /* 0x000fda0003f05270 */
[----:B------:R-:W-:Y:S05]  /*2140*/  @P0 BRA `(.L_x_1172) ;  /* 0x0000087000000947 */ /* 0x000fea0003800000 */
[----:B------:R-:W-:-:S04]  /*2150*/  FSETP.NEU.FTZ.AND P0, PT, R2, RZ, PT ;  /* 0x000000ff0200720b */ /* 0x000fc80003f1d000 */
[----:B------:R-:W-:-:S05]  /*2160*/  SEL R3, RZ, 0x1, !P0 ;  /* 0x00000001ff037807 */ /* 0x000fca0004000000 */
[----:B------:R0:W-:Y:S01]  /*2170*/  STG.E.U8 [R16.64], R3 ;  /* 0x0000000310007986 */ /* 0x0001e2000c101124 */
[----:B------:R-:W-:Y:S05]  /*2180*/  BRA `(.L_x_1173) ;  /* 0x000009c000007947 */ /* 0x000fea0003800000 */
.L_x_1182:
[----:B------:R-:W-:Y:S01]  /*2190*/  FMUL.FTZ R4, R2, 1 ;  /* 0x3f80000002047820 */ /* 0x000fe20000410000 */
[----:B------:R-:W-:-:S05]  /*21a0*/  CS2R R6, SRZ ;  /* 0x0000000000067805 */ /* 0x000fca000001ff00 */
[----:B------:R-:W0:Y:S02]  /*21b0*/  F2F.F64.F32 R4, R4 ;  /* 0x0000000400047310 */ /* 0x000e240000201800 */
[----:B0-----:R0:W-:Y:S01]  /*21c0*/  STG.E.128 [R16.64], R4 ;  /* 0x0000000410007986 */ /* 0x0011e2000c101d24 */
[----:B------:R-:W-:Y:S05]  /*21d0*/  BRA `(.L_x_1173) ;  /* 0x0000097000007947 */ /* 0x000fea0003800000 */
.L_x_1181:
[----:B------:R-:W-:-:S13]  /*21e0*/  ISETP.NE.AND P0, PT, R3, 0xf, PT ;  /* 0x0000000f0300780c */ /* 0x000fda0003f05270 */
[----:B------:R-:W-:Y:S05]  /*21f0*/  @!P0 BRA `(.L_x_1183) ;  /* 0x000002b000008947 */ /* 0x000fea0003800000 */
[----:B------:R-:W-:-:S13]  /*2200*/  ISETP.NE.AND P0, PT, R3, 0x17, PT ;  /* 0x000000170300780c */ /* 0x000fda0003f05270 */
[----:B------:R-:W-:Y:S05]  /*2210*/  @!P0 BRA `(.L_x_1184) ;  /* 0x0000014000008947 */ /* 0x000fea0003800000 */
[----:B------:R-:W-:-:S13]  /*2220*/  ISETP.NE.AND P0, PT, R3, 0x18, PT ;  /* 0x000000180300780c */ /* 0x000fda0003f05270 */
[----:B------:R-:W-:Y:S05]  /*2230*/  @P0 BRA `(.L_x_1172) ;  /* 0x0000078000000947 */ /* 0x000fea0003800000 */
[C---:B------:R-:W-:Y:S01]  /*2240*/  LOP3.LUT R4, R2.reuse, 0x7fffffff, RZ, 0xc0, !PT ;  /* 0x7fffffff02047812 */ /* 0x040fe200078ec0ff */
[----:B------:R-:W-:Y:S01]  /*2250*/  BSSY B0, `(.L_x_1185) ;  /* 0x000000d000007945 */ /* 0x000fe20003800000 */
[----:B------:R-:W-:Y:S02]  /*2260*/  LOP3.LUT R0, R2, 0x80000000, RZ, 0xc0, !PT ;  /* 0x8000000002007812 */ /* 0x000fe400078ec0ff */
[----:B------:R-:W-:Y:S02]  /*2270*/  ISETP.GT.U32.AND P0, PT, R4, 0x43efffff, PT ;  /* 0x43efffff0400780c */ /* 0x000fe40003f04070 */
[----:B------:R-:W-:Y:S01]  /*2280*/  SHF.R.U32.HI R5, RZ, 0x18, R0 ;  /* 0x00000018ff057819 */ /* 0x000fe20000011600 */
[----:B------:R-:W-:-:S10]  /*2290*/  IMAD.MOV.U32 R0, RZ, RZ, 0x7f ;  /* 0x0000007fff007424 */ /* 0x000fd400078e00ff */
[----:B------:R-:W-:Y:S05]  /*22a0*/  @P0 BRA `(.L_x_1186) ;  /* 0x0000007000000947 */ /* 0x000fea0003800000 */
[----:B------:R-:W-:-:S13]  /*22b0*/  ISETP.GE.U32.AND P0, PT, R4, 0x3c800000, PT ;  /* 0x3c8000000400780c */ /* 0x000fda0003f06070 */
[----:B------:R-:W-:-:S04]  /*22c0*/  @P0 SHF.R.U32.HI R0, RZ, 0x14, R2 ;  /* 0x00000014ff000819 */ /* 0x000fc80000011602 */
[----:B------:R-:W-:-:S04]  /*22d0*/  @P0 LOP3.LUT R3, R0, 0x1, RZ, 0xc0, !PT ;  /* 0x0000000100030812 */ /* 0x000fc800078ec0ff */
[----:B------:R-:W-:Y:S01]  /*22e0*/  @P0 IADD3 R3, R2, 0x407ffff, R3 ;  /* 0x0407ffff02030810 */ /* 0x000fe20007ffe003 */
[----:B------:R-:W-:-:S03]  /*22f0*/  @!P0 FADD.FTZ R2, R4, 16384 ;  /* 0x4680000004028421 */ /* 0x000fc60000010000 */
[----:B------:R-:W-:Y:S02]  /*2300*/  @P0 SHF.R.U32.HI R0, RZ, 0x14, R3 ;  /* 0x00000014ff000819 */ /* 0x000fe40000011603 */
[----:B------:R-:W-:Y:S02]  /*2310*/  @!P0 IADD3 R0, R2, -0x46800000, RZ ;  /* 0xb980000002008810 */ /* 0x000fe40007ffe0ff */
.L_x_1186:
[----:B------:R-:W-:Y:S05]  /*2320*/  BSYNC B0 ;  /* 0x0000000000007941 */ /* 0x000fea0003800000 */
.L_x_1185:
[----:B------:R-:W-:-:S05]  /*2330*/  LOP3.LUT R5, R0, R5, RZ, 0xfc, !PT ;  /* 0x0000000500057212 */ /* 0x000fca00078efcff */
[----:B------:R0:W-:Y:S01]  /*2340*/  STG.E.U8 [R16.64], R5 ;  /* 0x0000000510007986 */ /* 0x0001e2000c101124 */
[----:B------:R-:W-:Y:S05]  /*2350*/  BRA `(.L_x_1173) ;  /* 0x000007f000007947 */ /* 0x000fea0003800000 */
.L_x_1184:
[----:B------:R-:W-:Y:S01]  /*2360*/  LOP3.LUT R4, R2, 0x7fffffff, RZ, 0xc0, !PT ;  /* 0x7fffffff02047812 */ /* 0x000fe200078ec0ff */
[----:B------:R-:W-:Y:S03]  /*2370*/  BSSY B0, `(.L_x_1187) ;  /* 0x000000e000007945 */ /* 0x000fe60003800000 */
[----:B------:R-:W-:-:S13]  /*2380*/  ISETP.GT.U32.AND P0, PT, R4, 0x477fffff, PT ;  /* 0x477fffff0400780c */ /* 0x000fda0003f04070 */
[----:B------:R-:W-:Y:S05]  /*2390*/  @P0 BRA `(.L_x_1188) ;  /* 0x0000008000000947 */ /* 0x000fea0003800000 */
[----:B------:R-:W-:-:S13]  /*23a0*/  ISETP.GE.U32.AND P0, PT, R4, 0x38800000, PT ;  /* 0x388000000400780c */ /* 0x000fda0003f06070 */
[----:B------:R-:W-:-:S04]  /*23b0*/  @P0 SHF.R.U32.HI R0, RZ, 0x15, R2 ;  /* 0x00000015ff000819 */ /* 0x000fc80000011602 */
[----:B------:R-:W-:-:S04]  /*23c0*/  @P0 LOP3.LUT R3, R0, 0x1, RZ, 0xc0, !PT ;  /* 0x0000000100030812 */ /* 0x000fc800078ec0ff */
[----:B------:R-:W-:Y:S01]  /*23d0*/  @P0 IADD3 R0, R2, 0x80fffff, R3 ;  /* 0x080fffff02000810 */ /* 0x000fe20007ffe003 */
[----:B------:R-:W-:-:S03]  /*23e0*/  @!P0 FADD.FTZ R3, R4, 128 ;  /* 0x4300000004038421 */ /* 0x000fc60000010000 */
[----:B------:R-:W-:Y:S02]  /*23f0*/  @P0 SHF.R.U32.HI R0, RZ, 0x15, R0 ;  /* 0x00000015ff000819 */ /* 0x000fe40000011600 */
[----:B------:R-:W-:Y:S01]  /*2400*/  @!P0 IADD3 R0, R3, -0x43000000, RZ ;  /* 0xbd00000003008810 */ /* 0x000fe20007ffe0ff */
[----:B------:R-:W-:Y:S05]  /*2410*/  BRA `(.L_x_1189) ;  /* 0x0000003000007947 */ /* 0x000fea0003800000 */
.L_x_1188:
[----:B------:R-:W-:Y:S01]  /*2420*/  IMAD.MOV.U32 R0, RZ, RZ, 0x7f ;  /* 0x0000007fff007424 */ /* 0x000fe200078e00ff */
[----:B------:R-:W-:-:S04]  /*2430*/  ISETP.GT.U32.AND P0, PT, R4, 0x7f800000, PT ;  /* 0x7f8000000400780c */ /* 0x000fc80003f04070 */
[----:B------:R-:W-:-:S04]  /*2440*/  SEL R0, R0, 0x7c, P0 ;  /* 0x0000007c00007807 */ /* 0x000fc80000000000 */
.L_x_1189:
[----:B------:R-:W-:Y:S05]  /*2450*/  BSYNC B0 ;  /* 0x0000000000007941 */ /* 0x000fea0003800000 */
.L_x_1187:
[----:B------:R-:W-:-:S04]  /*2460*/  LOP3.LUT R2, R2, 0x80000000, RZ, 0xc0, !PT ;  /* 0x8000000002027812 */ /* 0x000fc800078ec0ff */
[----:B------:R-:W-:-:S04]  /*2470*/  SHF.R.U32.HI R3, RZ, 0x18, R2 ;  /* 0x00000018ff037819 */ /* 0x000fc80000011602 */
[----:B------:R-:W-:-:S05]  /*2480*/  LOP3.LUT R3, R0, R3, RZ, 0xfc, !PT ;  /* 0x0000000300037212 */ /* 0x000fca00078efcff */
[----:B------:R0:W-:Y:S01]  /*2490*/  STG.E.U8 [R16.64], R3 ;  /* 0x0000000310007986 */ /* 0x0001e2000c101124 */
[----:B------:R-:W-:Y:S05]  /*24a0*/  BRA `(.L_x_1173) ;  /* 0x000006a000007947 */ /* 0x000fea0003800000 */
.L_x_1183:
[----:B------:R-:W-:-:S05]  /*24b0*/  F2FP.BF16.PACK_AB R2, RZ, R2 ;  /* 0x00000002ff02723e */ /* 0x000fca00000010ff */
[----:B------:R0:W-:Y:S01]  /*24c0*/  STG.E.U16 [R16.64], R2 ;  /* 0x0000000210007986 */ /* 0x0001e2000c101524 */
[----:B------:R-:W-:Y:S05]  /*24d0*/  BRA `(.L_x_1173) ;  /* 0x0000067000007947 */ /* 0x000fea0003800000 */
.L_x_1180:
        /* <DEDUP_REMOVED lines=8> */
[----:B------:R-:W0:Y:S02]  /*2560*/  F2I.FTZ.U32.TRUNC.NTZ R3, R2 ;  /* 0x0000000200037305 */ /* 0x000e24000021f000 */
[----:B0-----:R0:W-:Y:S01]  /*2570*/  STG.E.U16 [R16.64], R3 ;  /* 0x0000000310007986 */ /* 0x0011e2000c101524 */
[----:B------:R-:W-:Y:S05]  /*2580*/  BRA `(.L_x_1173) ;  /* 0x000005c000007947 */ /* 0x000fea0003800000 */
.L_x_1192:
[----:B------:R-:W-:Y:S01]  /*2590*/  LOP3.LUT R3, R2, 0x7fffffff, RZ, 0xc0, !PT ;  /* 0x7fffffff02037812 */ /* 0x000fe200078ec0ff */
[----:B------:R-:W-:Y:S01]  /*25a0*/  BSSY B0, `(.L_x_1193) ;  /* 0x0000013000007945 */ /* 0x000fe20003800000 */
[----:B------:R-:W-:Y:S02]  /*25b0*/  IMAD.MOV.U32 R8, RZ, RZ, 0x80 ;  /* 0x00000080ff087424 */ /* 0x000fe400078e00ff */
        /* <DEDUP_REMOVED lines=13> */
.L_x_1195:
[----:B------:R-:W-:-:S04]  /*2690*/  LOP3.LUT R2, R2, 0x80000000, RZ, 0xc0, !PT ;  /* 0x8000000002027812 */ /* 0x000fc800078ec0ff */
[----:B------:R-:W-:-:S04]  /*26a0*/  SHF.R.U32.HI R3, RZ, 0x18, R2 ;  /* 0x00000018ff037819 */ /* 0x000fc80000011602 */
[----:B------:R-:W-:-:S04]  /*26b0*/  LOP3.LUT R0, R0, R3, RZ, 0xfc, !PT ;  /* 0x0000000300007212 */ /* 0x000fc800078efcff */
[----:B------:R-:W-:Y:S02]  /*26c0*/  PRMT R8, R0, 0x7610, R8 ;  /* 0x0000761000087816 */ /* 0x000fe40000000008 */
.L_x_1194:
[----:B------:R-:W-:Y:S05]  /*26d0*/  BSYNC B0 ;  /* 0x0000000000007941 */ /* 0x000fea0003800000 */
.L_x_1193:
[----:B------:R0:W-:Y:S01]  /*26e0*/  STG.E.U8 [R16.64], R8 ;  /* 0x0000000810007986 */ /* 0x0001e2000c101124 */
[----:B------:R-:W-:Y:S05]  /*26f0*/  BRA `(.L_x_1173) ;  /* 0x0000045000007947 */ /* 0x000fea0003800000 */
.L_x_1191:
        /* <DEDUP_REMOVED lines=16> */
.L_x_1198:
[----:B------:R-:W-:-:S04]  /*2800*/  LOP3.LUT R2, R2, 0x80000000, RZ, 0xc0, !PT ;  /* 0x8000000002027812 */ /* 0x000fc800078ec0ff */
[----:B------:R-:W-:-:S04]  /*2810*/  SHF.R.U32.HI R3, RZ, 0x18, R2 ;  /* 0x00000018ff037819 */ /* 0x000fc80000011602 */
[----:B------:R-:W-:-:S04]  /*2820*/  LOP3.LUT R0, R0, R3, RZ, 0xfc, !PT ;  /* 0x0000000300007212 */ /* 0x000fc800078efcff */
[----:B------:R-:W-:Y:S02]  /*2830*/  PRMT R8, R0, 0x7610, R8 ;  /* 0x0000761000087816 */ /* 0x000fe40000000008 */
.L_x_1197:
[----:B------:R-:W-:Y:S05]  /*2840*/  BSYNC B0 ;  /* 0x0000000000007941 */ /* 0x000fea0003800000 */
.L_x_1196:
[----:B------:R0:W-:Y:S01]  /*2850*/  STG.E.U8 [R16.64], R8 ;  /* 0x0000000810007986 */ /* 0x0001e2000c101124 */
[----:B------:R-:W-:Y:S05]  /*2860*/  BRA `(.L_x_1173) ;  /* 0x000002e000007947 */ /* 0x000fea0003800000 */
.L_x_1190:
[----:B------:R-:W-:-:S13]  /*2870*/  ISETP.NE.AND P0, PT, R3, 0x1c, PT ;  /* 0x0000001c0300780c */ /* 0x000fda0003f05270 */
[----:B------:R-:W-:Y:S05]  /*2880*/  @!P0 BRA `(.L_x_1199) ;  /* 0x000002a000008947 */ /* 0x000fea0003800000 */
[----:B------:R-:W-:-:S13]  /*2890*/  ISETP.NE.AND P0, PT, R3, 0x1d, PT ;  /* 0x0000001d0300780c */ /* 0x000fda0003f05270 */
[----:B------:R-:W-:Y:S05]  /*28a0*/  @!P0 BRA `(.L_x_1200) ;  /* 0x0000025000008947 */ /* 0x000fea0003800000 */
[----:B------:R-:W-:-:S13]  /*28b0*/  ISETP.NE.AND P0, PT, R3, 0x2c, PT ;  /* 0x0000002c0300780c */ /* 0x000fda0003f05270 */
[----:B------:R-:W-:Y:S05]  /*28c0*/  @P0 BRA `(.L_x_1172) ;  /* 0x000000f000000947 */ /* 0x000fea0003800000 */
[----:B------:R-:W-:Y:S02]  /*28d0*/  SHF.R.U32.HI R4, RZ, 0x17, R2 ;  /* 0x00000017ff047819 */ /* 0x000fe40000011602 */
[----:B------:R-:W-:Y:S02]  /*28e0*/  PLOP3.LUT P0, PT, PT, PT, PT, 0x80, 0x0 ;  /* 0x000000000000781c */ /* 0x000fe40003f0f070 */
        /* <DEDUP_REMOVED lines=13> */
.L_x_1172:
        /* <DEDUP_REMOVED lines=20> */
.L_x_1200:
[----:B------:R-:W0:Y:S02]  /*2b00*/  F2I.U64.TRUNC R2, R2 ;  /* 0x0000000200027311 */ /* 0x000e24000020d800 */
[----:B0-----:R0:W-:Y:S01]  /*2b10*/  STG.E.64 [R16.64], R2 ;  /* 0x0000000210007986 */ /* 0x0011e2000c101b24 */
[----:B------:R-:W-:Y:S05]  /*2b20*/  BRA `(.L_x_1173) ;  /* 0x0000002000007947 */ /* 0x000fea0003800000 */
.L_x_1199:
[----:B------:R-:W0:Y:S02]  /*2b30*/  F2I.FTZ.U32.TRUNC.NTZ R3, R2 ;  /* 0x0000000200037305 */ /* 0x000e24000021f000 */
[----:B0-----:R0:W-:Y:S02]  /*2b40*/  STG.E [R16.64], R3 ;  /* 0x0000000310007986 */ /* 0x0011e4000c101924 */
.L_x_1173:
[----:B------:R-:W-:-:S05]  /*2b50*/  IMAD R18, R18, 0x200, R23 ;  /* 0x0000020012127824 */ /* 0x000fca00078e0217 */
[----:B------:R-:W-:Y:S02]  /*2b60*/  IADD3 R19, R18, 0x80, RZ ;  /* 0x0000008012137810 */ /* 0x000fe40007ffe0ff */
.L_x_1139:
[----:B------:R-:W-:Y:S05]  /*2b70*/  BSYNC B7 ;  /* 0x0000000000077941 */ /* 0x000fea0003800000 */
.L_x_1138:
[----:B------:R-:W-:Y:S01]  /*2b80*/  ISETP.GE.AND P0, PT, R19, c[0x0][0x160], PT ;  /* 0x0000580013007a0c */ /* 0x000fe20003f06270 */
[----:B------:R-:W-:-:S12]  /*2b90*/  BSSY B7, `(.L_x_1201) ;  /* 0x0000560000077945 */ /* 0x000fd80003800000 */
[----:B------:R-:W-:Y:S05]  /*2ba0*/  @P0 BRA `(.L_x_1202) ;  /* 0x000055e000000947 */ /* 0x000fea0003800000 */
[----:B------:R-:W-:Y:S01]  /*2bb0*/  ISETP.NE.AND P0, PT, RZ, c[0x0][0x168], PT ;  /* 0x00005a00ff007a0c */ /* 0x000fe20003f05270 */
[----:B------:R-:W-:Y:S02]  /*2bc0*/  IMAD.MOV.U32 R0, RZ, RZ, RZ ;  /* 0x000000ffff007224 */ /* 0x000fe400078e00ff */
[----:B0-----:R-:W-:-:S10]  /*2bd0*/  IMAD.MOV.U32 R16, RZ, RZ, RZ ;  /* 0x000000ffff107224 */ /* 0x001fd400078e00ff */
        /* <DEDUP_REMOVED lines=225> */
.L_x_1203:
        /* <DEDUP_REMOVED lines=20> */
.L_x_1208:
[----:B------:R-:W2:Y:S02]  /*3b30*/  LDG.E.U8 R0, [R2.64] ;  /* 0x0000002402007981 */ /* 0x000ea4000c1e1100 */
[----:B--2---:R-:W0:Y:S01]  /*3b40*/  I2F.U16 R0, R0 ;  /* 0x0000000000007306 */ /* 0x004e220000101000 */
[----:B------:R-:W-:Y:S05]  /*3b50*/  BRA `(.L_x_1210) ;  /* 0x00000ca000007947 */ /* 0x000fea0003800000 */
.L_x_1207:
        /* <DEDUP_REMOVED lines=9> */
.L_x_1212:
[----:B------:R-:W2:Y:S02]  /*3bf0*/  LDG.E R0, [R2.64] ;  /* 0x0000002402007981 */ /* 0x000ea4000c1e1900 */
[----:B--2---:R-:W0:Y:S01]  /*3c00*/  I2F R0, R0 ;  /* 0x0000000000007306 */ /* 0x004e220000201400 */
[----:B------:R-:W-:Y:S05]  /*3c10*/  BRA `(.L_x_1210) ;  /* 0x00000be000007947 */ /* 0x000fea0003800000 */
.L_x_1211:
[----:B------:R-:W2:Y:S02]  /*3c20*/  LDG.E.U16 R0, [R2.64] ;  /* 0x0000002402007981 */ /* 0x000ea4000c1e1500 */
[----:B--2---:R-:W0:Y:S01]  /*3c30*/  I2F.S16 R0, R0 ;  /* 0x0000000000007306 */ /* 0x004e220000101400 */
[----:B------:R-:W-:Y:S05]  /*3c40*/  BRA `(.L_x_1210) ;  /* 0x00000bb000007947 */ /* 0x000fea0003800000 */
.L_x_1206:
        /* <DEDUP_REMOVED lines=8> */
.L_x_1214:
[----:B------:R-:W2:Y:S02]  /*3cd0*/  LDG.E.U16 R0, [R2.64] ;  /* 0x0000002402007981 */ /* 0x000ea4000c1e1500 */
[----:B--2---:R-:W-:Y:S01]  /*3ce0*/  HADD2.F32 R0, -RZ, R0.H0_H0 ;  /* 0x20000000ff007230 */ /* 0x004fe20000004100 */
[----:B------:R-:W-:Y:S05]  /*3cf0*/  BRA `(.L_x_1210) ;  /* 0x00000b0000007947 */ /* 0x000fea0003800000 */
.L_x_1213:
        /* <DEDUP_REMOVED lines=8> */
.L_x_1216:
[----:B------:R-:W2:Y:S02]  /*3d80*/  LDG.E.U16 R0, [R2.64] ;  /* 0x0000002402007981 */ /* 0x000ea4000c1e1500 */
[----:B--2---:R-:W-:Y:S01]  /*3d90*/  HADD2.F32 R0, -RZ, R0.H0_H0 ;  /* 0x20000000ff007230 */ /* 0x004fe20000004100 */
[----:B------:R-:W-:Y:S05]  /*3da0*/  BRA `(.L_x_1210) ;  /* 0x00000a5000007947 */ /* 0x000fea0003800000 */
.L_x_1215:
[----:B------:R-:W2:Y:S02]  /*3db0*/  LDG.E.64 R2, [R2.64] ;  /* 0x0000002402027981 */ /* 0x000ea4000c1e1b00 */
[----:B--2---:R-:W0:Y:S01]  /*3dc0*/  F2F.F32.F64 R0, R2 ;  /* 0x0000000200007310 */ /* 0x004e220000301000 */
[----:B------:R-:W0:-:S14]  /*3dd0*/  DSETP.GEU.AND P0, PT, |R2|, c[0x2][0x0], PT ;  /* 0x008000000200762a */ /* 0x000e1c0003f0e200 */
[----:B0-----:R-:W-:Y:S01]  /*3de0*/  @!P0 FMUL R0, R0, 1.175494350822287508e-38 ;  /* 0x0080000000008820 */ /* 0x001fe20000400000 */
[----:B------:R-:W-:Y:S05]  /*3df0*/  BRA `(.L_x_1210) ;  /* 0x00000a0000007947 */ /* 0x000fea0003800000 */
.L_x_1205:
        /* <DEDUP_REMOVED lines=12> */
.L_x_1219:
[----:B------:R-:W2:Y:S02]  /*3ec0*/  LDG.E.64 R2, [R2.64] ;  /* 0x0000002402027981 */ /* 0x000ea4000c1e1b00 */
[----:B--2---:R-:W0:Y:S01]  /*3ed0*/  F2F.F32.F64 R0, R2 ;  /* 0x0000000200007310 */ /* 0x004e220000301000 */
[----:B------:R-:W0:-:S14]  /*3ee0*/  DSETP.GEU.AND P0, PT, |R2|, c[0x2][0x0], PT ;  /* 0x008000000200762a */ /* 0x000e1c0003f0e200 */
[----:B0-----:R-:W-:Y:S01]  /*3ef0*/  @!P0 FMUL R0, R0, 1.175494350822287508e-38 ;  /* 0x0080000000008820 */ /* 0x001fe20000400000 */
[----:B------:R-:W-:Y:S05]  /*3f00*/  BRA `(.L_x_1210) ;  /* 0x000008f000007947 */ /* 0x000fea0003800000 */
.L_x_1218:
        /* <DEDUP_REMOVED lines=26> */
.L_x_1221:
        /* <DEDUP_REMOVED lines=13> */
.L_x_1220:
[----:B------:R-:W2:Y:S02]  /*4180*/  LDG.E.U16 R0, [R2.64] ;  /* 0x0000002402007981 */ /* 0x000ea4000c1e1500 */
[----:B--2---:R-:W-:Y:S01]  /*4190*/  PRMT R0, RZ, 0x5410, R0 ;  /* 0x00005410ff007816 */ /* 0x004fe20000000000 */
[----:B------:R-:W-:Y:S05]  /*41a0*/  BRA `(.L_x_1210) ;  /* 0x0000065000007947 */ /* 0x000fea0003800000 */
.L_x_1217:
        /* <DEDUP_REMOVED lines=11> */
.L_x_1224:
        /* <DEDUP_REMOVED lines=20> */
.L_x_1226:
[----:B------:R-:W-:Y:S05]  /*43a0*/  BSYNC B0 ;  /* 0x0000000000007941 */ /* 0x000fea0003800000 */
.L_x_1225:
[----:B------:R-:W-:Y:S01]  /*43b0*/  LEA R3, R0, 0x3b800000, 0x17 ;  /* 0x3b80000000037811 */ /* 0x000fe200078eb8ff */
[----:B------:R-:W-:-:S05]  /*43c0*/  IMAD.SHL.U32 R0, R2, 0x100000, RZ ;  /* 0x0010000002007824 */ /* 0x000fca00078e00ff */
[----:B------:R-:W-:Y:S01]  /*43d0*/  LOP3.LUT R0, R3, R0, R4, 0xfe, !PT ;  /* 0x0000000003007212 */ /* 0x000fe200078efe04 */
[----:B------:R-:W-:Y:S05]  /*43e0*/  BRA `(.L_x_1210) ;  /* 0x0000041000007947 */ /* 0x000fea0003800000 */
.L_x_1223:
        /* <DEDUP_REMOVED lines=20> */
.L_x_1228:
[----:B------:R-:W-:Y:S05]  /*4530*/  BSYNC B0 ;  /* 0x0000000000007941 */ /* 0x000fea0003800000 */
.L_x_1227:
[----:B------:R-:W-:Y:S01]  /*4540*/  LEA R3, R0, 0x37800000, 0x17 ;  /* 0x3780000000037811 */ /* 0x000fe200078eb8ff */
[----:B------:R-:W-:-:S05]  /*4550*/  IMAD.SHL.U32 R0, R2, 0x200000, RZ ;  /* 0x0020000002007824 */ /* 0x000fca00078e00ff */
[----:B------:R-:W-:Y:S01]  /*4560*/  LOP3.LUT R0, R3, R0, R4, 0xfe, !PT ;  /* 0x0000000003007212 */ /* 0x000fe200078efe04 */
[----:B------:R-:W-:Y:S05]  /*4570*/  BRA `(.L_x_1210) ;  /* 0x0000028000007947 */ /* 0x000fea0003800000 */
.L_x_1222:
        /* <DEDUP_REMOVED lines=14> */
.L_x_1209:
        /* <DEDUP_REMOVED lines=21> */
.L_x_1230:
[----:B------:R-:W2:Y:S02]  /*47b0*/  LDG.E.64 R2, [R2.64] ;  /* 0x0000002402027981 */ /* 0x000ea4000c1e1b00 */
[----:B--2---:R0:W1:Y:S01]  /*47c0*/  I2F.U64 R0, R2 ;  /* 0x0000000200007312 */ /* 0x0040620000301000 */
[----:B------:R-:W-:Y:S05]  /*47d0*/  BRA `(.L_x_1210) ;  /* 0x0000002000007947 */ /* 0x000fea0003800000 */
.L_x_1229:
[----:B------:R-:W2:Y:S02]  /*47e0*/  LDG.E R0, [R2.64] ;  /* 0x0000002402007981 */ /* 0x000ea4000c1e1900 */
[----:B--2---:R-:W0:Y:S02]  /*47f0*/  I2F.U32 R0, R0 ;  /* 0x0000000000007306 */ /* 0x004e240000201000 */
.L_x_1210:
[----:B------:R-:W-:Y:S05]  /*4800*/  BSYNC B6 ;  /* 0x0000000000067941 */ /* 0x000fea0003800000 */
.L_x_1204:
        /* <DEDUP_REMOVED lines=16> */
.L_x_1234:
[----:B------:R-:W0:Y:S02]  /*4910*/  F2I.S64.TRUNC R2, R2 ;  /* 0x0000000200027311 */ /* 0x000e24000020d900 */
[----:B0-----:R-:W-:-:S05]  /*4920*/  IMAD.MOV.U32 R5, RZ, RZ, R2 ;  /* 0x000000ffff057224 */ /* 0x001fca00078e0002 */
[----:B------:R0:W-:Y:S01]  /*4930*/  STG.E.U8 [R16.64], R5 ;  /* 0x0000000510007986 */ /* 0x0001e2000c101124 */
[----:B------:R-:W-:Y:S05]  /*4940*/  BRA `(.L_x_1236) ;  /* 0x00000d3000007947 */ /* 0x000fea0003800000 */
.L_x_1233:
        /* <DEDUP_REMOVED lines=9> */
.L_x_1238:
[----:B------:R-:W0:Y:S02]  /*49e0*/  F2I.FTZ.TRUNC.NTZ R3, R2 ;  /* 0x0000000200037305 */ /* 0x000e24000021f100 */
[----:B0-----:R0:W-:Y:S01]  /*49f0*/  STG.E [R16.64], R3 ;  /* 0x0000000310007986 */ /* 0x0011e2000c101924 */
[----:B------:R-:W-:Y:S05]  /*4a00*/  BRA `(.L_x_1236) ;  /* 0x00000c7000007947 */ /* 0x000fea0003800000 */
.L_x_1237:
[----:B------:R-:W0:Y:S02]  /*4a10*/  F2I.FTZ.TRUNC.NTZ R3, R2 ;  /* 0x0000000200037305 */ /* 0x000e24000021f100 */
[----:B0-----:R0:W-:Y:S01]  /*4a20*/  STG.E.U16 [R16.64], R3 ;  /* 0x0000000310007986 */ /* 0x0011e2000c101524 */
[----:B------:R-:W-:Y:S05]  /*4a30*/  BRA `(.L_x_1236) ;  /* 0x00000c4000007947 */ /* 0x000fea0003800000 */
.L_x_1232:
        /* <DEDUP_REMOVED lines=8> */
.L_x_1240:
[----:B------:R-:W-:-:S05]  /*4ac0*/  F2FP.PACK_AB R2, RZ, R2 ;  /* 0x00000002ff02723e */ /* 0x000fca00000000ff */
[----:B------:R0:W-:Y:S01]  /*4ad0*/  STG.E.U16 [R16.64], R2 ;  /* 0x0000000210007986 */ /* 0x0001e2000c101524 */
[----:B------:R-:W-:Y:S05]  /*4ae0*/  BRA `(.L_x_1236) ;  /* 0x00000b9000007947 */ /* 0x000fea0003800000 */
.L_x_1239:
        /* <DEDUP_REMOVED lines=9> */
.L_x_1242:
[----:B------:R-:W-:-:S04]  /*4b80*/  F2FP.PACK_AB R3, RZ, R2 ;  /* 0x00000002ff03723e */ /* 0x000fc800000000ff */
[----:B------:R-:W-:-:S05]  /*4b90*/  PRMT R3, R3, 0x5410, RZ ;  /* 0x0000541003037816 */ /* 0x000fca00000000ff */
[----:B------:R0:W-:Y:S01]  /*4ba0*/  STG.E [R16.64], R3 ;  /* 0x0000000310007986 */ /* 0x0001e2000c101924 */
[----:B------:R-:W-:Y:S05]  /*4bb0*/  BRA `(.L_x_1236) ;  /* 0x00000ac000007947 */ /* 0x000fea0003800000 */
.L_x_1241:
[----:B------:R-:W-:-:S06]  /*4bc0*/  FMUL.FTZ R2, R2, 1 ;  /* 0x3f80000002027820 */ /* 0x000fcc0000410000 */
[----:B------:R-:W0:Y:S02]  /*4bd0*/  F2F.F64.F32 R2, R2 ;  /* 0x0000000200027310 */ /* 0x000e240000201800 */
[----:B0-----:R0:W-:Y:S01]  /*4be0*/  STG.E.64 [R16.64], R2 ;  /* 0x0000000210007986 */ /* 0x0011e2000c101b24 */
[----:B------:R-:W-:Y:S05]  /*4bf0*/  BRA `(.L_x_1236) ;  /* 0x00000a8000007947 */ /* 0x000fea0003800000 */
.L_x_1231:
        /* <DEDUP_REMOVED lines=12> */
.L_x_1245:
[----:B------:R-:W-:Y:S01]  /*4cc0*/  FMUL.FTZ R4, R2, 1 ;  /* 0x3f80000002047820 */ /* 0x000fe20000410000 */
[----:B------:R-:W-:-:S05]  /*4cd0*/  CS2R R6, SRZ ;  /* 0x0000000000067805 */ /* 0x000fca000001ff00 */
[----:B------:R-:W0:Y:S02]  /*4ce0*/  F2F.F64.F32 R4, R4 ;  /* 0x0000000400047310 */ /* 0x000e240000201800 */
[----:B0-----:R0:W-:Y:S01]  /*4cf0*/  STG.E.128 [R16.64], R4 ;  /* 0x0000000410007986 */ /* 0x0011e2000c101d24 */
[----:B------:R-:W-:Y:S05]  /*4d00*/  BRA `(.L_x_1236) ;  /* 0x0000097000007947 */ /* 0x000fea0003800000 */
.L_x_1244:
        /* <DEDUP_REMOVED lines=20> */
.L_x_1249:
[----:B------:R-:W-:Y:S05]  /*4e50*/  BSYNC B0 ;  /* 0x0000000000007941 */ /* 0x000fea0003800000 */
.L_x_1248:
[----:B------:R-:W-:-:S05]  /*4e60*/  LOP3.LUT R5, R0, R5, RZ, 0xfc, !PT ;  /* 0x0000000500057212 */ /* 0x000fca00078efcff */
[----:B------:R0:W-:Y:S01]  /*4e70*/  STG.E.U8 [R16.64], R5 ;  /* 0x0000000510007986 */ /* 0x0001e2000c101124 */
[----:B------:R-:W-:Y:S05]  /*4e80*/  BRA `(.L_x_1236) ;  /* 0x000007f000007947 */ /* 0x000fea0003800000 */
.L_x_1247:
        /* <DEDUP_REMOVED lines=12> */
.L_x_1251:
[----:B------:R-:W-:Y:S01]  /*4f50*/  IMAD.MOV.U32 R0, RZ, RZ, 0x7f ;  /* 0x0000007fff007424 */ /* 0x000fe200078e00ff */
[----:B------:R-:W-:-:S04]  /*4f60*/  ISETP.GT.U32.AND P0, PT, R4, 0x7f800000, PT ;  /* 0x7f8000000400780c */ /* 0x000fc80003f04070 */
[----:B------:R-:W-:-:S04]  /*4f70*/  SEL R0, R0, 0x7c, P0 ;  /* 0x0000007c00007807 */ /* 0x000fc80000000000 */
.L_x_1252:
[----:B------:R-:W-:Y:S05]  /*4f80*/  BSYNC B0 ;  /* 0x0000000000007941 */ /* 0x000fea0003800000 */
.L_x_1250:
[----:B------:R-:W-:-:S04]  /*4f90*/  LOP3.LUT R2, R2, 0x80000000, RZ, 0xc0, !PT ;  /* 0x8000000002027812 */ /* 0x000fc800078ec0ff */
[----:B------:R-:W-:-:S04]  /*4fa0*/  SHF.R.U32.HI R3, RZ, 0x18, R2 ;  /* 0x00000018ff037819 */ /* 0x000fc80000011602 */
[----:B------:R-:W-:-:S05]  /*4fb0*/  LOP3.LUT R3, R0, R3, RZ, 0xfc, !PT ;  /* 0x0000000300037212 */ /* 0x000fca00078efcff */
[----:B------:R0:W-:Y:S01]  /*4fc0*/  STG.E.U8 [R16.64], R3 ;  /* 0x0000000310007986 */ /* 0x0001e2000c101124 */
[----:B------:R-:W-:Y:S05]  /*4fd0*/  BRA `(.L_x_1236) ;  /* 0x000006a000007947 */ /* 0x000fea0003800000 */
.L_x_1246:
[----:B------:R-:W-:-:S05]  /*4fe0*/  F2FP.BF16.PACK_AB R2, RZ, R2 ;  /* 0x00000002ff02723e */ /* 0x000fca00000010ff */
[----:B------:R0:W-:Y:S01]  /*4ff0*/  STG.E.U16 [R16.64], R2 ;  /* 0x0000000210007986 */ /* 0x0001e2000c101524 */
[----:B------:R-:W-:Y:S05]  /*5000*/  BRA `(.L_x_1236) ;  /* 0x0000067000007947 */ /* 0x000fea0003800000 */
.L_x_1243:
        /* <DEDUP_REMOVED lines=11> */
.L_x_1255:
        /* <DEDUP_REMOVED lines=16> */
.L_x_1258:
[----:B------:R-:W-:-:S04]  /*51c0*/  LOP3.LUT R2, R2, 0x80000000, RZ, 0xc0, !PT ;  /* 0x8000000002027812 */ /* 0x000fc800078ec0ff */
[----:B------:R-:W-:-:S04]  /*51d0*/  SHF.R.U32.HI R3, RZ, 0x18, R2 ;  /* 0x00000018ff037819 */ /* 0x000fc80000011602 */
[----:B------:R-:W-:-:S04]  /*51e0*/  LOP3.LUT R0, R0, R3, RZ, 0xfc, !PT ;  /* 0x0000000300007212 */ /* 0x000fc800078efcff */
[----:B------:R-:W-:Y:S02]  /*51f0*/  PRMT R8, R0, 0x7610, R8 ;  /* 0x0000761000087816 */ /* 0x000fe40000000008 */
.L_x_1257:
[----:B------:R-:W-:Y:S05]  /*5200*/  BSYNC B0 ;  /* 0x0000000000007941 */ /* 0x000fea0003800000 */
.L_x_1256:
[----:B------:R0:W-:Y:S01]  /*5210*/  STG.E.U8 [R16.64], R8 ;  /* 0x0000000810007986 */ /* 0x0001e2000c101124 */
[----:B------:R-:W-:Y:S05]  /*5220*/  BRA `(.L_x_1236) ;  /* 0x0000045000007947 */ /* 0x000fea0003800000 */
.L_x_1254:
        /* <DEDUP_REMOVED lines=16> */
.L_x_1261:
[----:B------:R-:W-:-:S04]  /*5330*/  LOP3.LUT R2, R2, 0x80000000, RZ, 0xc0, !PT ;  /* 0x8000000002027812 */ /* 0x000fc800078ec0ff */
[----:B------:R-:W-:-:S04]  /*5340*/  SHF.R.U32.HI R3, RZ, 0x18, R2 ;  /* 0x00000018ff037819 */ /* 0x000fc80000011602 */
[----:B------:R-:W-:-:S04]  /*5350*/  LOP3.LUT R0, R0, R3, RZ, 0xfc, !PT ;  /* 0x0000000300007212 */ /* 0x000fc800078efcff */
[----:B------:R-:W-:Y:S02]  /*5360*/  PRMT R8, R0, 0x7610, R8 ;  /* 0x0000761000087816 */ /* 0x000fe40000000008 */
.L_x_1260:
[----:B------:R-:W-:Y:S05]  /*5370*/  BSYNC B0 ;  /* 0x0000000000007941 */ /* 0x000fea0003800000 */
.L_x_1259:
[----:B------:R0:W-:Y:S01]  /*5380*/  STG.E.U8 [R16.64], R8 ;  /* 0x0000000810007986 */ /* 0x0001e2000c101124 */
[----:B------:R-:W-:Y:S05]  /*5390*/  BRA `(.L_x_1236) ;  /* 0x000002e000007947 */ /* 0x000fea0003800000 */
.L_x_1253:
        /* <DEDUP_REMOVED lines=21> */
.L_x_1235:
        /* <DEDUP_REMOVED lines=20> */
.L_x_1263:
[----:B------:R-:W0:Y:S02]  /*5630*/  F2I.U64.TRUNC R2, R2 ;  /* 0x0000000200027311 */ /* 0x000e24000020d800 */
[----:B0-----:R0:W-:Y:S01]  /*5640*/  STG.E.64 [R16.64], R2 ;  /* 0x0000000210007986 */ /* 0x0011e2000c101b24 */
[----:B------:R-:W-:Y:S05]  /*5650*/  BRA `(.L_x_1236) ;  /* 0x0000002000007947 */ /* 0x000fea0003800000 */
.L_x_1262:
[----:B------:R-:W0:Y:S02]  /*5660*/  F2I.FTZ.U32.TRUNC.NTZ R3, R2 ;  /* 0x0000000200037305 */ /* 0x000e24000021f000 */
[----:B0-----:R0:W-:Y:S02]  /*5670*/  STG.E [R16.64], R3 ;  /* 0x0000000310007986 */ /* 0x0011e4000c101924 */
.L_x_1236:
[----:B------:R-:W-:-:S04]  /*5680*/  IADD3 R19, R19, 0x80, RZ ;  /* 0x0000008013137810 */ /* 0x000fc80007ffe0ff */
[----:B------:R-:W-:-:S13]  /*5690*/  ISETP.GE.AND P0, PT, R19, c[0x0][0x160], PT ;  /* 0x0000580013007a0c */ /* 0x000fda0003f06270 */
        /* <DEDUP_REMOVED lines=229> */
.L_x_1264:
        /* <DEDUP_REMOVED lines=20> */
.L_x_1269:
[----:B------:R-:W2:Y:S02]  /*6630*/  LDG.E.U8 R0, [R2.64] ;  /* 0x0000002402007981 */ /* 0x000ea4000c1e1100 */
[----:B--2---:R-:W0:Y:S01]  /*6640*/  I2F.U16 R0, R0 ;  /* 0x0000000000007306 */ /* 0x004e220000101000 */
[----:B------:R-:W-:Y:S05]  /*6650*/  BRA `(.L_x_1271) ;  /* 0x00000ca000007947 */ /* 0x000fea0003800000 */
.L_x_1268:
        /* <DEDUP_REMOVED lines=9> */
.L_x_1273:
[----:B------:R-:W2:Y:S02]  /*66f0*/  LDG.E R0, [R2.64] ;  /* 0x0000002402007981 */ /* 0x000ea4000c1e1900 */
[----:B--2---:R-:W0:Y:S01]  /*6700*/  I2F R0, R0 ;  /* 0x0000000000007306 */ /* 0x004e220000201400 */
[----:B------:R-:W-:Y:S05]  /*6710*/  BRA `(.L_x_1271) ;  /* 0x00000be000007947 */ /* 0x000fea0003800000 */
.L_x_1272:
[----:B------:R-:W2:Y:S02]  /*6720*/  LDG.E.U16 R0, [R2.64] ;  /* 0x0000002402007981 */ /* 0x000ea4000c1e1500 */
[----:B--2---:R-:W0:Y:S01]  /*6730*/  I2F.S16 R0, R0 ;  /* 0x0000000000007306 */ /* 0x004e220000101400 */
[----:B------:R-:W-:Y:S05]  /*6740*/  BRA `(.L_x_1271) ;  /* 0x00000bb000007947 */ /* 0x000fea0003800000 */
.L_x_1267:
        /* <DEDUP_REMOVED lines=8> */
.L_x_1275:
[----:B------:R-:W2:Y:S02]  /*67d0*/  LDG.E.U16 R0, [R2.64] ;  /* 0x0000002402007981 */ /* 0x000ea4000c1e1500 */
[----:B--2---:R-:W-:Y:S01]  /*67e0*/  HADD2.F32 R0, -RZ, R0.H0_H0 ;  /* 0x20000000ff007230 */ /* 0x004fe20000004100 */
[----:B------:R-:W-:Y:S05]  /*67f0*/  BRA `(.L_x_1271) ;  /* 0x00000b0000007947 */ /* 0x000fea0003800000 */
.L_x_1274:
        /* <DEDUP_REMOVED lines=8> */
.L_x_1277:
[----:B------:R-:W2:Y:S02]  /*6880*/  LDG.E.U16 R0, [R2.64] ;  /* 0x0000002402007981 */ /* 0x000ea4000c1e1500 */
[----:B--2---:R-:W-:Y:S01]  /*6890*/  HADD2.F32 R0, -RZ, R0.H0_H0 ;  /* 0x20000000ff007230 */ /* 0x004fe20000004100 */
[----:B------:R-:W-:Y:S05]  /*68a0*/  BRA `(.L_x_1271) ;  /* 0x00000a5000007947 */ /* 0x000fea0003800000 */
.L_x_1276:
[----:B------:R-:W2:Y:S02]  /*68b0*/  LDG.E.64 R2, [R2.64] ;  /* 0x0000002402027981 */ /* 0x000ea4000c1e1b00 */
[----:B--2---:R-:W0:Y:S01]  /*68c0*/  F2F.F32.F64 R0, R2 ;  /* 0x0000000200007310 */ /* 0x004e220000301000 */
[----:B------:R-:W0:-:S14]  /*68d0*/  DSETP.GEU.AND P0, PT, |R2|, c[0x2][0x0], PT ;  /* 0x008000000200762a */ /* 0x000e1c0003f0e200 */
[----:B0-----:R-:W-:Y:S01]  /*68e0*/  @!P0 FMUL R0, R0, 1.175494350822287508e-38 ;  /* 0x0080000000008820 */ /* 0x001fe20000400000 */
[----:B------:R-:W-:Y:S05]  /*68f0*/  BRA `(.L_x_1271) ;  /* 0x00000a0000007947 */ /* 0x000fea0003800000 */
.L_x_1266:
        /* <DEDUP_REMOVED lines=12> */
.L_x_1280:
[----:B------:R-:W2:Y:S02]  /*69c0*/  LDG.E.64 R2, [R2.64] ;  /* 0x0000002402027981 */ /* 0x000ea4000c1e1b00 */
[----:B--2---:R-:W0:Y:S01]  /*69d0*/  F2F.F32.F64 R0, R2 ;  /* 0x0000000200007310 */ /* 0x004e220000301000 */
[----:B------:R-:W0:-:S14]  /*69e0*/  DSETP.GEU.AND P0, PT, |R2|, c[0x2][0x0], PT ;  /* 0x008000000200762a */ /* 0x000e1c0003f0e200 */
[----:B0-----:R-:W-:Y:S01]  /*69f0*/  @!P0 FMUL R0, R0, 1.175494350822287508e-38 ;  /* 0x0080000000008820 */ /* 0x001fe20000400000 */
[----:B------:R-:W-:Y:S05]  /*6a00*/  BRA `(.L_x_1271) ;  /* 0x000008f000007947 */ /* 0x000fea0003800000 */
.L_x_1279:
        /* <DEDUP_REMOVED lines=26> */
.L_x_1282:
        /* <DEDUP_REMOVED lines=13> */
.L_x_1281:
[----:B------:R-:W2:Y:S02]  /*6c80*/  LDG.E.U16 R0, [R2.64] ;  /* 0x0000002402007981 */ /* 0x000ea4000c1e1500 */
[----:B--2---:R-:W-:Y:S01]  /*6c90*/  PRMT R0, RZ, 0x5410, R0 ;  /* 0x00005410ff007816 */ /* 0x004fe20000000000 */
[----:B------:R-:W-:Y:S05]  /*6ca0*/  BRA `(.L_x_1271) ;  /* 0x0000065000007947 */ /* 0x000fea0003800000 */
.L_x_1278:
        /* <DEDUP_REMOVED lines=11> */
.L_x_1285:
        /* <DEDUP_REMOVED lines=20> */
.L_x_1287:
[----:B------:R-:W-:Y:S05]  /*6ea0*/  BSYNC B0 ;  /* 0x0000000000007941 */ /* 0x000fea0003800000 */
.L_x_1286:
[----:B------:R-:W-:Y:S01]  /*6eb0*/  LEA R3, R0, 0x3b800000, 0x17 ;  /* 0x3b80000000037811 */ /* 0x000fe200078eb8ff */
[----:B------:R-:W-:-:S05]  /*6ec0*/  IMAD.SHL.U32 R0, R2, 0x100000, RZ ;  /* 0x0010000002007824 */ /* 0x000fca00078e00ff */
[----:B------:R-:W-:Y:S01]  /*6ed0*/  LOP3.LUT R0, R3, R0, R4, 0xfe, !PT ;  /* 0x0000000003007212 */ /* 0x000fe200078efe04 */
[----:B------:R-:W-:Y:S05]  /*6ee0*/  BRA `(.L_x_1271) ;  /* 0x0000041000007947 */ /* 0x000fea0003800000 */
.L_x_1284:
        /* <DEDUP_REMOVED lines=20> */
.L_x_1289:
[----:B------:R-:W-:Y:S05]  /*7030*/  BSYNC B0 ;  /* 0x0000000000007941 */ /* 0x000fea0003800000 */
.L_x_1288:
[----:B------:R-:W-:Y:S01]  /*7040*/  LEA R3, R0, 0x37800000, 0x17 ;  /* 0x3780000000037811 */ /* 0x000fe200078eb8ff */
[----:B------:R-:W-:-:S05]  /*7050*/  IMAD.SHL.U32 R0, R2, 0x200000, RZ ;  /* 0x0020000002007824 */ /* 0x000fca00078e00ff */
[----:B------:R-:W-:Y:S01]  /*7060*/  LOP3.LUT R0, R3, R0, R4, 0xfe, !PT ;  /* 0x0000000003007212 */ /* 0x000fe200078efe04 */
[----:B------:R-:W-:Y:S05]  /*7070*/  BRA `(.L_x_1271) ;  /* 0x0000028000007947 */ /* 0x000fea0003800000 */
.L_x_1283:
        /* <DEDUP_REMOVED lines=14> */
.L_x_1270:
        /* <DEDUP_REMOVED lines=21> */
.L_x_1291:
[----:B------:R-:W2:Y:S02]  /*72b0*/  LDG.E.64 R2, [R2.64] ;  /* 0x0000002402027981 */ /* 0x000ea4000c1e1b00 */
[----:B--2---:R0:W1:Y:S01]  /*72c0*/  I2F.U64 R0, R2 ;  /* 0x0000000200007312 */ /* 0x0040620000301000 */
[----:B------:R-:W-:Y:S05]  /*72d0*/  BRA `(.L_x_1271) ;  /* 0x0000002000007947 */ /* 0x000fea0003800000 */
.L_x_1290:
[----:B------:R-:W2:Y:S02]  /*72e0*/  LDG.E R0, [R2.64] ;  /* 0x0000002402007981 */ /* 0x000ea4000c1e1900 */
[----:B--2---:R-:W0:Y:S02]  /*72f0*/  I2F.U32 R0, R0 ;  /* 0x0000000000007306 */ /* 0x004e240000201000 */
.L_x_1271:
[----:B------:R-:W-:Y:S05]  /*7300*/  BSYNC B6 ;  /* 0x0000000000067941 */ /* 0x000fea0003800000 */
.L_x_1265:
        /* <DEDUP_REMOVED lines=16> */
.L_x_1295:
[----:B------:R-:W0:Y:S02]  /*7410*/  F2I.S64.TRUNC R2, R2 ;  /* 0x0000000200027311 */ /* 0x000e24000020d900 */
[----:B0-----:R-:W-:-:S05]  /*7420*/  IMAD.MOV.U32 R5, RZ, RZ, R2 ;  /* 0x000000ffff057224 */ /* 0x001fca00078e0002 */
[----:B------:R0:W-:Y:S01]  /*7430*/  STG.E.U8 [R16.64], R5 ;  /* 0x0000000510007986 */ /* 0x0001e2000c101124 */
[----:B------:R-:W-:Y:S05]  /*7440*/  BRA `(.L_x_1297) ;  /* 0x00000d3000007947 */ /* 0x000fea0003800000 */
.L_x_1294:
        /* <DEDUP_REMOVED lines=9> */
.L_x_1299:
[----:B------:R-:W0:Y:S02]  /*74e0*/  F2I.FTZ.TRUNC.NTZ R3, R2 ;  /* 0x0000000200037305 */ /* 0x000e24000021f100 */
[----:B0-----:R0:W-:Y:S01]  /*74f0*/  STG.E [R16.64], R3 ;  /* 0x0000000310007986 */ /* 0x0011e2000c101924 */
[----:B------:R-:W-:Y:S05]  /*7500*/  BRA `(.L_x_1297) ;  /* 0x00000c7000007947 */ /* 0x000fea0003800000 */
.L_x_1298:
[----:B------:R-:W0:Y:S02]  /*7510*/  F2I.FTZ.TRUNC.NTZ R3, R2 ;  /* 0x0000000200037305 */ /* 0x000e24000021f100 */
[----:B0-----:R0:W-:Y:S01]  /*7520*/  STG.E.U16 [R16.64], R3 ;  /* 0x0000000310007986 */ /* 0x0011e2000c101524 */
[----:B------:R-:W-:Y:S05]  /*7530*/  BRA `(.L_x_1297) ;  /* 0x00000c4000007947 */ /* 0x000fea0003800000 */
.L_x_1293:
        /* <DEDUP_REMOVED lines=8> */
.L_x_1301:
[----:B------:R-:W-:-:S05]  /*75c0*/  F2FP.PACK_AB R2, RZ, R2 ;  /* 0x00000002ff02723e */ /* 0x000fca00000000ff */
[----:B------:R0:W-:Y:S01]  /*75d0*/  STG.E.U16 [R16.64], R2 ;  /* 0x0000000210007986 */ /* 0x0001e2000c101524 */
[----:B------:R-:W-:Y:S05]  /*75e0*/  BRA `(.L_x_1297) ;  /* 0x00000b9000007947 */ /* 0x000fea0003800000 */
.L_x_1300:
        /* <DEDUP_REMOVED lines=9> */
.L_x_1303:
[----:B------:R-:W-:-:S04]  /*7680*/  F2FP.PACK_AB R3, RZ, R2 ;  /* 0x00000002ff03723e */ /* 0x000fc800000000ff */
[----:B------:R-:W-:-:S05]  /*7690*/  PRMT R3, R3, 0x5410, RZ ;  /* 0x0000541003037816 */ /* 0x000fca00000000ff */
[----:B------:R0:W-:Y:S01]  /*76a0*/  STG.E [R16.64], R3 ;  /* 0x0000000310007986 */ /* 0x0001e2000c101924 */
[----:B------:R-:W-:Y:S05]  /*76b0*/  BRA `(.L_x_1297) ;  /* 0x00000ac000007947 */ /* 0x000fea0003800000 */
.L_x_1302:
[----:B------:R-:W-:-:S06]  /*76c0*/  FMUL.FTZ R2, R2, 1 ;  /* 0x3f80000002027820 */ /* 0x000fcc0000410000 */
[----:B------:R-:W0:Y:S02]  /*76d0*/  F2F.F64.F32 R2, R2 ;  /* 0x0000000200027310 */ /* 0x000e240000201800 */
[----:B0-----:R0:W-:Y:S01]  /*76e0*/  STG.E.64 [R16.64], R2 ;  /* 0x0000000210007986 */ /* 0x0011e2000c101b24 */
[----:B------:R-:W-:Y:S05]  /*76f0*/  BRA `(.L_x_1297) ;  /* 0x00000a8000007947 */ /* 0x000fea0003800000 */
.L_x_1292:
        /* <DEDUP_REMOVED lines=12> */
.L_x_1306:
[----:B------:R-:W-:Y:S01]  /*77c0*/  FMUL.FTZ R4, R2, 1 ;  /* 0x3f80000002047820 */ /* 0x000fe20000410000 */
[----:B------:R-:W-:-:S05]  /*77d0*/  CS2R R6, SRZ ;  /* 0x0000000000067805 */ /* 0x000fca000001ff00 */
[----:B------:R-:W0:Y:S02]  /*77e0*/  F2F.F64.F32 R4, R4 ;  /* 0x0000000400047310 */ /* 0x000e240000201800 */
[----:B0-----:R0:W-:Y:S01]  /*77f0*/  STG.E.128 [R16.64], R4 ;  /* 0x0000000410007986 */ /* 0x0011e2000c101d24 */
[----:B------:R-:W-:Y:S05]  /*7800*/  BRA `(.L_x_1297) ;  /* 0x0000097000007947 */ /* 0x000fea0003800000 */
.L_x_1305:
        /* <DEDUP_REMOVED lines=20> */
.L_x_1310:
[----:B------:R-:W-:Y:S05]  /*7950*/  BSYNC B0 ;  /* 0x0000000000007941 */ /* 0x000fea0003800000 */
.L_x_1309:
[----:B------:R-:W-:-:S05]  /*7960*/  LOP3.LUT R5, R0, R5, RZ, 0xfc, !PT ;  /* 0x0000000500057212 */ /* 0x000fca00078efcff */
[----:B------:R0:W-:Y:S01]  /*7970*/  STG.E.U8 [R16.64], R5 ;  /* 0x0000000510007986 */ /* 0x0001e2000c101124 */
[----:B------:R-:W-:Y:S05]  /*7980*/  BRA `(.L_x_1297) ;  /* 0x000007f000007947 */ /* 0x000fea0003800000 */
.L_x_1308:
        /* <DEDUP_REMOVED lines=12> */
.L_x_1312:
[----:B------:R-:W-:Y:S01]  /*7a50*/  IMAD.MOV.U32 R0, RZ, RZ, 0x7f ;  /* 0x0000007fff007424 */ /* 0x000fe200078e00ff */
[----:B------:R-:W-:-:S04]  /*7a60*/  ISETP.GT.U32.AND P0, PT, R4, 0x7f800000, PT ;  /* 0x7f8000000400780c */ /* 0x000fc80003f04070 */
[----:B------:R-:W-:-:S04]  /*7a70*/  SEL R0, R0, 0x7c, P0 ;  /* 0x0000007c00007807 */ /* 0x000fc80000000000 */
.L_x_1313:
[----:B------:R-:W-:Y:S05]  /*7a80*/  BSYNC B0 ;  /* 0x0000000000007941 */ /* 0x000fea0003800000 */
.L_x_1311:
[----:B------:R-:W-:-:S04]  /*7a90*/  LOP3.LUT R2, R2, 0x80000000, RZ, 0xc0, !PT ;  /* 0x8000000002027812 */ /* 0x000fc800078ec0ff */
[----:B------:R-:W-:-:S04]  /*7aa0*/  SHF.R.U32.HI R3, RZ, 0x18, R2 ;  /* 0x00000018ff037819 */ /* 0x000fc80000011602 */
[----:B------:R-:W-:-:S05]  /*7ab0*/  LOP3.LUT R3, R0, R3, RZ, 0xfc, !PT ;  /* 0x0000000300037212 */ /* 0x000fca00078efcff */
[----:B------:R0:W-:Y:S01]  /*7ac0*/  STG.E.U8 [R16.64], R3 ;  /* 0x0000000310007986 */ /* 0x0001e2000c101124 */
[----:B------:R-:W-:Y:S05]  /*7ad0*/  BRA `(.L_x_1297) ;  /* 0x000006a000007947 */ /* 0x000fea0003800000 */
.L_x_1307:
[----:B------:R-:W-:-:S05]  /*7ae0*/  F2FP.BF16.PACK_AB R2, RZ, R2 ;  /* 0x00000002ff02723e */ /* 0x000fca00000010ff */
[----:B------:R0:W-:Y:S01]  /*7af0*/  STG.E.U16 [R16.64], R2 ;  /* 0x0000000210007986 */ /* 0x0001e2000c101524 */
[----:B------:R-:W-:Y:S05]  /*7b00*/  BRA `(.L_x_1297) ;  /* 0x0000067000007947 */ /* 0x000fea0003800000 */
.L_x_1304:
        /* <DEDUP_REMOVED lines=11> */
.L_x_1316:
        /* <DEDUP_REMOVED lines=16> */
.L_x_1319:
[----:B------:R-:W-:-:S04]  /*7cc0*/  LOP3.LUT R2, R2, 0x80000000, RZ, 0xc0, !PT ;  /* 0x8000000002027812 */ /* 0x000fc800078ec0ff */
[----:B------:R-:W-:-:S04]  /*7cd0*/  SHF.R.U32.HI R3, RZ, 0x18, R2 ;  /* 0x00000018ff037819 */ /* 0x000fc80000011602 */
[----:B------:R-:W-:-:S04]  /*7ce0*/  LOP3.LUT R0, R0, R3, RZ, 0xfc, !PT ;  /* 0x0000000300007212 */ /* 0x000fc800078efcff */
[----:B------:R-:W-:Y:S02]  /*7cf0*/  PRMT R8, R0, 0x7610, R8 ;  /* 0x0000761000087816 */ /* 0x000fe40000000008 */
.L_x_1318:
[----:B------:R-:W-:Y:S05]  /*7d00*/  BSYNC B0 ;  /* 0x0000000000007941 */ /* 0x000fea0003800000 */
.L_x_1317:
[----:B------:R0:W-:Y:S01]  /*7d10*/  STG.E.U8 [R16.64], R8 ;  /* 0x0000000810007986 */ /* 0x0001e2000c101124 */
[----:B------:R-:W-:Y:S05]  /*7d20*/  BRA `(.L_x_1297) ;  /* 0x0000045000007947 */ /* 0x000fea0003800000 */
.L_x_1315:
        /* <DEDUP_REMOVED lines=16> */
.L_x_1322:
[----:B------:R-:W-:-:S04]  /*7e30*/  LOP3.LUT R2, R2, 0x80000000, RZ, 0xc0, !PT ;  /* 0x8000000002027812 */ /* 0x000fc800078ec0ff */
[----:B------:R-:W-:-:S04]  /*7e40*/  SHF.R.U32.HI R3, RZ, 0x18, R2 ;  /* 0x00000018ff037819 */ /* 0x000fc80000011602 */
[----:B------:R-:W-:-:S04]  /*7e50*/  LOP3.LUT R0, R0, R3, RZ, 0xfc, !PT ;  /* 0x0000000300007212 */ /* 0x000fc800078efcff */
[----:B------:R-:W-:Y:S02]  /*7e60*/  PRMT R8, R0, 0x7610, R8 ;  /* 0x0000761000087816 */ /* 0x000fe40000000008 */
.L_x_1321:
[----:B------:R-:W-:Y:S05]  /*7e70*/  BSYNC B0 ;  /* 0x0000000000007941 */ /* 0x000fea0003800000 */
.L_x_1320:
[----:B------:R0:W-:Y:S01]  /*7e80*/  STG.E.U8 [R16.64], R8 ;  /* 0x0000000810007986 */ /* 0x0001e2000c101124 */
[----:B------:R-:W-:Y:S05]  /*7e90*/  BRA `(.L_x_1297) ;  /* 0x000002e000007947 */ /* 0x000fea0003800000 */
.L_x_1314:
        /* <DEDUP_REMOVED lines=21> */
.L_x_1296:
        /* <DEDUP_REMOVED lines=20> */
.L_x_1324:
[----:B------:R-:W0:Y:S02]  /*8130*/  F2I.U64.TRUNC R2, R2 ;  /* 0x0000000200027311 */ /* 0x000e24000020d800 */
[----:B0-----:R0:W-:Y:S01]  /*8140*/  STG.E.64 [R16.64], R2 ;  /* 0x0000000210007986 */ /* 0x0011e2000c101b24 */
[----:B------:R-:W-:Y:S05]  /*8150*/  BRA `(.L_x_1297) ;  /* 0x0000002000007947 */ /* 0x000fea0003800000 */
.L_x_1323:
[----:B------:R-:W0:Y:S02]  /*8160*/  F2I.FTZ.U32.TRUNC.NTZ R3, R2 ;  /* 0x0000000200037305 */ /* 0x000e24000021f000 */
[----:B0-----:R0:W-:Y:S02]  /*8170*/  STG.E [R16.64], R3 ;  /* 0x0000000310007986 */ /* 0x0011e4000c101924 */
.L_x_1297:
[----:B------:R-:W-:Y:S02]  /*8180*/  IADD3 R19, R19, 0x80, RZ ;  /* 0x0000008013137810 */ /* 0x000fe40007ffe0ff */
.L_x_1202:
[----:B------:R-:W-:Y:S05]  /*8190*/  BSYNC B7 ;  /* 0x0000000000077941 */ /* 0x000fea0003800000 */
.L_x_1201:
[----:B------:R-:W-:-:S13]  /*81a0*/  ISETP.GE.AND P0, PT, R19, c[0x0][0x160], PT ;  /* 0x0000580013007a0c */ /* 0x000fda0003f06270 */
[----:B------:R-:W-:Y:S05]  /*81b0*/  @P0 EXIT ;  /* 0x000000000000094d */ /* 0x000fea0003800000 */
        /* <DEDUP_REMOVED lines=228> */
.L_x_1325:
        /* <DEDUP_REMOVED lines=20> */
.L_x_1330:
[----:B------:R-:W2:Y:S02]  /*9140*/  LDG.E.U8 R0, [R2.64] ;  /* 0x0000002402007981 */ /* 0x000ea4000c1e1100 */
[----:B--2---:R-:W0:Y:S01]  /*9150*/  I2F.U16 R0, R0 ;  /* 0x0000000000007306 */ /* 0x004e220000101000 */
[----:B------:R-:W-:Y:S05]  /*9160*/  BRA `(.L_x_1332) ;  /* 0x00000ca000007947 */ /* 0x000fea0003800000 */
.L_x_1329:
        /* <DEDUP_REMOVED lines=9> */
.L_x_1334:
[----:B------:R-:W2:Y:S02]  /*9200*/  LDG.E R0, [R2.64] ;  /* 0x0000002402007981 */ /* 0x000ea4000c1e1900 */
[----:B--2---:R-:W0:Y:S01]  /*9210*/  I2F R0, R0 ;  /* 0x0000000000007306 */ /* 0x004e220000201400 */
[----:B------:R-:W-:Y:S05]  /*9220*/  BRA `(.L_x_1332) ;  /* 0x00000be000007947 */ /* 0x000fea0003800000 */
.L_x_1333:
[----:B------:R-:W2:Y:S02]  /*9230*/  LDG.E.U16 R0, [R2.64] ;  /* 0x0000002402007981 */ /* 0x000ea4000c1e1500 */
[----:B--2---:R-:W0:Y:S01]  /*9240*/  I2F.S16 R0, R0 ;  /* 0x0000000000007306 */ /* 0x004e220000101400 */
[----:B------:R-:W-:Y:S05]  /*9250*/  BRA `(.L_x_1332) ;  /* 0x00000bb000007947 */ /* 0x000fea0003800000 */
.L_x_1328:
        /* <DEDUP_REMOVED lines=8> */
.L_x_1336:
[----:B------:R-:W2:Y:S02]  /*92e0*/  LDG.E.U16 R0, [R2.64] ;  /* 0x0000002402007981 */ /* 0x000ea4000c1e1500 */
[----:B--2---:R-:W-:Y:S01]  /*92f0*/  HADD2.F32 R0, -RZ, R0.H0_H0 ;  /* 0x20000000ff007230 */ /* 0x004fe20000004100 */
[----:B------:R-:W-:Y:S05]  /*9300*/  BRA `(.L_x_1332) ;  /* 0x00000b0000007947 */ /* 0x000fea0003800000 */
.L_x_1335:
        /* <DEDUP_REMOVED lines=8> */
.L_x_1338:
[----:B------:R-:W2:Y:S02]  /*9390*/  LDG.E.U16 R0, [R2.64] ;  /* 0x0000002402007981 */ /* 0x000ea4000c1e1500 */
[----:B--2---:R-:W-:Y:S01]  /*93a0*/  HADD2.F32 R0, -RZ, R0.H0_H0 ;  /* 0x20000000ff007230 */ /* 0x004fe20000004100 */
[----:B------:R-:W-:Y:S05]  /*93b0*/  BRA `(.L_x_1332) ;  /* 0x00000a5000007947 */ /* 0x000fea0003800000 */
.L_x_1337:
[----:B------:R-:W2:Y:S02]  /*93c0*/  LDG.E.64 R2, [R2.64] ;  /* 0x0000002402027981 */ /* 0x000ea4000c1e1b00 */
[----:B--2---:R-:W0:Y:S01]  /*93d0*/  F2F.F32.F64 R0, R2 ;  /* 0x0000000200007310 */ /* 0x004e220000301000 */
[----:B------:R-:W0:-:S14]  /*93e0*/  DSETP.GEU.AND P0, PT, |R2|, c[0x2][0x0], PT ;  /* 0x008000000200762a */ /* 0x000e1c0003f0e200 */
[----:B0-----:R-:W-:Y:S01]  /*93f0*/  @!P0 FMUL R0, R0, 1.175494350822287508e-38 ;  /* 0x0080000000008820 */ /* 0x001fe20000400000 */
[----:B------:R-:W-:Y:S05]  /*9400*/  BRA `(.L_x_1332) ;  /* 0x00000a0000007947 */ /* 0x000fea0003800000 */
.L_x_1327:
        /* <DEDUP_REMOVED lines=12> */
.L_x_1341:
[----:B------:R-:W2:Y:S02]  /*94d0*/  LDG.E.64 R2, [R2.64] ;  /* 0x0000002402027981 */ /* 0x000ea4000c1e1b00 */
[----:B--2---:R-:W0:Y:S01]  /*94e0*/  F2F.F32.F64 R0, R2 ;  /* 0x0000000200007310 */ /* 0x004e220000301000 */
[----:B------:R-:W0:-:S14]  /*94f0*/  DSETP.GEU.AND P0, PT, |R2|, c[0x2][0x0], PT ;  /* 0x008000000200762a */ /* 0x000e1c0003f0e200 */
[----:B0-----:R-:W-:Y:S01]  /*9500*/  @!P0 FMUL R0, R0, 1.175494350822287508e-38 ;  /* 0x0080000000008820 */ /* 0x001fe20000400000 */
[----:B------:R-:W-:Y:S05]  /*9510*/  BRA `(.L_x_1332) ;  /* 0x000008f000007947 */ /* 0x000fea0003800000 */
.L_x_1340:
        /* <DEDUP_REMOVED lines=26> */
.L_x_1343:
        /* <DEDUP_REMOVED lines=13> */
.L_x_1342:
[----:B------:R-:W2:Y:S02]  /*9790*/  LDG.E.U16 R0, [R2.64] ;  /* 0x0000002402007981 */ /* 0x000ea4000c1e1500 */
[----:B--2---:R-:W-:Y:S01]  /*97a0*/  PRMT R0, RZ, 0x5410, R0 ;  /* 0x00005410ff007816 */ /* 0x004fe20000000000 */
[----:B------:R-:W-:Y:S05]  /*97b0*/  BRA `(.L_x_1332) ;  /* 0x0000065000007947 */ /* 0x000fea0003800000 */
.L_x_1339:
        /* <DEDUP_REMOVED lines=11> */
.L_x_1346:
        /* <DEDUP_REMOVED lines=20> */
.L_x_1348:
[----:B------:R-:W-:Y:S05]  /*99b0*/  BSYNC B0 ;  /* 0x0000000000007941 */ /* 0x000fea0003800000 */
.L_x_1347:
[----:B------:R-:W-:Y:S01]  /*99c0*/  LEA R3, R0, 0x3b800000, 0x17 ;  /* 0x3b80000000037811 */ /* 0x000fe200078eb8ff */
[----:B------:R-:W-:-:S05]  /*99d0*/  IMAD.SHL.U32 R0, R2, 0x100000, RZ ;  /* 0x0010000002007824 */ /* 0x000fca00078e00ff */
[----:B------:R-:W-:Y:S01]  /*99e0*/  LOP3.LUT R0, R3, R0, R4, 0xfe, !PT ;  /* 0x0000000003007212 */ /* 0x000fe200078efe04 */
[----:B------:R-:W-:Y:S05]  /*99f0*/  BRA `(.L_x_1332) ;  /* 0x0000041000007947 */ /* 0x000fea0003800000 */
.L_x_1345:
        /* <DEDUP_REMOVED lines=20> */
.L_x_1350:
[----:B------:R-:W-:Y:S05]  /*9b40*/  BSYNC B0 ;  /* 0x0000000000007941 */ /* 0x000fea0003800000 */
.L_x_1349:
[----:B------:R-:W-:Y:S01]  /*9b50*/  LEA R3, R0, 0x37800000, 0x17 ;  /* 0x3780000000037811 */ /* 0x000fe200078eb8ff */
[----:B------:R-:W-:-:S05]  /*9b60*/  IMAD.SHL.U32 R0, R2, 0x200000, RZ ;  /* 0x0020000002007824 */ /* 0x000fca00078e00ff */
[----:B------:R-:W-:Y:S01]  /*9b70*/  LOP3.LUT R0, R3, R0, R4, 0xfe, !PT ;  /* 0x0000000003007212 */ /* 0x000fe200078efe04 */
[----:B------:R-:W-:Y:S05]  /*9b80*/  BRA `(.L_x_1332) ;  /* 0x0000028000007947 */ /* 0x000fea0003800000 */
.L_x_1344:
        /* <DEDUP_REMOVED lines=14> */
.L_x_1331:
        /* <DEDUP_REMOVED lines=21> */
.L_x_1352:
[----:B------:R-:W2:Y:S02]  /*9dc0*/  LDG.E.64 R2, [R2.64] ;  /* 0x0000002402027981 */ /* 0x000ea4000c1e1b00 */
[----:B--2---:R0:W1:Y:S01]  /*9dd0*/  I2F.U64 R0, R2 ;  /* 0x0000000200007312 */ /* 0x0040620000301000 */
[----:B------:R-:W-:Y:S05]  /*9de0*/  BRA `(.L_x_1332) ;  /* 0x0000002000007947 */ /* 0x000fea0003800000 */
.L_x_1351:
[----:B------:R-:W2:Y:S02]  /*9df0*/  LDG.E R0, [R2.64] ;  /* 0x0000002402007981 */ /* 0x000ea4000c1e1900 */
[----:B--2---:R-:W0:Y:S02]  /*9e00*/  I2F.U32 R0, R0 ;  /* 0x0000000000007306 */ /* 0x004e240000201000 */
.L_x_1332:
[----:B------:R-:W-:Y:S05]  /*9e10*/  BSYNC B6 ;  /* 0x0000000000067941 */ /* 0x000fea0003800000 */
.L_x_1326:
        /* <DEDUP_REMOVED lines=14> */
[----:B0-----:R-:W-:Y:S01]  /*9f00*/  STG.E.U8 [R16.64], R3 ;  /* 0x0000000310007986 */ /* 0x001fe2000c101124 */
[----:B------:R-:W-:Y:S05]  /*9f10*/  EXIT ;  /* 0x000000000000794d */ /* 0x000fea0003800000 */
.L_x_1356:
[----:B------:R-:W0:Y:S02]  /*9f20*/  F2I.S64.TRUNC R2, R2 ;  /* 0x0000000200027311 */ /* 0x000e24000020d900 */
[----:B0-----:R-:W-:-:S05]  /*9f30*/  IMAD.MOV.U32 R5, RZ, RZ, R2 ;  /* 0x000000ffff057224 */ /* 0x001fca00078e0002 */
[----:B------:R-:W-:Y:S01]  /*9f40*/  STG.E.U8 [R16.64], R5 ;  /* 0x0000000510007986 */ /* 0x000fe2000c101124 */
[----:B------:R-:W-:Y:S05]  /*9f50*/  EXIT ;  /* 0x000000000000794d */ /* 0x000fea0003800000 */
.L_x_1355:
[----:B------:R-:W-:-:S13]  /*9f60*/  ISETP.NE.AND P0, PT, R3, 0x2, PT ;  /* 0x000000020300780c */ /* 0x000fda0003f05270 */
[----:B------:R-:W-:Y:S05]  /*9f70*/  @!P0 BRA `(.L_x_1358) ;  /* 0x000000a000008947 */ /* 0x000fea0003800000 */
[----:B------:R-:W-:-:S13]  /*9f80*/  ISETP.NE.AND P0, PT, R3, 0x3, PT ;  /* 0x000000030300780c */ /* 0x000fda0003f05270 */
[----:B------:R-:W-:Y:S05]  /*9f90*/  @!P0 BRA `(.L_x_1359) ;  /* 0x0000005000008947 */ /* 0x000fea0003800000 */
[----:B------:R-:W-:-:S13]  /*9fa0*/  ISETP.NE.AND P0, PT, R3, 0x4, PT ;  /* 0x000000040300780c */ /* 0x000fda0003f05270 */
[----:B------:R-:W-:Y:S05]  /*9fb0*/  @P0 BRA `(.L_x_1357) ;  /* 0x00000b4000000947 */ /* 0x000fea0003800000 */
[----:B------:R-:W0:Y:S02]  /*9fc0*/  F2I.S64.TRUNC R2, R2 ;  /* 0x0000000200027311 */ /* 0x000e24000020d900 */
[----:B0-----:R-:W-:Y:S01]  /*9fd0*/  STG.E.64 [R16.64], R2 ;  /* 0x0000000210007986 */ /* 0x001fe2000c101b24 */
[----:B------:R-:W-:Y:S05]  /*9fe0*/  EXIT ;  /* 0x000000000000794d */ /* 0x000fea0003800000 */
.L_x_1359:
[----:B------:R-:W0:Y:S02]  /*9ff0*/  F2I.FTZ.TRUNC.NTZ R3, R2 ;  /* 0x0000000200037305 */ /* 0x000e24000021f100 */
[----:B0-----:R-:W-:Y:S01]  /*a000*/  STG.E [R16.64], R3 ;  /* 0x0000000310007986 */ /* 0x001fe2000c101924 */
[----:B------:R-:W-:Y:S05]  /*a010*/  EXIT ;  /* 0x000000000000794d */ /* 0x000fea0003800000 */
.L_x_1358:
[----:B------:R-:W0:Y:S02]  /*a020*/  F2I.FTZ.TRUNC.NTZ R3, R2 ;  /* 0x0000000200037305 */ /* 0x000e24000021f100 */
[----:B0-----:R-:W-:Y:S01]  /*a030*/  STG.E.U16 [R16.64], R3 ;  /* 0x0000000310007986 */ /* 0x001fe2000c101524 */
[----:B------:R-:W-:Y:S05]  /*a040*/  EXIT ;  /* 0x000000000000794d */ /* 0x000fea0003800000 */
.L_x_1354:
[----:B------:R-:W-:-:S13]  /*a050*/  ISETP.GT.AND P0, PT, R3, 0x6, PT ;  /* 0x000000060300780c */ /* 0x000fda0003f04270 */
[----:B------:R-:W-:Y:S05]  /*a060*/  @P0 BRA `(.L_x_1360) ;  /* 0x0000009000000947 */ /* 0x000fea0003800000 */
[----:B------:R-:W-:-:S13]  /*a070*/  ISETP.NE.AND P0, PT, R3, 0x5, PT ;  /* 0x000000050300780c */ /* 0x000fda0003f05270 */
[----:B------:R-:W-:Y:S05]  /*a080*/  @!P0 BRA `(.L_x_1361) ;  /* 0x0000004000008947 */ /* 0x000fea0003800000 */
[----:B------:R-:W-:-:S13]  /*a090*/  ISETP.NE.AND P0, PT, R3, 0x6, PT ;  /* 0x000000060300780c */ /* 0x000fda0003f05270 */
[----:B------:R-:W-:Y:S05]  /*a0a0*/  @P0 BRA `(.L_x_1357) ;  /* 0x00000a5000000947 */ /* 0x000fea0003800000 */
[----:B------:R-:W-:Y:S01]  /*a0b0*/  STG.E [R16.64], R2 ;  /* 0x0000000210007986 */ /* 0x000fe2000c101924 */
[----:B------:R-:W-:Y:S05]  /*a0c0*/  EXIT ;  /* 0x000000000000794d */ /* 0x000fea0003800000 */
.L_x_1361:
[----:B------:R-:W-:-:S05]  /*a0d0*/  F2FP.PACK_AB R2, RZ, R2 ;  /* 0x00000002ff02723e */ /* 0x000fca00000000ff */
[----:B------:R-:W-:Y:S01]  /*a0e0*/  STG.E.U16 [R16.64], R2 ;  /* 0x0000000210007986 */ /* 0x000fe2000c101524 */
[----:B------:R-:W-:Y:S05]  /*a0f0*/  EXIT ;  /* 0x000000000000794d */ /* 0x000fea0003800000 */
.L_x_1360:
[----:B------:R-:W-:-:S13]  /*a100*/  ISETP.NE.AND P0, PT, R3, 0x7, PT ;  /* 0x000000070300780c */ /* 0x000fda0003f05270 */
[----:B------:R-:W-:Y:S05]  /*a110*/  @!P0 BRA `(.L_x_1362) ;  /* 0x000000b000008947 */ /* 0x000fea0003800000 */
[----:B------:R-:W-:-:S13]  /*a120*/  ISETP.NE.AND P0, PT, R3, 0x8, PT ;  /* 0x000000080300780c */ /* 0x000fda0003f05270 */
[----:B------:R-:W-:Y:S05]  /*a130*/  @!P0 BRA `(.L_x_1363) ;  /* 0x0000005000008947 */ /* 0x000fea0003800000 */
[----:B------:R-:W-:-:S13]  /*a140*/  ISETP.NE.AND P0, PT, R3, 0x9, PT ;  /* 0x000000090300780c */ /* 0x000fda0003f05270 */
[----:B------:R-:W-:Y:S05]  /*a150*/  @P0 BRA `(.L_x_1357) ;  /* 0x000009a000000947 */ /* 0x000fea0003800000 */
[----:B------:R-:W-:-:S05]  /*a160*/  IMAD.MOV.U32 R3, RZ, RZ, RZ ;  /* 0x000000ffff037224 */ /* 0x000fca00078e00ff */
[----:B------:R-:W-:Y:S01]  /*a170*/  STG.E.64 [R16.64], R2 ;  /* 0x0000000210007986 */ /* 0x000fe2000c101b24 */
[----:B------:R-:W-:Y:S05]  /*a180*/  EXIT ;  /* 0x000000000000794d */ /* 0x000fea0003800000 */
.L_x_1363:
[----:B------:R-:W-:-:S04]  /*a190*/  F2FP.PACK_AB R3, RZ, R2 ;  /* 0x00000002ff03723e */ /* 0x000fc800000000ff */
[----:B------:R-:W-:-:S05]  /*a1a0*/  PRMT R3, R3, 0x5410, RZ ;  /* 0x0000541003037816 */ /* 0x000fca00000000ff */
[----:B------:R-:W-:Y:S01]  /*a1b0*/  STG.E [R16.64], R3 ;  /* 0x0000000310007986 */ /* 0x000fe2000c101924 */
[----:B------:R-:W-:Y:S05]  /*a1c0*/  EXIT ;  /* 0x000000000000794d */ /* 0x000fea0003800000 */
.L_x_1362:
[----:B------:R-:W-:-:S06]  /*a1d0*/  FMUL.FTZ R2, R2, 1 ;  /* 0x3f80000002027820 */ /* 0x000fcc0000410000 */
[----:B------:R-:W0:Y:S02]  /*a1e0*/  F2F.F64.F32 R2, R2 ;  /* 0x0000000200027310 */ /* 0x000e240000201800 */
[----:B0-----:R-:W-:Y:S01]  /*a1f0*/  STG.E.64 [R16.64], R2 ;  /* 0x0000000210007986 */ /* 0x001fe2000c101b24 */
[----:B------:R-:W-:Y:S05]  /*a200*/  EXIT ;  /* 0x000000000000794d */ /* 0x000fea0003800000 */
.L_x_1353:
        /* <DEDUP_REMOVED lines=10> */
[----:B------:R-:W-:Y:S01]  /*a2b0*/  STG.E.U8 [R16.64], R3 ;  /* 0x0000000310007986 */ /* 0x000fe2000c101124 */
[----:B------:R-:W-:Y:S05]  /*a2c0*/  EXIT ;  /* 0x000000000000794d */ /* 0x000fea0003800000 */
.L_x_1366:
[----:B------:R-:W-:Y:S01]  /*a2d0*/  FMUL.FTZ R4, R2, 1 ;  /* 0x3f80000002047820 */ /* 0x000fe20000410000 */
[----:B------:R-:W-:-:S05]  /*a2e0*/  CS2R R6, SRZ ;  /* 0x0000000000067805 */ /* 0x000fca000001ff00 */
[----:B------:R-:W0:Y:S02]  /*a2f0*/  F2F.F64.F32 R4, R4 ;  /* 0x0000000400047310 */ /* 0x000e240000201800 */
[----:B0-----:R-:W-:Y:S01]  /*a300*/  STG.E.128 [R16.64], R4 ;  /* 0x0000000410007986 */ /* 0x001fe2000c101d24 */
[----:B------:R-:W-:Y:S05]  /*a310*/  EXIT ;  /* 0x000000000000794d */ /* 0x000fea0003800000 */
.L_x_1365:
        /* <DEDUP_REMOVED lines=20> */
.L_x_1370:
[----:B------:R-:W-:Y:S05]  /*a460*/  BSYNC B0 ;  /* 0x0000000000007941 */ /* 0x000fea0003800000 */
.L_x_1369:
[----:B------:R-:W-:-:S05]  /*a470*/  LOP3.LUT R5, R0, R5, RZ, 0xfc, !PT ;  /* 0x0000000500057212 */ /* 0x000fca00078efcff */
[----:B------:R-:W-:Y:S01]  /*a480*/  STG.E.U8 [R16.64], R5 ;  /* 0x0000000510007986 */ /* 0x000fe2000c101124 */
[----:B------:R-:W-:Y:S05]  /*a490*/  EXIT ;  /* 0x000000000000794d */ /* 0x000fea0003800000 */
.L_x_1368:
        /* <DEDUP_REMOVED lines=12> */
.L_x_1372:
[----:B------:R-:W-:Y:S01]  /*a560*/  IMAD.MOV.U32 R0, RZ, RZ, 0x7f ;  /* 0x0000007fff007424 */ /* 0x000fe200078e00ff */
[----:B------:R-:W-:-:S04]  /*a570*/  ISETP.GT.U32.AND P0, PT, R4, 0x7f800000, PT ;  /* 0x7f8000000400780c */ /* 0x000fc80003f04070 */
[----:B------:R-:W-:-:S04]  /*a580*/  SEL R0, R0, 0x7c, P0 ;  /* 0x0000007c00007807 */ /* 0x000fc80000000000 */
.L_x_1373:
[----:B------:R-:W-:Y:S05]  /*a590*/  BSYNC B0 ;  /* 0x0000000000007941 */ /* 0x000fea0003800000 */
.L_x_1371:
[----:B------:R-:W-:-:S04]  /*a5a0*/  LOP3.LUT R2, R2, 0x80000000, RZ, 0xc0, !PT ;  /* 0x8000000002027812 */ /* 0x000fc800078ec0ff */
[----:B------:R-:W-:-:S04]  /*a5b0*/  SHF.R.U32.HI R3, RZ, 0x18, R2 ;  /* 0x00000018ff037819 */ /* 0x000fc80000011602 */
[----:B------:R-:W-:-:S05]  /*a5c0*/  LOP3.LUT R3, R0, R3, RZ, 0xfc, !PT ;  /* 0x0000000300037212 */ /* 0x000fca00078efcff */
[----:B------:R-:W-:Y:S01]  /*a5d0*/  STG.E.U8 [R16.64], R3 ;  /* 0x0000000310007986 */ /* 0x000fe2000c101124 */
[----:B------:R-:W-:Y:S05]  /*a5e0*/  EXIT ;  /* 0x000000000000794d */ /* 0x000fea0003800000 */
.L_x_1367:
[----:B------:R-:W-:-:S05]  /*a5f0*/  F2FP.BF16.PACK_AB R2, RZ, R2 ;  /* 0x00000002ff02723e */ /* 0x000fca00000010ff */
[----:B------:R-:W-:Y:S01]  /*a600*/  STG.E.U16 [R16.64], R2 ;  /* 0x0000000210007986 */ /* 0x000fe2000c101524 */
[----:B------:R-:W-:Y:S05]  /*a610*/  EXIT ;  /* 0x000000000000794d */ /* 0x000fea0003800000 */
.L_x_1364:
        /* <DEDUP_REMOVED lines=9> */
[----:B0-----:R-:W-:Y:S01]  /*a6b0*/  STG.E.U16 [R16.64], R3 ;  /* 0x0000000310007986 */ /* 0x001fe2000c101524 */
[----:B------:R-:W-:Y:S05]  /*a6c0*/  EXIT ;  /* 0x000000000000794d */ /* 0x000fea0003800000 */
.L_x_1376:
        /* <DEDUP_REMOVED lines=16> */
.L_x_1379:
[----:B------:R-:W-:-:S04]  /*a7d0*/  LOP3.LUT R2, R2, 0x80000000, RZ, 0xc0, !PT ;  /* 0x8000000002027812 */ /* 0x000fc800078ec0ff */
[----:B------:R-:W-:-:S04]  /*a7e0*/  SHF.R.U32.HI R3, RZ, 0x18, R2 ;  /* 0x00000018ff037819 */ /* 0x000fc80000011602 */
[----:B------:R-:W-:-:S04]  /*a7f0*/  LOP3.LUT R0, R0, R3, RZ, 0xfc, !PT ;  /* 0x0000000300007212 */ /* 0x000fc800078efcff */
[----:B------:R-:W-:Y:S02]  /*a800*/  PRMT R8, R0, 0x7610, R8 ;  /* 0x0000761000087816 */ /* 0x000fe40000000008 */
.L_x_1378:
[----:B------:R-:W-:Y:S05]  /*a810*/  BSYNC B0 ;  /* 0x0000000000007941 */ /* 0x000fea0003800000 */
.L_x_1377:
[----:B------:R-:W-:Y:S01]  /*a820*/  STG.E.U8 [R16.64], R8 ;  /* 0x0000000810007986 */ /* 0x000fe2000c101124 */
[----:B------:R-:W-:Y:S05]  /*a830*/  EXIT ;  /* 0x000000000000794d */ /* 0x000fea0003800000 */
.L_x_1375:
        /* <DEDUP_REMOVED lines=16> */
.L_x_1382:
[----:B------:R-:W-:-:S04]  /*a940*/  LOP3.LUT R2, R2, 0x80000000, RZ, 0xc0, !PT ;  /* 0x8000000002027812 */ /* 0x000fc800078ec0ff */
[----:B------:R-:W-:-:S04]  /*a950*/  SHF.R.U32.HI R3, RZ, 0x18, R2 ;  /* 0x00000018ff037819 */ /* 0x000fc80000011602 */
[----:B------:R-:W-:-:S04]  /*a960*/  LOP3.LUT R0, R0, R3, RZ, 0xfc, !PT ;  /* 0x0000000300007212 */ /* 0x000fc800078efcff */
[----:B------:R-:W-:Y:S02]  /*a970*/  PRMT R8, R0, 0x7610, R8 ;  /* 0x0000761000087816 */ /* 0x000fe40000000008 */
.L_x_1381:
[----:B------:R-:W-:Y:S05]  /*a980*/  BSYNC B0 ;  /* 0x0000000000007941 */ /* 0x000fea0003800000 */
.L_x_1380:
[----:B------:R-:W-:Y:S01]  /*a990*/  STG.E.U8 [R16.64], R8 ;  /* 0x0000000810007986 */ /* 0x000fe2000c101124 */
[----:B------:R-:W-:Y:S05]  /*a9a0*/  EXIT ;  /* 0x000000000000794d */ /* 0x000fea0003800000 */
.L_x_1374:
        /* <DEDUP_REMOVED lines=21> */
.L_x_1357:
        /* <DEDUP_REMOVED lines=20> */
.L_x_1384:
[----:B------:R-:W0:Y:S02]  /*ac40*/  F2I.U64.TRUNC R2, R2 ;  /* 0x0000000200027311 */ /* 0x000e24000020d800 */
[----:B0-----:R-:W-:Y:S01]  /*ac50*/  STG.E.64 [R16.64], R2 ;  /* 0x0000000210007986 */ /* 0x001fe2000c101b24 */
[----:B------:R-:W-:Y:S05]  /*ac60*/  EXIT ;  /* 0x000000000000794d */ /* 0x000fea0003800000 */
.L_x_1383:
[----:B------:R-:W0:Y:S02]  /*ac70*/  F2I.FTZ.U32.TRUNC.NTZ R3, R2 ;  /* 0x0000000200037305 */ /* 0x000e24000021f000 */
[----:B0-----:R-:W-:Y:S01]  /*ac80*/  STG.E [R16.64], R3 ;  /* 0x0000000310007986 */ /* 0x001fe2000c101924 */
[----:B------:R-:W-:Y:S05]  /*ac90*/  EXIT ;  /* 0x000000000000794d */ /* 0x000fea0003800000 */
.L_x_1385:
        /* <DEDUP_REMOVED lines=14> */
.L_x_6229:


//--------------------- .text._ZN2at6native27unrolled_elementwise_kernelIZZZNS0_16tanh_kernel_cudaERNS_18TensorIteratorBaseEENKUlvE0_clEvENKUlvE0_clEvEUlfE_St5arrayIPcLm2EELi4E23TrivialOffsetCalculatorILi1EjESB_NS0_6memory12LoadWithCastILi1EEENSC_13StoreWithCastILi1EEEEEviT_T0_T2_T3_T4_T5_ --------------------------
	.section	.text._ZN2at6native27unrolled_elementwise_kernelIZZZNS0_16tanh_kernel_cudaERNS_18TensorIteratorBaseEENKUlvE0_clEvENKUlvE0_clEvEUlfE_St5arrayIPcLm2EELi4E23TrivialOffsetCalculatorILi1EjESB_NS0_6memory12LoadWithCastILi1EEENSC_13StoreWithCastILi1EEEEEviT_T0_T2_T3_T4_T5_,"ax",@progbits
	.sectioninfo	@"SHI_REGISTERS=28"
	.align	128
        .global         _ZN2at6native27unrolled_elementwise_kernelIZZZNS0_16tanh_kernel_cudaERNS_18TensorIteratorBaseEENKUlvE0_clEvENKUlvE0_clEvEUlfE_St5arrayIPcLm2EELi4E23TrivialOffsetCalculatorILi1EjESB_NS0_6memory12LoadWithCastILi1EEENSC_13StoreWithCastILi1EEEEEviT_T0_T2_T3_T4_T5_
        .type           _ZN2at6native27unrolled_elementwise_kernelIZZZNS0_16tanh_kernel_cudaERNS_18TensorIteratorBaseEENKUlvE0_clEvENKUlvE0_clEvEUlfE_St5arrayIPcLm2EELi4E23TrivialOffsetCalculatorILi1EjESB_NS0_6memory12LoadWithCastILi1EEENSC_13StoreWithCastILi1EEEEEviT_T0_T2_T3_T4_T5_,@function
        .size           _ZN2at6native27unrolled_elementwise_kernelIZZZNS0_16tanh_kernel_cudaERNS_18TensorIteratorBaseEENKUlvE0_clEvENKUlvE0_clEvEUlfE_St5arrayIPcLm2EELi4E23TrivialOffsetCalculatorILi1EjESB_NS0_6memory12LoadWithCastILi1EEENSC_13StoreWithCastILi1EEEEEviT_T0_T2_T3_T4_T5_,(.L_x_6230 - _ZN2at6native27unrolled_elementwise_kernelIZZZNS0_16tanh_kernel_cudaERNS_18TensorIteratorBaseEENKUlvE0_clEvENKUlvE0_clEvEUlfE_St5arrayIPcLm2EELi4E23TrivialOffsetCalculatorILi1EjESB_NS0_6memory12LoadWithCastILi1EEENSC_13StoreWithCastILi1EEEEEviT_T0_T2_T3_T4_T5_)
        .other          _ZN2at6native27unrolled_elementwise_kernelIZZZNS0_16tanh_kernel_cudaERNS_18TensorIteratorBaseEENKUlvE0_clEvENKUlvE0_clEvEUlfE_St5arrayIPcLm2EELi4E23TrivialOffsetCalculatorILi1EjESB_NS0_6memory12LoadWithCastILi1EEENSC_13StoreWithCastILi1EEEEEviT_T0_T2_T3_T4_T5_,@"STO_CUDA_ENTRY STV_DEFAULT"
_ZN2at6native27unrolled_elementwise_kernelIZZZNS0_16tanh_kernel_cudaERNS_18TensorIteratorBaseEENKUlvE0_clEvENKUlvE0_clEvEUlfE_St5arrayIPcLm2EELi4E23TrivialOffsetCalculatorILi1EjESB_NS0_6memory12LoadWithCastILi1EEENSC_13StoreWithCastILi1EEEEEviT_T0_T2_T3_T4_T5_:
.text._ZN2at6native27unrolled_elementwise_kernelIZZZNS0_16tanh_kernel_cudaERNS_18TensorIteratorBaseEENKUlvE0_clEvENKUlvE0_clEvEUlfE_St5arrayIPcLm2EELi4E23TrivialOffsetCalculatorILi1EjESB_NS0_6memory12LoadWithCastILi1EEENSC_13StoreWithCastILi1EEEEEviT_T0_T2_T3_T4_T5_:
[----:B------:R-:W-:Y:S02]  /*0000*/  IMAD.MOV.U32 R1, RZ, RZ, c[0x0][0x28] ;  /* 0x00000a00ff017624 */ /* 0x000fe400078e00ff */
[----:B------:R-:W0:Y:S01]  /*0010*/  S2R R17, SR_CTAID.X ;  /* 0x0000000000117919 */ /* 0x000e220000002500 */
[----:B------:R-:W-:Y:S01]  /*0020*/  IMAD.MOV.U32 R16, RZ, RZ, -0x200 ;  /* 0xfffffe00ff107424 */ /* 0x000fe200078e00ff */
[----:B------:R-:W1:Y:S01]  /*0030*/  LDC.U8 R19, c[0x0][0x17c] ;  /* 0x00005f00ff137b82 */ /* 0x000e620000000000 */
[----:B------:R-:W-:Y:S01]  /*0040*/  ULDC.64 UR36, c[0x0][0x118] ;  /* 0x0000460000247ab9 */ /* 0x000fe20000000a00 */
[----:B------:R-:W2:Y:S01]  /*0050*/  S2R R24, SR_TID.X ;  /* 0x0000000000187919 */ /* 0x000ea20000002100 */
[----:B------:R-:W-:Y:S01]  /*0060*/  BSSY B7, `(.L_x_1386) ;  /* 0x00000e9000077945 */ /* 0x000fe20003800000 */
[----:B------:R-:W-:Y:S01]  /*0070*/  CS2R R22, SRZ ;  /* 0x0000000000167805 */ /* 0x000fe2000001ff00 */
[----:B0-----:R-:W-:-:S05]  /*0080*/  IMAD R16, R17, R16, c[0x0][0x160] ;  /* 0x0000580011107624 */ /* 0x001fca00078e0210 */
[----:B--2---:R-:W-:-:S13]  /*0090*/  ISETP.GE.AND P0, PT, R24, R16, PT ;  /* 0x000000101800720c */ /* 0x004fda0003f06270 */
[----:B------:R-:W-:Y:S05]  /*00a0*/  @P0 BRA `(.L_x_1387) ;  /* 0x00000e4000000947 */ /* 0x000fea0003800000 */
[----:B-1----:R-:W-:Y:S01]  /*00b0*/  PRMT R0, R19, 0x9910, RZ ;  /* 0x0000991013007816 */ /* 0x002fe200000000ff */
[----:B------:R-:W-:Y:S01]  /*00c0*/  IMAD R24, R17, 0x200, R24 ;  /* 0x0000020011187824 */ /* 0x000fe200078e0218 */
[----:B------:R-:W-:Y:S02]  /*00d0*/  BSSY B6, `(.L_x_1388) ;  /* 0x00000df000067945 */ /* 0x000fe40003800000 */
        /* <DEDUP_REMOVED lines=14> */
[----:B--2---:R0:W1:Y:S01]  /*01c0*/  I2F.S16 R23, R2 ;  /* 0x0000000200177306 */ /* 0x0040620000101400 */
[----:B------:R-:W-:Y:S05]  /*01d0*/  BRA `(.L_x_1394) ;  /* 0x00000ce000007947 */ /* 0x000fea0003800000 */
.L_x_1392:
[----:B------:R-:W2:Y:S02]  /*01e0*/  LDG.E.U8 R2, [R2.64] ;  /* 0x0000002402027981 */ /* 0x000ea4000c1e1100 */
[----:B--2---:R0:W1:Y:S01]  /*01f0*/  I2F.U16 R23, R2 ;  /* 0x0000000200177306 */ /* 0x0040620000101000 */
[----:B------:R-:W-:Y:S05]  /*0200*/  BRA `(.L_x_1394) ;  /* 0x00000cb000007947 */ /* 0x000fea0003800000 */
.L_x_1391:
        /* <DEDUP_REMOVED lines=9> */
.L_x_1396:
[----:B------:R-:W2:Y:S02]  /*02a0*/  LDG.E R2, [R2.64] ;  /* 0x0000002402027981 */ /* 0x000ea4000c1e1900 */
[----:B--2---:R0:W1:Y:S01]  /*02b0*/  I2F R23, R2 ;  /* 0x0000000200177306 */ /* 0x0040620000201400 */
[----:B------:R-:W-:Y:S05]  /*02c0*/  BRA `(.L_x_1394) ;  /* 0x00000bf000007947 */ /* 0x000fea0003800000 */
.L_x_1395:
[----:B------:R-:W2:Y:S02]  /*02d0*/  LDG.E.U16 R2, [R2.64] ;  /* 0x0000002402027981 */ /* 0x000ea4000c1e1500 */
[----:B--2---:R0:W1:Y:S01]  /*02e0*/  I2F.S16 R23, R2 ;  /* 0x0000000200177306 */ /* 0x0040620000101400 */
[----:B------:R-:W-:Y:S05]  /*02f0*/  BRA `(.L_x_1394) ;  /* 0x00000bc000007947 */ /* 0x000fea0003800000 */
.L_x_1390:
        /* <DEDUP_REMOVED lines=8> */
.L_x_1398:
[----:B------:R-:W2:Y:S02]  /*0380*/  LDG.E.U16 R2, [R2.64] ;  /* 0x0000002402027981 */ /* 0x000ea4000c1e1500 */
[----:B--2---:R-:W-:Y:S01]  /*0390*/  HADD2.F32 R23, -RZ, R2.H0_H0 ;  /* 0x20000002ff177230 */ /* 0x004fe20000004100 */
[----:B------:R-:W-:Y:S05]  /*03a0*/  BRA `(.L_x_1394) ;  /* 0x00000b1000007947 */ /* 0x000fea0003800000 */
.L_x_1397:
        /* <DEDUP_REMOVED lines=8> */
.L_x_1400:
[----:B------:R-:W2:Y:S02]  /*0430*/  LDG.E.U16 R2, [R2.64] ;  /* 0x0000002402027981 */ /* 0x000ea4000c1e1500 */
[----:B--2---:R-:W-:Y:S01]  /*0440*/  HADD2.F32 R23, -RZ, R2.H0_H0 ;  /* 0x20000002ff177230 */ /* 0x004fe20000004100 */
[----:B------:R-:W-:Y:S05]  /*0450*/  BRA `(.L_x_1394) ;  /* 0x00000a6000007947 */ /* 0x000fea0003800000 */
.L_x_1399:
[----:B------:R-:W2:Y:S02]  /*0460*/  LDG.E.64 R2, [R2.64] ;  /* 0x0000002402027981 */ /* 0x000ea4000c1e1b00 */
[----:B--2---:R-:W0:Y:S01]  /*0470*/  F2F.F32.F64 R23, R2 ;  /* 0x0000000200177310 */ /* 0x004e220000301000 */
[----:B------:R-:W0:-:S14]  /*0480*/  DSETP.GEU.AND P0, PT, |R2|, c[0x2][0x0], PT ;  /* 0x008000000200762a */ /* 0x000e1c0003f0e200 */
[----:B0-----:R-:W-:Y:S01]  /*0490*/  @!P0 FMUL R23, R23, 1.175494350822287508e-38 ;  /* 0x0080000017178820 */ /* 0x001fe20000400000 */
[----:B------:R-:W-:Y:S05]  /*04a0*/  BRA `(.L_x_1394) ;  /* 0x00000a1000007947 */ /* 0x000fea0003800000 */
.L_x_1389:
        /* <DEDUP_REMOVED lines=12> */
.L_x_1403:
[----:B------:R-:W2:Y:S02]  /*0570*/  LDG.E.64 R2, [R2.64] ;  /* 0x0000002402027981 */ /* 0x000ea4000c1e1b00 */
[----:B--2---:R-:W0:Y:S01]  /*0580*/  F2F.F32.F64 R23, R2 ;  /* 0x0000000200177310 */ /* 0x004e220000301000 */
[----:B------:R-:W0:-:S14]  /*0590*/  DSETP.GEU.AND P0, PT, |R2|, c[0x2][0x0], PT ;  /* 0x008000000200762a */ /* 0x000e1c0003f0e200 */
[----:B0-----:R-:W-:Y:S01]  /*05a0*/  @!P0 FMUL R23, R23, 1.175494350822287508e-38 ;  /* 0x0080000017178820 */ /* 0x001fe20000400000 */
[----:B------:R-:W-:Y:S05]  /*05b0*/  BRA `(.L_x_1394) ;  /* 0x0000090000007947 */ /* 0x000fea0003800000 */
.L_x_1402:
        /* <DEDUP_REMOVED lines=11> */
[----:B------:R-:W-:-:S04]  /*0670*/  IADD3 R2, R0, -0x1, RZ ;  /* 0xffffffff00027810 */ /* 0x000fc80007ffe0ff */
[----:B------:R-:W-:Y:S02]  /*0680*/  SHF.R.S32.HI R2, RZ, 0x1f, R2 ;  /* 0x0000001fff027819 */ /* 0x000fe40000011402 */
[----:B0-----:R-:W-:-:S04]  /*0690*/  IADD3 R4, -R4, 0x1f, RZ ;  /* 0x0000001f04047810 */ /* 0x001fc80007ffe1ff */
[C---:B------:R-:W-:Y:S02]  /*06a0*/  ISETP.GT.U32.AND P0, PT, R4.reuse, 0x4, PT ;  /* 0x000000040400780c */ /* 0x040fe40003f04070 */
[----:B------:R-:W-:-:S04]  /*06b0*/  IADD3 R4, R4, -0x4, RZ ;  /* 0xfffffffc04047810 */ /* 0x000fc80007ffe0ff */
[----:B------:R-:W-:Y:S02]  /*06c0*/  SEL R5, R4, RZ, P0 ;  /* 0x000000ff04057207 */ /* 0x000fe40000000000 */
[----:B------:R-:W-:-:S03]  /*06d0*/  IADD3 R4, R0, 0x1000000, RZ ;  /* 0x0100000000047810 */ /* 0x000fc60007ffe0ff */
[----:B------:R-:W-:Y:S01]  /*06e0*/  IMAD R6, R5, R6, 0x3c000000 ;  /* 0x3c00000005067424 */ /* 0x000fe200078e0206 */
[----:B------:R-:W-:Y:S02]  /*06f0*/  SHF.L.U32 R5, R0, R5, RZ ;  /* 0x0000000500057219 */ /* 0x000fe400000006ff */
[----:B------:R-:W-:Y:S02]  /*0700*/  SHF.R.S32.HI R4, RZ, 0x8, R4 ;  /* 0x00000008ff047819 */ /* 0x000fe40000011404 */
[----:B------:R-:W-:-:S04]  /*0710*/  LEA.HI R5, R5, R6, RZ, 0x1c ;  /* 0x0000000605057211 */ /* 0x000fc800078fe0ff */
[----:B------:R-:W-:-:S04]  /*0720*/  LOP3.LUT R5, R5, 0x7f800000, R4, 0xf8, !PT ;  /* 0x7f80000005057812 */ /* 0x000fc800078ef804 */
[----:B------:R-:W-:-:S04]  /*0730*/  LOP3.LUT R2, R5, R2, RZ, 0x30, !PT ;  /* 0x0000000205027212 */ /* 0x000fc800078e30ff */
[----:B------:R-:W-:Y:S01]  /*0740*/  LOP3.LUT R23, R2, 0x80000000, R23, 0xf8, !PT ;  /* 0x8000000002177812 */ /* 0x000fe200078ef817 */
[----:B------:R-:W-:Y:S05]  /*0750*/  BRA `(.L_x_1394) ;  /* 0x0000076000007947 */ /* 0x000fea0003800000 */
.L_x_1405:
[----:B------:R-:W2:Y:S02]  /*0760*/  LDG.E.U8 R2, [R2.64] ;  /* 0x0000002402027981 */ /* 0x000ea4000c1e1100 */
[----:B--2---:R-:W-:-:S05]  /*0770*/  IMAD.SHL.U32 R0, R2, 0x2000000, RZ ;  /* 0x0200000002007824 */ /* 0x004fca00078e00ff */
[----:B------:R-:W-:-:S13]  /*0780*/  ISETP.GE.U32.AND P0, PT, R0, 0x8000000, PT ;  /* 0x080000000000780c */ /* 0x000fda0003f06070 */
[C---:B------:R-:W-:Y:S02]  /*0790*/  @P0 IMAD.SHL.U32 R4, R2.reuse, 0x200000, RZ ;  /* 0x0020000002040824 */ /* 0x040fe400078e00ff */
[----:B------:R-:W-:-:S03]  /*07a0*/  @!P0 IMAD.SHL.U32 R0, R2, 0x100, RZ ;  /* 0x0000010002008824 */ /* 0x000fc600078e00ff */
[----:B------:R-:W-:Y:S02]  /*07b0*/  @P0 LOP3.LUT R4, R4, 0xfe00000, RZ, 0xc0, !PT ;  /* 0x0fe0000004040812 */ /* 0x000fe400078ec0ff */
[----:B------:R-:W-:Y:S02]  /*07c0*/  @!P0 LOP3.LUT R0, R0, 0x7f00, RZ, 0xc0, !PT ;  /* 0x00007f0000008812 */ /* 0x000fe400078ec0ff */
[----:B------:R-:W-:Y:S02]  /*07d0*/  @P0 LOP3.LUT R4, R4, 0x70000000, RZ, 0xfc, !PT ;  /* 0x7000000004040812 */ /* 0x000fe400078efcff */
[----:B------:R-:W-:-:S03]  /*07e0*/  @!P0 LOP3.LUT R0, R0, 0x3f000000, RZ, 0xfc, !PT ;  /* 0x3f00000000008812 */ /* 0x000fc600078efcff */
[----:B------:R-:W-:Y:S02]  /*07f0*/  @P0 FMUL.FTZ R23, R4, 1.9259299443872358531e-34 ;  /* 0x0780000004170820 */ /* 0x000fe40000410000 */
[----:B------:R-:W-:Y:S02]  /*0800*/  @!P0 FADD.FTZ R23, R0, -0.5 ;  /* 0xbf00000000178421 */ /* 0x000fe40000010000 */
[----:B------:R-:W-:-:S05]  /*0810*/  IMAD.SHL.U32 R0, R2, 0x1000000, RZ ;  /* 0x0100000002007824 */ /* 0x000fca00078e00ff */
[----:B------:R-:W-:Y:S01]  /*0820*/  LOP3.LUT R23, R23, 0x80000000, R0, 0xf8, !PT ;  /* 0x8000000017177812 */ /* 0x000fe200078ef800 */
[----:B------:R-:W-:Y:S05]  /*0830*/  BRA `(.L_x_1394) ;  /* 0x0000068000007947 */ /* 0x000fea0003800000 */
.L_x_1404:
[----:B------:R-:W2:Y:S02]  /*0840*/  LDG.E.U16 R2, [R2.64] ;  /* 0x0000002402027981 */ /* 0x000ea4000c1e1500 */
[----:B--2---:R-:W-:Y:S01]  /*0850*/  PRMT R23, RZ, 0x5410, R2 ;  /* 0x00005410ff177816 */ /* 0x004fe20000000002 */
[----:B------:R-:W-:Y:S05]  /*0860*/  BRA `(.L_x_1394) ;  /* 0x0000065000007947 */ /* 0x000fea0003800000 */
.L_x_1401:
        /* <DEDUP_REMOVED lines=9> */
[----:B--2---:R0:W1:Y:S01]  /*0900*/  I2F.U16 R23, R2 ;  /* 0x0000000200177306 */ /* 0x0040620000101000 */
[----:B------:R-:W-:Y:S05]  /*0910*/  BRA `(.L_x_1394) ;  /* 0x000005a000007947 */ /* 0x000fea0003800000 */
.L_x_1408:
        /* <DEDUP_REMOVED lines=20> */
.L_x_1410:
[----:B------:R-:W-:Y:S05]  /*0a60*/  BSYNC B0 ;  /* 0x0000000000007941 */ /* 0x000fea0003800000 */
.L_x_1409:
[----:B------:R-:W-:Y:S01]  /*0a70*/  IMAD.SHL.U32 R2, R2, 0x100000, RZ ;  /* 0x0010000002027824 */ /* 0x000fe200078e00ff */
[----:B------:R-:W-:-:S04]  /*0a80*/  LEA R0, R0, 0x3b800000, 0x17 ;  /* 0x3b80000000007811 */ /* 0x000fc800078eb8ff */
[----:B------:R-:W-:Y:S01]  /*0a90*/  LOP3.LUT R23, R0, R2, R23, 0xfe, !PT ;  /* 0x0000000200177212 */ /* 0x000fe200078efe17 */
[----:B------:R-:W-:Y:S05]  /*0aa0*/  BRA `(.L_x_1394) ;  /* 0x0000041000007947 */ /* 0x000fea0003800000 */
.L_x_1407:
        /* <DEDUP_REMOVED lines=20> */
.L_x_1412:
[----:B------:R-:W-:Y:S05]  /*0bf0*/  BSYNC B0 ;  /* 0x0000000000007941 */ /* 0x000fea0003800000 */
.L_x_1411:
[----:B------:R-:W-:Y:S01]  /*0c00*/  IMAD.SHL.U32 R2, R2, 0x200000, RZ ;  /* 0x0020000002027824 */ /* 0x000fe200078e00ff */
[----:B------:R-:W-:-:S04]  /*0c10*/  LEA R0, R0, 0x37800000, 0x17 ;  /* 0x3780000000007811 */ /* 0x000fc800078eb8ff */
[----:B------:R-:W-:Y:S01]  /*0c20*/  LOP3.LUT R23, R0, R2, R23, 0xfe, !PT ;  /* 0x0000000200177212 */ /* 0x000fe200078efe17 */
[----:B------:R-:W-:Y:S05]  /*0c30*/  BRA `(.L_x_1394) ;  /* 0x0000028000007947 */ /* 0x000fea0003800000 */
.L_x_1406:
        /* <DEDUP_REMOVED lines=14> */
.L_x_1393:
        /* <DEDUP_REMOVED lines=21> */
.L_x_1414:
[----:B------:R-:W2:Y:S02]  /*0e70*/  LDG.E.64 R2, [R2.64] ;  /* 0x0000002402027981 */ /* 0x000ea4000c1e1b00 */
[----:B--2---:R0:W1:Y:S01]  /*0e80*/  I2F.U64 R23, R2 ;  /* 0x0000000200177312 */ /* 0x0040620000301000 */
[----:B------:R-:W-:Y:S05]  /*0e90*/  BRA `(.L_x_1394) ;  /* 0x0000002000007947 */ /* 0x000fea0003800000 */
.L_x_1413:
[----:B------:R-:W2:Y:S02]  /*0ea0*/  LDG.E R2, [R2.64] ;  /* 0x0000002402027981 */ /* 0x000ea4000c1e1900 */
[----:B--2---:R0:W1:Y:S02]  /*0eb0*/  I2F.U32 R23, R2 ;  /* 0x0000000200177306 */ /* 0x0040640000201000 */
.L_x_1394:
[----:B------:R-:W-:Y:S05]  /*0ec0*/  BSYNC B6 ;  /* 0x0000000000067941 */ /* 0x000fea0003800000 */
.L_x_1388:
[----:B------:R-:W2:Y:S02]  /*0ed0*/  S2R R24, SR_TID.X ;  /* 0x0000000000187919 */ /* 0x000ea40000002100 */
[----:B--2---:R-:W-:Y:S02]  /*0ee0*/  IADD3 R24, R24, 0x80, RZ ;  /* 0x0000008018187810 */ /* 0x004fe40007ffe0ff */
.L_x_1387:
[----:B-1----:R-:W-:Y:S05]  /*0ef0*/  BSYNC B7 ;  /* 0x0000000000077941 */ /* 0x002fea0003800000 */
.L_x_1386:
[----:B------:R-:W-:Y:S01]  /*0f00*/  ISETP.GE.AND P0, PT, R24, R16, PT ;  /* 0x000000101800720c */ /* 0x000fe20003f06270 */
[----:B------:R-:W-:-:S12]  /*0f10*/  BSSY B7, `(.L_x_1415) ;  /* 0x00000e5000077945 */ /* 0x000fd80003800000 */
[----:B------:R-:W-:Y:S05]  /*0f20*/  @P0 BRA `(.L_x_1416) ;  /* 0x00000e3000000947 */ /* 0x000fea0003800000 */
[----:B------:R-:W-:Y:S01]  /*0f30*/  IMAD R0, R17, 0x200, R24 ;  /* 0x0000020011007824 */ /* 0x000fe200078e0218 */
[----:B0-----:R-:W-:Y:S01]  /*0f40*/  PRMT R3, R19, 0x9910, RZ ;  /* 0x0000991013037816 */ /* 0x001fe200000000ff */
[----:B------:R-:W-:Y:S02]  /*0f50*/  BSSY B6, `(.L_x_1417) ;  /* 0x00000df000067945 */ /* 0x000fe40003800000 */
        /* <DEDUP_REMOVED lines=17> */
.L_x_1421:
[----:B------:R-:W2:Y:S02]  /*1070*/  LDG.E.U8 R2, [R2.64] ;  /* 0x0000002402027981 */ /* 0x000ea4000c1e1100 */
[----:B--2---:R0:W1:Y:S01]  /*1080*/  I2F.U16 R22, R2 ;  /* 0x0000000200167306 */ /* 0x0040620000101000 */
[----:B------:R-:W-:Y:S05]  /*1090*/  BRA `(.L_x_1423) ;  /* 0x00000ca000007947 */ /* 0x000fea0003800000 */
.L_x_1420:
        /* <DEDUP_REMOVED lines=9> */
.L_x_1425:
[----:B------:R-:W2:Y:S02]  /*1130*/  LDG.E R2, [R2.64] ;  /* 0x0000002402027981 */ /* 0x000ea4000c1e1900 */
[----:B--2---:R0:W1:Y:S01]  /*1140*/  I2F R22, R2 ;  /* 0x0000000200167306 */ /* 0x0040620000201400 */
[----:B------:R-:W-:Y:S05]  /*1150*/  BRA `(.L_x_1423) ;  /* 0x00000be000007947 */ /* 0x000fea0003800000 */
.L_x_1424:
[----:B------:R-:W2:Y:S02]  /*1160*/  LDG.E.U16 R2, [R2.64] ;  /* 0x0000002402027981 */ /* 0x000ea4000c1e1500 */
[----:B--2---:R0:W1:Y:S01]  /*1170*/  I2F.S16 R22, R2 ;  /* 0x0000000200167306 */ /* 0x0040620000101400 */
[----:B------:R-:W-:Y:S05]  /*1180*/  BRA `(.L_x_1423) ;  /* 0x00000bb000007947 */ /* 0x000fea0003800000 */
.L_x_1419:
        /* <DEDUP_REMOVED lines=8> */
.L_x_1427:
[----:B------:R-:W2:Y:S02]  /*1210*/  LDG.E.U16 R2, [R2.64] ;  /* 0x0000002402027981 */ /* 0x000ea4000c1e1500 */
[----:B--2---:R-:W-:Y:S01]  /*1220*/  HADD2.F32 R22, -RZ, R2.H0_H0 ;  /* 0x20000002ff167230 */ /* 0x004fe20000004100 */
[----:B------:R-:W-:Y:S05]  /*1230*/  BRA `(.L_x_1423) ;  /* 0x00000b0000007947 */ /* 0x000fea0003800000 */
.L_x_1426:
        /* <DEDUP_REMOVED lines=8> */
.L_x_1429:
[----:B------:R-:W2:Y:S02]  /*12c0*/  LDG.E.U16 R2, [R2.64] ;  /* 0x0000002402027981 */ /* 0x000ea4000c1e1500 */
[----:B--2---:R-:W-:Y:S01]  /*12d0*/  HADD2.F32 R22, -RZ, R2.H0_H0 ;  /* 0x20000002ff167230 */ /* 0x004fe20000004100 */
[----:B------:R-:W-:Y:S05]  /*12e0*/  BRA `(.L_x_1423) ;  /* 0x00000a5000007947 */ /* 0x000fea0003800000 */
.L_x_1428:
[----:B------:R-:W2:Y:S02]  /*12f0*/  LDG.E.64 R2, [R2.64] ;  /* 0x0000002402027981 */ /* 0x000ea4000c1e1b00 */
[----:B--2---:R-:W0:Y:S01]  /*1300*/  F2F.F32.F64 R22, R2 ;  /* 0x0000000200167310 */ /* 0x004e220000301000 */
[----:B------:R-:W0:-:S14]  /*1310*/  DSETP.GEU.AND P0, PT, |R2|, c[0x2][0x0], PT ;  /* 0x008000000200762a */ /* 0x000e1c0003f0e200 */
[----:B0-----:R-:W-:Y:S01]  /*1320*/  @!P0 FMUL R22, R22, 1.175494350822287508e-38 ;  /* 0x0080000016168820 */ /* 0x001fe20000400000 */
[----:B------:R-:W-:Y:S05]  /*1330*/  BRA `(.L_x_1423) ;  /* 0x00000a0000007947 */ /* 0x000fea0003800000 */
.L_x_1418:
        /* <DEDUP_REMOVED lines=12> */
.L_x_1432:
[----:B------:R-:W2:Y:S02]  /*1400*/  LDG.E.64 R2, [R2.64] ;  /* 0x0000002402027981 */ /* 0x000ea4000c1e1b00 */
[----:B--2---:R-:W0:Y:S01]  /*1410*/  F2F.F32.F64 R22, R2 ;  /* 0x0000000200167310 */ /* 0x004e220000301000 */
[----:B------:R-:W0:-:S14]  /*1420*/  DSETP.GEU.AND P0, PT, |R2|, c[0x2][0x0], PT ;  /* 0x008000000200762a */ /* 0x000e1c0003f0e200 */
[----:B0-----:R-:W-:Y:S01]  /*1430*/  @!P0 FMUL R22, R22, 1.175494350822287508e-38 ;  /* 0x0080000016168820 */ /* 0x001fe20000400000 */
[----:B------:R-:W-:Y:S05]  /*1440*/  BRA `(.L_x_1423) ;  /* 0x000008f000007947 */ /* 0x000fea0003800000 */
.L_x_1431:
        /* <DEDUP_REMOVED lines=26> */
.L_x_1434:
        /* <DEDUP_REMOVED lines=13> */
.L_x_1433:
[----:B------:R-:W2:Y:S02]  /*16c0*/  LDG.E.U16 R2, [R2.64] ;  /* 0x0000002402027981 */ /* 0x000ea4000c1e1500 */
[----:B--2---:R-:W-:Y:S01]  /*16d0*/  PRMT R22, RZ, 0x5410, R2 ;  /* 0x00005410ff167816 */ /* 0x004fe20000000002 */
[----:B------:R-:W-:Y:S05]  /*16e0*/  BRA `(.L_x_1423) ;  /* 0x0000065000007947 */ /* 0x000fea0003800000 */
.L_x_1430:
        /* <DEDUP_REMOVED lines=11> */
.L_x_1437:
        /* <DEDUP_REMOVED lines=20> */
.L_x_1439:
[----:B------:R-:W-:Y:S05]  /*18e0*/  BSYNC B0 ;  /* 0x0000000000007941 */ /* 0x000fea0003800000 */
.L_x_1438:
[----:B------:R-:W-:Y:S01]  /*18f0*/  IMAD.SHL.U32 R2, R2, 0x100000, RZ ;  /* 0x0010000002027824 */ /* 0x000fe200078e00ff */
[----:B------:R-:W-:-:S04]  /*1900*/  LEA R3, R0, 0x3b800000, 0x17 ;  /* 0x3b80000000037811 */ /* 0x000fc800078eb8ff */
[----:B------:R-:W-:Y:S01]  /*1910*/  LOP3.LUT R22, R3, R2, R22, 0xfe, !PT ;  /* 0x0000000203167212 */ /* 0x000fe200078efe16 */
[----:B------:R-:W-:Y:S05]  /*1920*/  BRA `(.L_x_1423) ;  /* 0x0000041000007947 */ /* 0x000fea0003800000 */
.L_x_1436:
        /* <DEDUP_REMOVED lines=20> */
.L_x_1441:
[----:B------:R-:W-:Y:S05]  /*1a70*/  BSYNC B0 ;  /* 0x0000000000007941 */ /* 0x000fea0003800000 */
.L_x_1440:
[----:B------:R-:W-:Y:S01]  /*1a80*/  IMAD.SHL.U32 R2, R2, 0x200000, RZ ;  /* 0x0020000002027824 */ /* 0x000fe200078e00ff */
[----:B------:R-:W-:-:S04]  /*1a90*/  LEA R3, R0, 0x37800000, 0x17 ;  /* 0x3780000000037811 */ /* 0x000fc800078eb8ff */
[----:B------:R-:W-:Y:S01]  /*1aa0*/  LOP3.LUT R22, R3, R2, R22, 0xfe, !PT ;  /* 0x0000000203167212 */ /* 0x000fe200078efe16 */
[----:B------:R-:W-:Y:S05]  /*1ab0*/  BRA `(.L_x_1423) ;  /* 0x0000028000007947 */ /* 0x000fea0003800000 */
.L_x_1435:
        /* <DEDUP_REMOVED lines=14> */
.L_x_1422:
        /* <DEDUP_REMOVED lines=18> */
[----:B0----5:R-:W-:Y:S05]  /*1cc0*/  CALL.ABS.NOINC R2 ;  /* 0x0000000002007343 */ /* 0x021fea0003c00000 */
[----:B------:R-:W-:Y:S01]  /*1cd0*/  IMAD.MOV.U32 R22, RZ, RZ, RZ ;  /* 0x000000ffff167224 */ /* 0x000fe200078e00ff */
[----:B------:R-:W-:Y:S05]  /*1ce0*/  BRA `(.L_x_1423) ;  /* 0x0000005000007947 */ /* 0x000fea0003800000 */
.L_x_1443:
[----:B------:R-:W2:Y:S02]  /*1cf0*/  LDG.E.64 R2, [R2.64] ;  /* 0x0000002402027981 */ /* 0x000ea4000c1e1b00 */
[----:B--2---:R0:W1:Y:S01]  /*1d00*/  I2F.U64 R22, R2 ;  /* 0x0000000200167312 */ /* 0x0040620000301000 */
[----:B------:R-:W-:Y:S05]  /*1d10*/  BRA `(.L_x_1423) ;  /* 0x0000002000007947 */ /* 0x000fea0003800000 */
.L_x_1442:
[----:B------:R-:W2:Y:S02]  /*1d20*/  LDG.E R2, [R2.64] ;  /* 0x0000002402027981 */ /* 0x000ea4000c1e1900 */
[----:B--2---:R0:W1:Y:S02]  /*1d30*/  I2F.U32 R22, R2 ;  /* 0x0000000200167306 */ /* 0x0040640000201000 */
.L_x_1423:
[----:B------:R-:W-:Y:S05]  /*1d40*/  BSYNC B6 ;  /* 0x0000000000067941 */ /* 0x000fea0003800000 */
.L_x_1417:
[----:B------:R-:W-:Y:S02]  /*1d50*/  IADD3 R24, R24, 0x80, RZ ;  /* 0x0000008018187810 */ /* 0x000fe40007ffe0ff */
.L_x_1416:
[----:B------:R-:W-:Y:S05]  /*1d60*/  BSYNC B7 ;  /* 0x0000000000077941 */ /* 0x000fea0003800000 */
.L_x_1415:
[----:B------:R-:W-:Y:S01]  /*1d70*/  ISETP.GE.AND P0, PT, R24, R16, PT ;  /* 0x000000101800720c */ /* 0x000fe20003f06270 */
[----:B------:R-:W-:Y:S01]  /*1d80*/  BSSY B7, `(.L_x_1444) ;  /* 0x00000e7000077945 */ /* 0x000fe20003800000 */
[----:B------:R-:W-:Y:S02]  /*1d90*/  IMAD.MOV.U32 R18, RZ, RZ, RZ ;  /* 0x000000ffff127224 */ /* 0x000fe400078e00ff */
[----:B------:R-:W-:-:S09]  /*1da0*/  IMAD.MOV.U32 R25, RZ, RZ, RZ ;  /* 0x000000ffff197224 */ /* 0x000fd200078e00ff */
        /* <DEDUP_REMOVED lines=19> */
[----:B--2---:R0:W2:Y:S01]  /*1ee0*/  I2F.S16 R25, R2 ;  /* 0x0000000200197306 */ /* 0x0040a20000101400 */
[----:B------:R-:W-:Y:S05]  /*1ef0*/  BRA `(.L_x_1452) ;  /* 0x00000cd000007947 */ /* 0x000fea0003800000 */
.L_x_1450:
[----:B------:R-:W2:Y:S02]  /*1f00*/  LDG.E.U8 R2, [R2.64] ;  /* 0x0000002402027981 */ /* 0x000ea4000c1e1100 */
[----:B--2---:R0:W2:Y:S01]  /*1f10*/  I2F.U16 R25, R2 ;  /* 0x0000000200197306 */ /* 0x0040a20000101000 */
[----:B------:R-:W-:Y:S05]  /*1f20*/  BRA `(.L_x_1452) ;  /* 0x00000ca000007947 */ /* 0x000fea0003800000 */
.L_x_1449:
[----:B------:R-:W-:-:S13]  /*1f30*/  ISETP.NE.AND P0, PT, R0, 0x2, PT ;  /* 0x000000020000780c */ /* 0x000fda0003f05270 */
[----:B------:R-:W-:Y:S05]  /*1f40*/  @!P0 BRA `(.L_x_1453) ;  /* 0x000000a000008947 */ /* 0x000fea0003800000 */
[----:B------:R-:W-:-:S13]  /*1f50*/  ISETP.NE.AND P0, PT, R0, 0x3, PT ;  /* 0x000000030000780c */ /* 0x000fda0003f05270 */
[----:B------:R-:W-:Y:S05]  /*1f60*/  @!P0 BRA `(.L_x_1454) ;  /* 0x0000005000008947 */ /* 0x000fea0003800000 */
[----:B------:R-:W-:-:S13]  /*1f70*/  ISETP.NE.AND P0, PT, R0, 0x4, PT ;  /* 0x000000040000780c */ /* 0x000fda0003f05270 */
[----:B------:R-:W-:Y:S05]  /*1f80*/  @P0 BRA `(.L_x_1451) ;  /* 0x00000aa000000947 */ /* 0x000fea0003800000 */
[----:B------:R-:W2:Y:S02]  /*1f90*/  LDG.E.64 R2, [R2.64] ;  /* 0x0000002402027981 */ /* 0x000ea4000c1e1b00 */
[----:B--2---:R0:W2:Y:S01]  /*1fa0*/  I2F.S64 R25, R2 ;  /* 0x0000000200197312 */ /* 0x0040a20000301400 */
[----:B------:R-:W-:Y:S05]  /*1fb0*/  BRA `(.L_x_1452) ;  /* 0x00000c1000007947 */ /* 0x000fea0003800000 */
.L_x_1454:
[----:B------:R-:W2:Y:S02]  /*1fc0*/  LDG.E R2, [R2.64] ;  /* 0x0000002402027981 */ /* 0x000ea4000c1e1900 */
[----:B--2---:R0:W2:Y:S01]  /*1fd0*/  I2F R25, R2 ;  /* 0x0000000200197306 */ /* 0x0040a20000201400 */
[----:B------:R-:W-:Y:S05]  /*1fe0*/  BRA `(.L_x_1452) ;  /* 0x00000be000007947 */ /* 0x000fea0003800000 */
.L_x_1453:
[----:B------:R-:W2:Y:S02]  /*1ff0*/  LDG.E.U16 R2, [R2.64] ;  /* 0x0000002402027981 */ /* 0x000ea4000c1e1500 */
[----:B--2---:R0:W2:Y:S01]  /*2000*/  I2F.S16 R25, R2 ;  /* 0x0000000200197306 */ /* 0x0040a20000101400 */
[----:B------:R-:W-:Y:S05]  /*2010*/  BRA `(.L_x_1452) ;  /* 0x00000bb000007947 */ /* 0x000fea0003800000 */
.L_x_1448:
        /* <DEDUP_REMOVED lines=8> */
.L_x_1456:
[----:B------:R-:W2:Y:S02]  /*20a0*/  LDG.E.U16 R2, [R2.64] ;  /* 0x0000002402027981 */ /* 0x000ea4000c1e1500 */
[----:B--2---:R-:W-:Y:S01]  /*20b0*/  HADD2.F32 R25, -RZ, R2.H0_H0 ;  /* 0x20000002ff197230 */ /* 0x004fe20000004100 */
[----:B------:R-:W-:Y:S05]  /*20c0*/  BRA `(.L_x_1452) ;  /* 0x00000b0000007947 */ /* 0x000fea0003800000 */
.L_x_1455:
        /* <DEDUP_REMOVED lines=8> */
.L_x_1458:
[----:B------:R-:W2:Y:S02]  /*2150*/  LDG.E.U16 R2, [R2.64] ;  /* 0x0000002402027981 */ /* 0x000ea4000c1e1500 */
[----:B--2---:R-:W-:Y:S01]  /*2160*/  HADD2.F32 R25, -RZ, R2.H0_H0 ;  /* 0x20000002ff197230 */ /* 0x004fe20000004100 */
[----:B------:R-:W-:Y:S05]  /*2170*/  BRA `(.L_x_1452) ;  /* 0x00000a5000007947 */ /* 0x000fea0003800000 */
.L_x_1457:
[----:B------:R-:W2:Y:S02]  /*2180*/  LDG.E.64 R2, [R2.64] ;  /* 0x0000002402027981 */ /* 0x000ea4000c1e1b00 */
[----:B--2---:R-:W0:Y:S01]  /*2190*/  F2F.F32.F64 R25, R2 ;  /* 0x0000000200197310 */ /* 0x004e220000301000 */
[----:B------:R-:W0:-:S14]  /*21a0*/  DSETP.GEU.AND P0, PT, |R2|, c[0x2][0x0], PT ;  /* 0x008000000200762a */ /* 0x000e1c0003f0e200 */
[----:B0-----:R-:W-:Y:S01]  /*21b0*/  @!P0 FMUL R25, R25, 1.175494350822287508e-38 ;  /* 0x0080000019198820 */ /* 0x001fe20000400000 */
[----:B------:R-:W-:Y:S05]  /*21c0*/  BRA `(.L_x_1452) ;  /* 0x00000a0000007947 */ /* 0x000fea0003800000 */
.L_x_1447:
        /* <DEDUP_REMOVED lines=12> */
.L_x_1461:
[----:B------:R-:W2:Y:S02]  /*2290*/  LDG.E.64 R2, [R2.64] ;  /* 0x0000002402027981 */ /* 0x000ea4000c1e1b00 */
[----:B--2---:R-:W0:Y:S01]  /*22a0*/  F2F.F32.F64 R25, R2 ;  /* 0x0000000200197310 */ /* 0x004e220000301000 */
[----:B------:R-:W0:-:S14]  /*22b0*/  DSETP.GEU.AND P0, PT, |R2|, c[0x2][0x0], PT ;  /* 0x008000000200762a */ /* 0x000e1c0003f0e200 */
[----:B0-----:R-:W-:Y:S01]  /*22c0*/  @!P0 FMUL R25, R25, 1.175494350822287508e-38 ;  /* 0x0080000019198820 */ /* 0x001fe20000400000 */
[----:B------:R-:W-:Y:S05]  /*22d0*/  BRA `(.L_x_1452) ;  /* 0x000008f000007947 */ /* 0x000fea0003800000 */
.L_x_1460:
        /* <DEDUP_REMOVED lines=26> */
.L_x_1463:
[----:B------:R-:W2:Y:S02]  /*2480*/  LDG.E.U8 R2, [R2.64] ;  /* 0x0000002402027981 */ /* 0x000ea4000c1e1100 */
[----:B--2---:R-:W-:-:S05]  /*2490*/  IMAD.SHL.U32 R0, R2, 0x2000000, RZ ;  /* 0x0200000002007824 */ /* 0x004fca00078e00ff */
[----:B------:R-:W-:-:S13]  /*24a0*/  ISETP.GE.U32.AND P0, PT, R0, 0x8000000, PT ;  /* 0x080000000000780c */ /* 0x000fda0003f06070 */
[C---:B------:R-:W-:Y:S02]  /*24b0*/  @!P0 IMAD.SHL.U32 R0, R2.reuse, 0x100, RZ ;  /* 0x0000010002008824 */ /* 0x040fe400078e00ff */
[----:B------:R-:W-:-:S03]  /*24c0*/  @P0 IMAD.SHL.U32 R4, R2, 0x200000, RZ ;  /* 0x0020000002040824 */ /* 0x000fc600078e00ff */
        /* <DEDUP_REMOVED lines=8> */
.L_x_1462:
[----:B------:R-:W2:Y:S02]  /*2550*/  LDG.E.U16 R2, [R2.64] ;  /* 0x0000002402027981 */ /* 0x000ea4000c1e1500 */
[----:B--2---:R-:W-:Y:S01]  /*2560*/  PRMT R25, RZ, 0x5410, R2 ;  /* 0x00005410ff197816 */ /* 0x004fe20000000002 */
[----:B------:R-:W-:Y:S05]  /*2570*/  BRA `(.L_x_1452) ;  /* 0x0000065000007947 */ /* 0x000fea0003800000 */
.L_x_1459:
        /* <DEDUP_REMOVED lines=9> */
[----:B--2---:R0:W2:Y:S01]  /*2610*/  I2F.U16 R25, R2 ;  /* 0x0000000200197306 */ /* 0x0040a20000101000 */
[----:B------:R-:W-:Y:S05]  /*2620*/  BRA `(.L_x_1452) ;  /* 0x000005a000007947 */ /* 0x000fea0003800000 */
.L_x_1466:
        /* <DEDUP_REMOVED lines=20> */
.L_x_1468:
[----:B------:R-:W-:Y:S05]  /*2770*/  BSYNC B0 ;  /* 0x0000000000007941 */ /* 0x000fea0003800000 */
.L_x_1467:
[----:B------:R-:W-:Y:S01]  /*2780*/  IMAD.SHL.U32 R2, R2, 0x100000, RZ ;  /* 0x0010000002027824 */ /* 0x000fe200078e00ff */
[----:B------:R-:W-:-:S04]  /*2790*/  LEA R0, R0, 0x3b800000, 0x17 ;  /* 0x3b80000000007811 */ /* 0x000fc800078eb8ff */
[----:B------:R-:W-:Y:S01]  /*27a0*/  LOP3.LUT R25, R0, R2, R25, 0xfe, !PT ;  /* 0x0000000200197212 */ /* 0x000fe200078efe19 */
[----:B------:R-:W-:Y:S05]  /*27b0*/  BRA `(.L_x_1452) ;  /* 0x0000041000007947 */ /* 0x000fea0003800000 */
.L_x_1465:
        /* <DEDUP_REMOVED lines=20> */
.L_x_1470:
[----:B------:R-:W-:Y:S05]  /*2900*/  BSYNC B0 ;  /* 0x0000000000007941 */ /* 0x000fea0003800000 */
.L_x_1469:
[----:B------:R-:W-:Y:S01]  /*2910*/  IMAD.SHL.U32 R2, R2, 0x200000, RZ ;  /* 0x0020000002027824 */ /* 0x000fe200078e00ff */
[----:B------:R-:W-:-:S04]  /*2920*/  LEA R0, R0, 0x37800000, 0x17 ;  /* 0x3780000000007811 */ /* 0x000fc800078eb8ff */
[----:B------:R-:W-:Y:S01]  /*2930*/  LOP3.LUT R25, R0, R2, R25, 0xfe, !PT ;  /* 0x0000000200197212 */ /* 0x000fe200078efe19 */
[----:B------:R-:W-:Y:S05]  /*2940*/  BRA `(.L_x_1452) ;  /* 0x0000028000007947 */ /* 0x000fea0003800000 */
.L_x_1464:
        /* <DEDUP_REMOVED lines=14> */
.L_x_1451:
        /* <DEDUP_REMOVED lines=18> */
[----:B01---5:R-:W-:Y:S05]  /*2b50*/  CALL.ABS.NOINC R2 ;  /* 0x0000000002007343 */ /* 0x023fea0003c00000 */
[----:B------:R-:W-:Y:S01]  /*2b60*/  IMAD.MOV.U32 R25, RZ, RZ, RZ ;  /* 0x000000ffff197224 */ /* 0x000fe200078e00ff */
[----:B------:R-:W-:Y:S05]  /*2b70*/  BRA `(.L_x_1452) ;  /* 0x0000005000007947 */ /* 0x000fea0003800000 */
.L_x_1472:
[----:B------:R-:W2:Y:S02]  /*2b80*/  LDG.E.64 R2, [R2.64] ;  /* 0x0000002402027981 */ /* 0x000ea4000c1e1b00 */
[----:B--2---:R0:W2:Y:S01]  /*2b90*/  I2F.U64 R25, R2 ;  /* 0x0000000200197312 */ /* 0x0040a20000301000 */
[----:B------:R-:W-:Y:S05]  /*2ba0*/  BRA `(.L_x_1452) ;  /* 0x0000002000007947 */ /* 0x000fea0003800000 */
.L_x_1471:
[----:B------:R-:W2:Y:S02]  /*2bb0*/  LDG.E R2, [R2.64] ;  /* 0x0000002402027981 */ /* 0x000ea4000c1e1900 */
[----:B--2---:R0:W2:Y:S02]  /*2bc0*/  I2F.U32 R25, R2 ;  /* 0x0000000200197306 */ /* 0x0040a40000201000 */
.L_x_1452:
[----:B------:R-:W-:Y:S05]  /*2bd0*/  BSYNC B6 ;  /* 0x0000000000067941 */ /* 0x000fea0003800000 */
.L_x_1446:
[----:B------:R-:W-:Y:S02]  /*2be0*/  IADD3 R24, R24, 0x80, RZ ;  /* 0x0000008018187810 */ /* 0x000fe40007ffe0ff */
.L_x_1445:
[----:B------:R-:W-:Y:S05]  /*2bf0*/  BSYNC B7 ;  /* 0x0000000000077941 */ /* 0x000fea0003800000 */
.L_x_1444:
        /* <DEDUP_REMOVED lines=18> */
[----:B------:R-:W3:Y:S02]  /*2d20*/  LDG.E.S8 R2, [R2.64] ;  /* 0x0000002402027981 */ /* 0x000ee4000c1e1300 */
[----:B---3--:R0:W3:Y:S01]  /*2d30*/  I2F.S16 R18, R2 ;  /* 0x0000000200127306 */ /* 0x0080e20000101400 */
[----:B------:R-:W-:Y:S05]  /*2d40*/  BRA `(.L_x_1474) ;  /* 0x00000ca000007947 */ /* 0x000fea0003800000 */
.L_x_1478:
[----:B------:R-:W3:Y:S02]  /*2d50*/  LDG.E.U8 R2, [R2.64] ;  /* 0x0000002402027981 */ /* 0x000ee4000c1e1100 */
[----:B---3--:R0:W3:Y:S01]  /*2d60*/  I2F.U16 R18, R2 ;  /* 0x0000000200127306 */ /* 0x0080e20000101000 */
[----:B------:R-:W-:Y:S05]  /*2d70*/  BRA `(.L_x_1474) ;  /* 0x00000c7000007947 */ /* 0x000fea0003800000 */
.L_x_1477:
[----:B------:R-:W-:-:S13]  /*2d80*/  ISETP.NE.AND P0, PT, R0, 0x2, PT ;  /* 0x000000020000780c */ /* 0x000fda0003f05270 */
[----:B------:R-:W-:Y:S05]  /*2d90*/  @!P0 BRA `(.L_x_1480) ;  /* 0x000000a000008947 */ /* 0x000fea0003800000 */
[----:B------:R-:W-:-:S13]  /*2da0*/  ISETP.NE.AND P0, PT, R0, 0x3, PT ;  /* 0x000000030000780c */ /* 0x000fda0003f05270 */
[----:B------:R-:W-:Y:S05]  /*2db0*/  @!P0 BRA `(.L_x_1481) ;  /* 0x0000005000008947 */ /* 0x000fea0003800000 */
[----:B------:R-:W-:-:S13]  /*2dc0*/  ISETP.NE.AND P0, PT, R0, 0x4, PT ;  /* 0x000000040000780c */ /* 0x000fda0003f05270 */
[----:B------:R-:W-:Y:S05]  /*2dd0*/  @P0 BRA `(.L_x_1479) ;  /* 0x00000a8000000947 */ /* 0x000fea0003800000 */
[----:B------:R-:W3:Y:S02]  /*2de0*/  LDG.E.64 R18, [R2.64] ;  /* 0x0000002402127981 */ /* 0x000ee4000c1e1b00 */
[----:B---3--:R0:W3:Y:S01]  /*2df0*/  I2F.S64 R18, R18 ;  /* 0x0000001200127312 */ /* 0x0080e20000301400 */
[----:B------:R-:W-:Y:S05]  /*2e00*/  BRA `(.L_x_1474) ;  /* 0x00000be000007947 */ /* 0x000fea0003800000 */
.L_x_1481:
[----:B------:R-:W3:Y:S02]  /*2e10*/  LDG.E R2, [R2.64] ;  /* 0x0000002402027981 */ /* 0x000ee4000c1e1900 */
[----:B---3--:R0:W3:Y:S01]  /*2e20*/  I2F R18, R2 ;  /* 0x0000000200127306 */ /* 0x0080e20000201400 */
[----:B------:R-:W-:Y:S05]  /*2e30*/  BRA `(.L_x_1474) ;  /* 0x00000bb000007947 */ /* 0x000fea0003800000 */
.L_x_1480:
[----:B------:R-:W3:Y:S02]  /*2e40*/  LDG.E.U16 R2, [R2.64] ;  /* 0x0000002402027981 */ /* 0x000ee4000c1e1500 */
[----:B---3--:R0:W3:Y:S01]  /*2e50*/  I2F.S16 R18, R2 ;  /* 0x0000000200127306 */ /* 0x0080e20000101400 */
[----:B------:R-:W-:Y:S05]  /*2e60*/  BRA `(.L_x_1474) ;  /* 0x00000b8000007947 */ /* 0x000fea0003800000 */
.L_x_1476:
        /* <DEDUP_REMOVED lines=8> */
.L_x_1483:
[----:B------:R-:W3:Y:S02]  /*2ef0*/  LDG.E.U16 R2, [R2.64] ;  /* 0x0000002402027981 */ /* 0x000ee4000c1e1500 */
[----:B---3--:R-:W-:Y:S01]  /*2f00*/  HADD2.F32 R18, -RZ, R2.H0_H0 ;  /* 0x20000002ff127230 */ /* 0x008fe20000004100 */
[----:B------:R-:W-:Y:S05]  /*2f10*/  BRA `(.L_x_1474) ;  /* 0x00000ad000007947 */ /* 0x000fea0003800000 */
.L_x_1482:
        /* <DEDUP_REMOVED lines=8> */
.L_x_1485:
[----:B------:R-:W3:Y:S02]  /*2fa0*/  LDG.E.U16 R2, [R2.64] ;  /* 0x0000002402027981 */ /* 0x000ee4000c1e1500 */
[----:B---3--:R-:W-:Y:S01]  /*2fb0*/  HADD2.F32 R18, -RZ, R2.H0_H0 ;  /* 0x20000002ff127230 */ /* 0x008fe20000004100 */
[----:B------:R-:W-:Y:S05]  /*2fc0*/  BRA `(.L_x_1474) ;  /* 0x00000a2000007947 */ /* 0x000fea0003800000 */
.L_x_1484:
[----:B------:R-:W3:Y:S02]  /*2fd0*/  LDG.E.64 R2, [R2.64] ;  /* 0x0000002402027981 */ /* 0x000ee4000c1e1b00 */
[----:B---3--:R-:W0:Y:S01]  /*2fe0*/  F2F.F32.F64 R18, R2 ;  /* 0x0000000200127310 */ /* 0x008e220000301000 */
[----:B------:R-:W0:-:S14]  /*2ff0*/  DSETP.GEU.AND P0, PT, |R2|, c[0x2][0x0], PT ;  /* 0x008000000200762a */ /* 0x000e1c0003f0e200 */
[----:B0-----:R-:W-:Y:S01]  /*3000*/  @!P0 FMUL R18, R18, 1.175494350822287508e-38 ;  /* 0x0080000012128820 */ /* 0x001fe20000400000 */
[----:B------:R-:W-:Y:S05]  /*3010*/  BRA `(.L_x_1474) ;  /* 0x000009d000007947 */ /* 0x000fea0003800000 */
.L_x_1475:
        /* <DEDUP_REMOVED lines=8> */
[----:B------:R-:W3:Y:S02]  /*30a0*/  LDG.E.U8 R2, [R2.64] ;  /* 0x0000002402027981 */ /* 0x000ee4000c1e1100 */
[----:B---3--:R-:W-:-:S04]  /*30b0*/  ISETP.NE.AND P0, PT, R2, RZ, PT ;  /* 0x000000ff0200720c */ /* 0x008fc80003f05270 */
[----:B------:R-:W-:Y:S01]  /*30c0*/  FSEL R18, RZ, 1, !P0 ;  /* 0x3f800000ff127808 */ /* 0x000fe20004000000 */
[----:B------:R-:W-:Y:S05]  /*30d0*/  BRA `(.L_x_1474) ;  /* 0x0000091000007947 */ /* 0x000fea0003800000 */
.L_x_1488:
[----:B------:R-:W3:Y:S02]  /*30e0*/  LDG.E.64 R2, [R2.64] ;  /* 0x0000002402027981 */ /* 0x000ee4000c1e1b00 */
[----:B---3--:R-:W0:Y:S01]  /*30f0*/  F2F.F32.F64 R18, R2 ;  /* 0x0000000200127310 */ /* 0x008e220000301000 */
[----:B------:R-:W0:-:S14]  /*3100*/  DSETP.GEU.AND P0, PT, |R2|, c[0x2][0x0], PT ;  /* 0x008000000200762a */ /* 0x000e1c0003f0e200 */
[----:B0-----:R-:W-:Y:S01]  /*3110*/  @!P0 FMUL R18, R18, 1.175494350822287508e-38 ;  /* 0x0080000012128820 */ /* 0x001fe20000400000 */
[----:B------:R-:W-:Y:S05]  /*3120*/  BRA `(.L_x_1474) ;  /* 0x000008c000007947 */ /* 0x000fea0003800000 */
.L_x_1487:
[----:B------:R-:W-:-:S13]  /*3130*/  ISETP.NE.AND P0, PT, R0, 0xf, PT ;  /* 0x0000000f0000780c */ /* 0x000fda0003f05270 */
[----:B------:R-:W-:Y:S05]  /*3140*/  @!P0 BRA `(.L_x_1489) ;  /* 0x0000025000008947 */ /* 0x000fea0003800000 */
[----:B------:R-:W-:-:S13]  /*3150*/  ISETP.NE.AND P0, PT, R0, 0x17, PT ;  /* 0x000000170000780c */ /* 0x000fda0003f05270 */
[----:B------:R-:W-:Y:S05]  /*3160*/  @!P0 BRA `(.L_x_1490) ;  /* 0x0000016000008947 */ /* 0x000fea0003800000 */
[----:B------:R-:W-:-:S13]  /*3170*/  ISETP.NE.AND P0, PT, R0, 0x18, PT ;  /* 0x000000180000780c */ /* 0x000fda0003f05270 */
[----:B------:R-:W-:Y:S05]  /*3180*/  @P0 BRA `(.L_x_1479) ;  /* 0x000006d000000947 */ /* 0x000fea0003800000 */
[----:B------:R-:W3:Y:S01]  /*3190*/  LDG.E.U8 R18, [R2.64] ;  /* 0x0000002402127981 */ /* 0x000ee2000c1e1100 */
[----:B------:R-:W-:Y:S02]  /*31a0*/  IMAD.MOV.U32 R6, RZ, RZ, -0x800000 ;  /* 0xff800000ff067424 */ /* 0x000fe400078e00ff */
[----:B---3--:R-:W-:-:S05]  /*31b0*/  IMAD.SHL.U32 R18, R18, 0x1000000, RZ ;  /* 0x0100000012127824 */ /* 0x008fca00078e00ff */
        /* <DEDUP_REMOVED lines=17> */
.L_x_1490:
[----:B------:R-:W3:Y:S02]  /*32d0*/  LDG.E.U8 R2, [R2.64] ;  /* 0x0000002402027981 */ /* 0x000ee4000c1e1100 */
[C---:B---3--:R-:W-:Y:S02]  /*32e0*/  IMAD.SHL.U32 R0, R2.reuse, 0x2000000, RZ ;  /* 0x0200000002007824 */ /* 0x048fe400078e00ff */
        /* <DEDUP_REMOVED lines=11> */
.L_x_1489:
[----:B------:R-:W3:Y:S02]  /*33a0*/  LDG.E.U16 R2, [R2.64] ;  /* 0x0000002402027981 */ /* 0x000ee4000c1e1500 */
[----:B---3--:R-:W-:Y:S01]  /*33b0*/  PRMT R18, RZ, 0x5410, R2 ;  /* 0x00005410ff127816 */ /* 0x008fe20000000002 */
[----:B------:R-:W-:Y:S05]  /*33c0*/  BRA `(.L_x_1474) ;  /* 0x0000062000007947 */ /* 0x000fea0003800000 */
.L_x_1486:
        /* <DEDUP_REMOVED lines=8> */
[----:B------:R-:W3:Y:S02]  /*3450*/  LDG.E.U16 R2, [R2.64] ;  /* 0x0000002402027981 */ /* 0x000ee4000c1e1500 */
[----:B---3--:R0:W3:Y:S01]  /*3460*/  I2F.U16 R18, R2 ;  /* 0x0000000200127306 */ /* 0x0080e20000101000 */
[----:B------:R-:W-:Y:S05]  /*3470*/  BRA `(.L_x_1474) ;  /* 0x0000057000007947 */ /* 0x000fea0003800000 */
.L_x_1493:
[----:B------:R-:W3:Y:S02]  /*3480*/  LDG.E.U8 R2, [R2.64] ;  /* 0x0000002402027981 */ /* 0x000ee4000c1e1100 */
[----:B---3--:R-:W-:-:S13]  /*3490*/  ISETP.NE.AND P0, PT, R2, RZ, PT ;  /* 0x000000ff0200720c */ /* 0x008fda0003f05270 */
        /* <DEDUP_REMOVED lines=17> */
.L_x_1495:
[----:B------:R-:W-:Y:S05]  /*35b0*/  BSYNC B0 ;  /* 0x0000000000007941 */ /* 0x000fea0003800000 */
.L_x_1494:
[----:B------:R-:W-:Y:S01]  /*35c0*/  IMAD.SHL.U32 R2, R2, 0x100000, RZ ;  /* 0x0010000002027824 */ /* 0x000fe200078e00ff */
[----:B------:R-:W-:-:S04]  /*35d0*/  LEA R3, R0, 0x3b800000, 0x17 ;  /* 0x3b80000000037811 */ /* 0x000fc800078eb8ff */
[----:B------:R-:W-:Y:S01]  /*35e0*/  LOP3.LUT R18, R3, R2, R18, 0xfe, !PT ;  /* 0x0000000203127212 */ /* 0x000fe200078efe12 */
[----:B------:R-:W-:Y:S05]  /*35f0*/  BRA `(.L_x_1474) ;  /* 0x000003f000007947 */ /* 0x000fea0003800000 */
.L_x_1492:
        /* <DEDUP_REMOVED lines=19> */
.L_x_1497:
[----:B------:R-:W-:Y:S05]  /*3730*/  BSYNC B0 ;  /* 0x0000000000007941 */ /* 0x000fea0003800000 */
.L_x_1496:
[----:B------:R-:W-:Y:S01]  /*3740*/  IMAD.SHL.U32 R2, R2, 0x200000, RZ ;  /* 0x0020000002027824 */ /* 0x000fe200078e00ff */
[----:B------:R-:W-:-:S04]  /*3750*/  LEA R3, R0, 0x37800000, 0x17 ;  /* 0x3780000000037811 */ /* 0x000fc800078eb8ff */
[----:B------:R-:W-:Y:S01]  /*3760*/  LOP3.LUT R18, R3, R2, R18, 0xfe, !PT ;  /* 0x0000000203127212 */ /* 0x000fe200078efe12 */
[----:B------:R-:W-:Y:S05]  /*3770*/  BRA `(.L_x_1474) ;  /* 0x0000027000007947 */ /* 0x000fea0003800000 */
.L_x_1491:
[----:B------:R-:W-:-:S13]  /*3780*/  ISETP.NE.AND P0, PT, R0, 0x1c, PT ;  /* 0x0000001c0000780c */ /* 0x000fda0003f05270 */
[----:B------:R-:W-:Y:S05]  /*3790*/  @!P0 BRA `(.L_x_1498) ;  /* 0x0000023000008947 */ /* 0x000fea0003800000 */
[----:B------:R-:W-:-:S13]  /*37a0*/  ISETP.NE.AND P0, PT, R0, 0x1d, PT ;  /* 0x0000001d0000780c */ /* 0x000fda0003f05270 */
[----:B------:R-:W-:Y:S05]  /*37b0*/  @!P0 BRA `(.L_x_1499) ;  /* 0x000001e000008947 */ /* 0x000fea0003800000 */
[----:B------:R-:W-:-:S13]  /*37c0*/  ISETP.NE.AND P0, PT, R0, 0x2c, PT ;  /* 0x0000002c0000780c */ /* 0x000fda0003f05270 */
[----:B------:R-:W-:Y:S05]  /*37d0*/  @P0 BRA `(.L_x_1479) ;  /* 0x0000008000000947 */ /* 0x000fea0003800000 */
[----:B------:R-:W3:Y:S01]  /*37e0*/  LDG.E.U8 R2, [R2.64] ;  /* 0x0000002402027981 */ /* 0x000ee2000c1e1100 */
[----:B------:R-:W-:Y:S01]  /*37f0*/  IMAD.MOV.U32 R18, RZ, RZ, 0x400000 ;  /* 0x00400000ff127424 */ /* 0x000fe200078e00ff */
[----:B---3--:R-:W-:-:S13]  /*3800*/  ISETP.NE.AND P0, PT, R2, RZ, PT ;  /* 0x000000ff0200720c */ /* 0x008fda0003f05270 */
[----:B------:R-:W-:Y:S05]  /*3810*/  @!P0 BRA `(.L_x_1474) ;  /* 0x000001d000008947 */ /* 0x000fea0003800000 */
[----:B------:R-:W-:-:S13]  /*3820*/  ISETP.NE.AND P0, PT, R2, 0xff, PT ;  /* 0x000000ff0200780c */ /* 0x000fda0003f05270 */
[----:B------:R-:W-:Y:S02]  /*3830*/  @!P0 IMAD.MOV.U32 R18, RZ, RZ, 0x7f800001 ;  /* 0x7f800001ff128424 */ /* 0x000fe400078e00ff */
[----:B------:R-:W-:Y:S01]  /*3840*/  @P0 IMAD.SHL.U32 R18, R2, 0x800000, RZ ;  /* 0x0080000002120824 */ /* 0x000fe200078e00ff */
[----:B------:R-:W-:Y:S05]  /*3850*/  BRA `(.L_x_1474) ;  /* 0x0000019000007947 */ /* 0x000fea0003800000 */
.L_x_1479:
        /* <DEDUP_REMOVED lines=18> */
[----:B012--5:R-:W-:Y:S05]  /*3980*/  CALL.ABS.NOINC R2 ;  /* 0x0000000002007343 */ /* 0x027fea0003c00000 */
[----:B------:R-:W-:Y:S05]  /*3990*/  BRA `(.L_x_1474) ;  /* 0x0000005000007947 */ /* 0x000fea0003800000 */
.L_x_1499:
[----:B------:R-:W3:Y:S02]  /*39a0*/  LDG.E.64 R18, [R2.64] ;  /* 0x0000002402127981 */ /* 0x000ee4000c1e1b00 */
[----:B---3--:R0:W3:Y:S01]  /*39b0*/  I2F.U64 R18, R18 ;  /* 0x0000001200127312 */ /* 0x0080e20000301000 */
[----:B------:R-:W-:Y:S05]  /*39c0*/  BRA `(.L_x_1474) ;  /* 0x0000002000007947 */ /* 0x000fea0003800000 */
.L_x_1498:
[----:B------:R-:W3:Y:S02]  /*39d0*/  LDG.E R2, [R2.64] ;  /* 0x0000002402027981 */ /* 0x000ee4000c1e1900 */
[----:B---3--:R0:W3:Y:S02]  /*39e0*/  I2F.U32 R18, R2 ;  /* 0x0000000200127306 */ /* 0x0080e40000201000 */
.L_x_1474:
[----:B------:R-:W-:Y:S05]  /*39f0*/  BSYNC B6 ;  /* 0x0000000000067941 */ /* 0x000fea0003800000 */
.L_x_1473:
[----:B0-----:R-:W0:Y:S01]  /*3a00*/  S2R R19, SR_TID.X ;  /* 0x0000000000137919 */ /* 0x001e220000002100 */
[----:B------:R-:W4:Y:S01]  /*3a10*/  LDC.U8 R2, c[0x0][0x184] ;  /* 0x00006100ff027b82 */ /* 0x000f220000000000 */
[----:B-1---5:R-:W1:Y:S01]  /*3a20*/  MUFU.TANH R22, R22 ;  /* 0x0000001600167308 */ /* 0x022e620000002400 */
[----:B------:R-:W-:Y:S07]  /*3a30*/  BSSY B6, `(.L_x_1500) ;  /* 0x00000f1000067945 */ /* 0x000fee0003800000 */
[----:B--2---:R2:W3:Y:S08]  /*3a40*/  MUFU.TANH R24, R25 ;  /* 0x0000001900187308 */ /* 0x0044f00000002400 */
[----:B---3--:R-:W3:Y:S01]  /*3a50*/  MUFU.TANH R18, R18 ;  /* 0x0000001200127308 */ /* 0x008ee20000002400 */
[----:B0-----:R-:W-:-:S13]  /*3a60*/  ISETP.GE.AND P0, PT, R19, R16, PT ;  /* 0x000000101300720c */ /* 0x001fda0003f06270 */
[----:B------:R-:W-:Y:S05]  /*3a70*/  @P0 BRA `(.L_x_1501) ;  /* 0x00000ec000000947 */ /* 0x000fea0003800000 */
[----:B-1234-:R-:W-:Y:S01]  /*3a80*/  IMAD R0, R17, 0x200, R19 ;  /* 0x0000020011007824 */ /* 0x01efe200078e0213 */
[----:B------:R-:W-:Y:S01]  /*3a90*/  PRMT R3, R2, 0x9910, RZ ;  /* 0x0000991002037816 */ /* 0x000fe200000000ff */
[----:B------:R0:W1:Y:S01]  /*3aa0*/  MUFU.TANH R4, R23 ;  /* 0x0000001700047308 */ /* 0x0000620000002400 */
[----:B------:R-:W-:Y:S01]  /*3ab0*/  IADD3 R19, R19, 0x80, RZ ;  /* 0x0000008013137810 */ /* 0x000fe20007ffe0ff */
[----:B------:R-:W-:Y:S02]  /*3ac0*/  IMAD R8, R0, c[0x0][0x188], RZ ;  /* 0x0000620000087a24 */ /* 0x000fe400078e02ff */
[----:B------:R-:W-:-:S03]  /*3ad0*/  IMAD.MOV.U32 R0, RZ, RZ, R3 ;  /* 0x000000ffff007224 */ /* 0x000fc600078e0003 */
[----:B------:R-:W-:Y:S02]  /*3ae0*/  IADD3 R8, P1, R8, c[0x0][0x168], RZ ;  /* 0x00005a0008087a10 */ /* 0x000fe40007f3e0ff */
[----:B------:R-:W-:-:S03]  /*3af0*/  ISETP.GT.AND P0, PT, R0, 0x9, PT ;  /* 0x000000090000780c */ /* 0x000fc60003f04270 */
[----:B------:R-:W-:-:S10]  /*3b00*/  IMAD.X R9, RZ, RZ, c[0x0][0x16c], P1 ;  /* 0x00005b00ff097624 */ /* 0x000fd400008e06ff */
        /* <DEDUP_REMOVED lines=12> */
.L_x_1505:
[----:B------:R-:W0:Y:S02]  /*3bd0*/  F2I.S64.TRUNC R4, R4 ;  /* 0x0000000400047311 */ /* 0x000e24000020d900 */
[----:B0-----:R-:W-:-:S05]  /*3be0*/  IMAD.MOV.U32 R3, RZ, RZ, R4 ;  /* 0x000000ffff037224 */ /* 0x001fca00078e0004 */
[----:B------:R0:W-:Y:S01]  /*3bf0*/  STG.E.U8 [R8.64], R3 ;  /* 0x0000000308007986 */ /* 0x0001e2000c101124 */
[----:B------:R-:W-:Y:S05]  /*3c00*/  BRA `(.L_x_1501) ;  /* 0x00000d3000007947 */ /* 0x000fea0003800000 */
.L_x_1504:
        /* <DEDUP_REMOVED lines=9> */
.L_x_1508:
[----:B------:R-:W0:Y:S02]  /*3ca0*/  F2I.FTZ.TRUNC.NTZ R3, R4 ;  /* 0x0000000400037305 */ /* 0x000e24000021f100 */
[----:B0-----:R0:W-:Y:S01]  /*3cb0*/  STG.E [R8.64], R3 ;  /* 0x0000000308007986 */ /* 0x0011e2000c101924 */
[----:B------:R-:W-:Y:S05]  /*3cc0*/  BRA `(.L_x_1501) ;  /* 0x00000c7000007947 */ /* 0x000fea0003800000 */
.L_x_1507:
[----:B------:R-:W0:Y:S02]  /*3cd0*/  F2I.FTZ.TRUNC.NTZ R3, R4 ;  /* 0x0000000400037305 */ /* 0x000e24000021f100 */
[----:B0-----:R0:W-:Y:S01]  /*3ce0*/  STG.E.U16 [R8.64], R3 ;  /* 0x0000000308007986 */ /* 0x0011e2000c101524 */
[----:B------:R-:W-:Y:S05]  /*3cf0*/  BRA `(.L_x_1501) ;  /* 0x00000c4000007947 */ /* 0x000fea0003800000 */
.L_x_1503:
        /* <DEDUP_REMOVED lines=8> */
.L_x_1510:
[----:B------:R-:W-:-:S05]  /*3d80*/  F2FP.PACK_AB R4, RZ, R4 ;  /* 0x00000004ff04723e */ /* 0x000fca00000000ff */
[----:B------:R0:W-:Y:S01]  /*3d90*/  STG.E.U16 [R8.64], R4 ;  /* 0x0000000408007986 */ /* 0x0001e2000c101524 */
[----:B------:R-:W-:Y:S05]  /*3da0*/  BRA `(.L_x_1501) ;  /* 0x00000b9000007947 */ /* 0x000fea0003800000 */
.L_x_1509:
        /* <DEDUP_REMOVED lines=9> */
.L_x_1512:
[----:B------:R-:W-:-:S04]  /*3e40*/  F2FP.PACK_AB R3, RZ, R4 ;  /* 0x00000004ff03723e */ /* 0x000fc800000000ff */
[----:B------:R-:W-:-:S05]  /*3e50*/  PRMT R3, R3, 0x5410, RZ ;  /* 0x0000541003037816 */ /* 0x000fca00000000ff */
[----:B------:R0:W-:Y:S01]  /*3e60*/  STG.E [R8.64], R3 ;  /* 0x0000000308007986 */ /* 0x0001e2000c101924 */
[----:B------:R-:W-:Y:S05]  /*3e70*/  BRA `(.L_x_1501) ;  /* 0x00000ac000007947 */ /* 0x000fea0003800000 */
.L_x_1511:
[----:B------:R-:W-:-:S06]  /*3e80*/  FMUL.FTZ R4, R4, 1 ;  /* 0x3f80000004047820 */ /* 0x000fcc0000410000 */
[----:B------:R-:W0:Y:S02]  /*3e90*/  F2F.F64.F32 R4, R4 ;  /* 0x0000000400047310 */ /* 0x000e240000201800 */
[----:B0-----:R0:W-:Y:S01]  /*3ea0*/  STG.E.64 [R8.64], R4 ;  /* 0x0000000408007986 */ /* 0x0011e2000c101b24 */
[----:B------:R-:W-:Y:S05]  /*3eb0*/  BRA `(.L_x_1501) ;  /* 0x00000a8000007947 */ /* 0x000fea0003800000 */
.L_x_1502:
        /* <DEDUP_REMOVED lines=12> */
.L_x_1515:
[----:B------:R-:W-:Y:S01]  /*3f80*/  FMUL.FTZ R4, R4, 1 ;  /* 0x3f80000004047820 */ /* 0x000fe20000410000 */
[----:B------:R-:W-:-:S05]  /*3f90*/  CS2R R6, SRZ ;  /* 0x0000000000067805 */ /* 0x000fca000001ff00 */
[----:B------:R-:W0:Y:S02]  /*3fa0*/  F2F.F64.F32 R4, R4 ;  /* 0x0000000400047310 */ /* 0x000e240000201800 */
[----:B0-----:R0:W-:Y:S01]  /*3fb0*/  STG.E.128 [R8.64], R4 ;  /* 0x0000000408007986 */ /* 0x0011e2000c101d24 */
[----:B------:R-:W-:Y:S05]  /*3fc0*/  BRA `(.L_x_1501) ;  /* 0x0000097000007947 */ /* 0x000fea0003800000 */
.L_x_1514:
        /* <DEDUP_REMOVED lines=20> */
.L_x_1519:
[----:B------:R-:W-:Y:S05]  /*4110*/  BSYNC B0 ;  /* 0x0000000000007941 */ /* 0x000fea0003800000 */
.L_x_1518:
[----:B------:R-:W-:-:S05]  /*4120*/  LOP3.LUT R5, R0, R5, RZ, 0xfc, !PT ;  /* 0x0000000500057212 */ /* 0x000fca00078efcff */
[----:B------:R0:W-:Y:S01]  /*4130*/  STG.E.U8 [R8.64], R5 ;  /* 0x0000000508007986 */ /* 0x0001e2000c101124 */
[----:B------:R-:W-:Y:S05]  /*4140*/  BRA `(.L_x_1501) ;  /* 0x000007f000007947 */ /* 0x000fea0003800000 */
.L_x_1517:
        /* <DEDUP_REMOVED lines=12> */
.L_x_1521:
[----:B------:R-:W-:Y:S01]  /*4210*/  IMAD.MOV.U32 R0, RZ, RZ, 0x7f ;  /* 0x0000007fff007424 */ /* 0x000fe200078e00ff */
[----:B------:R-:W-:-:S04]  /*4220*/  ISETP.GT.U32.AND P0, PT, R5, 0x7f800000, PT ;  /* 0x7f8000000500780c */ /* 0x000fc80003f04070 */
[----:B------:R-:W-:-:S04]  /*4230*/  SEL R0, R0, 0x7c, P0 ;  /* 0x0000007c00007807 */ /* 0x000fc80000000000 */
.L_x_1522:
[----:B------:R-:W-:Y:S05]  /*4240*/  BSYNC B0 ;  /* 0x0000000000007941 */ /* 0x000fea0003800000 */
.L_x_1520:
[----:B------:R-:W-:-:S04]  /*4250*/  LOP3.LUT R4, R4, 0x80000000, RZ, 0xc0, !PT ;  /* 0x8000000004047812 */ /* 0x000fc800078ec0ff */
[----:B------:R-:W-:-:S04]  /*4260*/  SHF.R.U32.HI R3, RZ, 0x18, R4 ;  /* 0x00000018ff037819 */ /* 0x000fc80000011604 */
[----:B------:R-:W-:-:S05]  /*4270*/  LOP3.LUT R3, R0, R3, RZ, 0xfc, !PT ;  /* 0x0000000300037212 */ /* 0x000fca00078efcff */
[----:B------:R0:W-:Y:S01]  /*4280*/  STG.E.U8 [R8.64], R3 ;  /* 0x0000000308007986 */ /* 0x0001e2000c101124 */
[----:B------:R-:W-:Y:S05]  /*4290*/  BRA `(.L_x_1501) ;  /* 0x000006a000007947 */ /* 0x000fea0003800000 */
.L_x_1516:
[----:B------:R-:W-:-:S05]  /*42a0*/  F2FP.BF16.PACK_AB R4, RZ, R4 ;  /* 0x00000004ff04723e */ /* 0x000fca00000010ff */
[----:B------:R0:W-:Y:S01]  /*42b0*/  STG.E.U16 [R8.64], R4 ;  /* 0x0000000408007986 */ /* 0x0001e2000c101524 */
[----:B------:R-:W-:Y:S05]  /*42c0*/  BRA `(.L_x_1501) ;  /* 0x0000067000007947 */ /* 0x000fea0003800000 */
.L_x_1513:
        /* <DEDUP_REMOVED lines=11> */
.L_x_1525:
        /* <DEDUP_REMOVED lines=16> */
.L_x_1528:
[----:B------:R-:W-:-:S04]  /*4480*/  LOP3.LUT R4, R4, 0x80000000, RZ, 0xc0, !PT ;  /* 0x8000000004047812 */ /* 0x000fc800078ec0ff */
[----:B------:R-:W-:-:S04]  /*4490*/  SHF.R.U32.HI R4, RZ, 0x18, R4 ;  /* 0x00000018ff047819 */ /* 0x000fc80000011604 */
[----:B------:R-:W-:-:S04]  /*44a0*/  LOP3.LUT R3, R3, R4, RZ, 0xfc, !PT ;  /* 0x0000000403037212 */ /* 0x000fc800078efcff */
[----:B------:R-:W-:Y:S02]  /*44b0*/  PRMT R0, R3, 0x7610, R0 ;  /* 0x0000761003007816 */ /* 0x000fe40000000000 */
.L_x_1527:
[----:B------:R-:W-:Y:S05]  /*44c0*/  BSYNC B0 ;  /* 0x0000000000007941 */ /* 0x000fea0003800000 */
.L_x_1526:
[----:B------:R0:W-:Y:S01]  /*44d0*/  STG.E.U8 [R8.64], R0 ;  /* 0x0000000008007986 */ /* 0x0001e2000c101124 */
[----:B------:R-:W-:Y:S05]  /*44e0*/  BRA `(.L_x_1501) ;  /* 0x0000045000007947 */ /* 0x000fea0003800000 */
.L_x_1524:
        /* <DEDUP_REMOVED lines=16> */
.L_x_1531:
[----:B------:R-:W-:-:S04]  /*45f0*/  LOP3.LUT R4, R4, 0x80000000, RZ, 0xc0, !PT ;  /* 0x8000000004047812 */ /* 0x000fc800078ec0ff */
[----:B------:R-:W-:-:S04]  /*4600*/  SHF.R.U32.HI R4, RZ, 0x18, R4 ;  /* 0x00000018ff047819 */ /* 0x000fc80000011604 */
[----:B------:R-:W-:-:S04]  /*4610*/  LOP3.LUT R3, R3, R4, RZ, 0xfc, !PT ;  /* 0x0000000403037212 */ /* 0x000fc800078efcff */
[----:B------:R-:W-:Y:S02]  /*4620*/  PRMT R0, R3, 0x7610, R0 ;  /* 0x0000761003007816 */ /* 0x000fe40000000000 */
.L_x_1530:
[----:B------:R-:W-:Y:S05]  /*4630*/  BSYNC B0 ;  /* 0x0000000000007941 */ /* 0x000fea0003800000 */
.L_x_1529:
[----:B------:R0:W-:Y:S01]  /*4640*/  STG.E.U8 [R8.64], R0 ;  /* 0x0000000008007986 */ /* 0x0001e2000c101124 */
[----:B------:R-:W-:Y:S05]  /*4650*/  BRA `(.L_x_1501) ;  /* 0x000002e000007947 */ /* 0x000fea0003800000 */
.L_x_1523:
        /* <DEDUP_REMOVED lines=21> */
.L_x_1506:
        /* <DEDUP_REMOVED lines=20> */
.L_x_1533:
[----:B------:R-:W0:Y:S02]  /*48f0*/  F2I.U64.TRUNC R4, R4 ;  /* 0x0000000400047311 */ /* 0x000e24000020d800 */
[----:B0-----:R0:W-:Y:S01]  /*4900*/  STG.E.64 [R8.64], R4 ;  /* 0x0000000408007986 */ /* 0x0011e2000c101b24 */
[----:B------:R-:W-:Y:S05]  /*4910*/  BRA `(.L_x_1501) ;  /* 0x0000002000007947 */ /* 0x000fea0003800000 */
.L_x_1532:
[----:B------:R-:W0:Y:S02]  /*4920*/  F2I.FTZ.U32.TRUNC.NTZ R3, R4 ;  /* 0x0000000400037305 */ /* 0x000e24000021f000 */
[----:B0-----:R0:W-:Y:S02]  /*4930*/  STG.E [R8.64], R3 ;  /* 0x0000000308007986 */ /* 0x0011e4000c101924 */
.L_x_1501:
[----:B-1234-:R-:W-:Y:S05]  /*4940*/  BSYNC B6 ;  /* 0x0000000000067941 */ /* 0x01efea0003800000 */
.L_x_1500:
        /* <DEDUP_REMOVED lines=22> */
.L_x_1539:
[----:B------:R-:W0:Y:S02]  /*4ab0*/  F2I.S64.TRUNC R22, R22 ;  /* 0x0000001600167311 */ /* 0x000e24000020d900 */
[----:B0-----:R-:W-:-:S05]  /*4ac0*/  IMAD.MOV.U32 R3, RZ, RZ, R22 ;  /* 0x000000ffff037224 */ /* 0x001fca00078e0016 */
[----:B------:R0:W-:Y:S01]  /*4ad0*/  STG.E.U8 [R8.64], R3 ;  /* 0x0000000308007986 */ /* 0x0001e2000c101124 */
[----:B------:R-:W-:Y:S05]  /*4ae0*/  BRA `(.L_x_1541) ;  /* 0x00000d3000007947 */ /* 0x000fea0003800000 */
.L_x_1538:
        /* <DEDUP_REMOVED lines=9> */
.L_x_1543:
[----:B------:R-:W0:Y:S02]  /*4b80*/  F2I.FTZ.TRUNC.NTZ R3, R22 ;  /* 0x0000001600037305 */ /* 0x000e24000021f100 */
[----:B0-----:R0:W-:Y:S01]  /*4b90*/  STG.E [R8.64], R3 ;  /* 0x0000000308007986 */ /* 0x0011e2000c101924 */
[----:B------:R-:W-:Y:S05]  /*4ba0*/  BRA `(.L_x_1541) ;  /* 0x00000c7000007947 */ /* 0x000fea0003800000 */
.L_x_1542:
[----:B------:R-:W0:Y:S02]  /*4bb0*/  F2I.FTZ.TRUNC.NTZ R3, R22 ;  /* 0x0000001600037305 */ /* 0x000e24000021f100 */
[----:B0-----:R0:W-:Y:S01]  /*4bc0*/  STG.E.U16 [R8.64], R3 ;  /* 0x0000000308007986 */ /* 0x0011e2000c101524 */
[----:B------:R-:W-:Y:S05]  /*4bd0*/  BRA `(.L_x_1541) ;  /* 0x00000c4000007947 */ /* 0x000fea0003800000 */
.L_x_1537:
        /* <DEDUP_REMOVED lines=8> */
.L_x_1545:
[----:B------:R-:W-:-:S05]  /*4c60*/  F2FP.PACK_AB R22, RZ, R22 ;  /* 0x00000016ff16723e */ /* 0x000fca00000000ff */
[----:B------:R0:W-:Y:S01]  /*4c70*/  STG.E.U16 [R8.64], R22 ;  /* 0x0000001608007986 */ /* 0x0001e2000c101524 */
[----:B------:R-:W-:Y:S05]  /*4c80*/  BRA `(.L_x_1541) ;  /* 0x00000b9000007947 */ /* 0x000fea0003800000 */
.L_x_1544:
        /* <DEDUP_REMOVED lines=9> */
.L_x_1547:
[----:B------:R-:W-:-:S04]  /*4d20*/  F2FP.PACK_AB R3, RZ, R22 ;  /* 0x00000016ff03723e */ /* 0x000fc800000000ff */
[----:B------:R-:W-:-:S05]  /*4d30*/  PRMT R3, R3, 0x5410, RZ ;  /* 0x0000541003037816 */ /* 0x000fca00000000ff */
[----:B------:R0:W-:Y:S01]  /*4d40*/  STG.E [R8.64], R3 ;  /* 0x0000000308007986 */ /* 0x0001e2000c101924 */
[----:B------:R-:W-:Y:S05]  /*4d50*/  BRA `(.L_x_1541) ;  /* 0x00000ac000007947 */ /* 0x000fea0003800000 */
.L_x_1546:
[----:B------:R-:W-:-:S06]  /*4d60*/  FMUL.FTZ R4, R22, 1 ;  /* 0x3f80000016047820 */ /* 0x000fcc0000410000 */
[----:B------:R-:W0:Y:S02]  /*4d70*/  F2F.F64.F32 R4, R4 ;  /* 0x0000000400047310 */ /* 0x000e240000201800 */
[----:B0-----:R0:W-:Y:S01]  /*4d80*/  STG.E.64 [R8.64], R4 ;  /* 0x0000000408007986 */ /* 0x0011e2000c101b24 */
[----:B------:R-:W-:Y:S05]  /*4d90*/  BRA `(.L_x_1541) ;  /* 0x00000a8000007947 */ /* 0x000fea0003800000 */
.L_x_1536:
        /* <DEDUP_REMOVED lines=12> */
.L_x_1550:
[----:B------:R-:W-:Y:S01]  /*4e60*/  FMUL.FTZ R4, R22, 1 ;  /* 0x3f80000016047820 */ /* 0x000fe20000410000 */
[----:B------:R-:W-:-:S05]  /*4e70*/  CS2R R6, SRZ ;  /* 0x0000000000067805 */ /* 0x000fca000001ff00 */
[----:B------:R-:W0:Y:S02]  /*4e80*/  F2F.F64.F32 R4, R4 ;  /* 0x0000000400047310 */ /* 0x000e240000201800 */
[----:B0-----:R0:W-:Y:S01]  /*4e90*/  STG.E.128 [R8.64], R4 ;  /* 0x0000000408007986 */ /* 0x0011e2000c101d24 */
[----:B------:R-:W-:Y:S05]  /*4ea0*/  BRA `(.L_x_1541) ;  /* 0x0000097000007947 */ /* 0x000fea0003800000 */
.L_x_1549:
        /* <DEDUP_REMOVED lines=20> */
.L_x_1554:
[----:B------:R-:W-:Y:S05]  /*4ff0*/  BSYNC B0 ;  /* 0x0000000000007941 */ /* 0x000fea0003800000 */
.L_x_1553:
[----:B------:R-:W-:-:S05]  /*5000*/  LOP3.LUT R5, R0, R5, RZ, 0xfc, !PT ;  /* 0x0000000500057212 */ /* 0x000fca00078efcff */
[----:B------:R0:W-:Y:S01]  /*5010*/  STG.E.U8 [R8.64], R5 ;  /* 0x0000000508007986 */ /* 0x0001e2000c101124 */
[----:B------:R-:W-:Y:S05]  /*5020*/  BRA `(.L_x_1541) ;  /* 0x000007f000007947 */ /* 0x000fea0003800000 */
.L_x_1552:
        /* <DEDUP_REMOVED lines=12> */
.L_x_1556:
[----:B------:R-:W-:Y:S01]  /*50f0*/  IMAD.MOV.U32 R0, RZ, RZ, 0x7f ;  /* 0x0000007fff007424 */ /* 0x000fe200078e00ff */
[----:B------:R-:W-:-:S04]  /*5100*/  ISETP.GT.U32.AND P0, PT, R4, 0x7f800000, PT ;  /* 0x7f8000000400780c */ /* 0x000fc80003f04070 */
[----:B------:R-:W-:-:S04]  /*5110*/  SEL R0, R0, 0x7c, P0 ;  /* 0x0000007c00007807 */ /* 0x000fc80000000000 */
.L_x_1557:
[----:B------:R-:W-:Y:S05]  /*5120*/  BSYNC B0 ;  /* 0x0000000000007941 */ /* 0x000fea0003800000 */
.L_x_1555:
[----:B------:R-:W-:-:S04]  /*5130*/  LOP3.LUT R22, R22, 0x80000000, RZ, 0xc0, !PT ;  /* 0x8000000016167812 */ /* 0x000fc800078ec0ff */
[----:B------:R-:W-:-:S04]  /*5140*/  SHF.R.U32.HI R3, RZ, 0x18, R22 ;  /* 0x00000018ff037819 */ /* 0x000fc80000011616 */
[----:B------:R-:W-:-:S05]  /*5150*/  LOP3.LUT R3, R0, R3, RZ, 0xfc, !PT ;  /* 0x0000000300037212 */ /* 0x000fca00078efcff */
[----:B------:R0:W-:Y:S01]  /*5160*/  STG.E.U8 [R8.64], R3 ;  /* 0x0000000308007986 */ /* 0x0001e2000c101124 */
[----:B------:R-:W-:Y:S05]  /*5170*/  BRA `(.L_x_1541) ;  /* 0x000006a000007947 */ /* 0x000fea0003800000 */
.L_x_1551:
[----:B------:R-:W-:-:S05]  /*5180*/  F2FP.BF16.PACK_AB R22, RZ, R22 ;  /* 0x00000016ff16723e */ /* 0x000fca00000010ff */
[----:B------:R0:W-:Y:S01]  /*5190*/  STG.E.U16 [R8.64], R22 ;  /* 0x0000001608007986 */ /* 0x0001e2000c101524 */
[----:B------:R-:W-:Y:S05]  /*51a0*/  BRA `(.L_x_1541) ;  /* 0x0000067000007947 */ /* 0x000fea0003800000 */
.L_x_1548:
        /* <DEDUP_REMOVED lines=11> */
.L_x_1560:
        /* <DEDUP_REMOVED lines=16> */
.L_x_1563:
[----:B------:R-:W-:-:S04]  /*5360*/  LOP3.LUT R22, R22, 0x80000000, RZ, 0xc0, !PT ;  /* 0x8000000016167812 */ /* 0x000fc800078ec0ff */
[----:B------:R-:W-:-:S04]  /*5370*/  SHF.R.U32.HI R3, RZ, 0x18, R22 ;  /* 0x00000018ff037819 */ /* 0x000fc80000011616 */
[----:B------:R-:W-:-:S04]  /*5380*/  LOP3.LUT R0, R0, R3, RZ, 0xfc, !PT ;  /* 0x0000000300007212 */ /* 0x000fc800078efcff */
[----:B------:R-:W-:Y:S02]  /*5390*/  PRMT R4, R0, 0x7610, R4 ;  /* 0x0000761000047816 */ /* 0x000fe40000000004 */
.L_x_1562:
[----:B------:R-:W-:Y:S05]  /*53a0*/  BSYNC B0 ;  /* 0x0000000000007941 */ /* 0x000fea0003800000 */
.L_x_1561:
[----:B------:R0:W-:Y:S01]  /*53b0*/  STG.E.U8 [R8.64], R4 ;  /* 0x0000000408007986 */ /* 0x0001e2000c101124 */
[----:B------:R-:W-:Y:S05]  /*53c0*/  BRA `(.L_x_1541) ;  /* 0x0000045000007947 */ /* 0x000fea0003800000 */
.L_x_1559:
        /* <DEDUP_REMOVED lines=16> */
.L_x_1566:
[----:B------:R-:W-:-:S04]  /*54d0*/  LOP3.LUT R22, R22, 0x80000000, RZ, 0xc0, !PT ;  /* 0x8000000016167812 */ /* 0x000fc800078ec0ff */
[----:B------:R-:W-:-:S04]  /*54e0*/  SHF.R.U32.HI R3, RZ, 0x18, R22 ;  /* 0x00000018ff037819 */ /* 0x000fc80000011616 */
[----:B------:R-:W-:-:S04]  /*54f0*/  LOP3.LUT R0, R0, R3, RZ, 0xfc, !PT ;  /* 0x0000000300007212 */ /* 0x000fc800078efcff */
[----:B------:R-:W-:Y:S02]  /*5500*/  PRMT R4, R0, 0x7610, R4 ;  /* 0x0000761000047816 */ /* 0x000fe40000000004 */
.L_x_1565:
[----:B------:R-:W-:Y:S05]  /*5510*/  BSYNC B0 ;  /* 0x0000000000007941 */ /* 0x000fea0003800000 */
.L_x_1564:
[----:B------:R0:W-:Y:S01]  /*5520*/  STG.E.U8 [R8.64], R4 ;  /* 0x0000000408007986 */ /* 0x0001e2000c101124 */
[----:B------:R-:W-:Y:S05]  /*5530*/  BRA `(.L_x_1541) ;  /* 0x000002e000007947 */ /* 0x000fea0003800000 */
.L_x_1558:
        /* <DEDUP_REMOVED lines=21> */
.L_x_1540:
        /* <DEDUP_REMOVED lines=20> */
.L_x_1568:
[----:B------:R-:W0:Y:S02]  /*57d0*/  F2I.U64.TRUNC R22, R22 ;  /* 0x0000001600167311 */ /* 0x000e24000020d800 */
[----:B0-----:R0:W-:Y:S01]  /*57e0*/  STG.E.64 [R8.64], R22 ;  /* 0x0000001608007986 */ /* 0x0011e2000c101b24 */
[----:B------:R-:W-:Y:S05]  /*57f0*/  BRA `(.L_x_1541) ;  /* 0x0000002000007947 */ /* 0x000fea0003800000 */
.L_x_1567:
[----:B------:R-:W0:Y:S02]  /*5800*/  F2I.FTZ.U32.TRUNC.NTZ R3, R22 ;  /* 0x0000001600037305 */ /* 0x000e24000021f000 */
[----:B0-----:R0:W-:Y:S02]  /*5810*/  STG.E [R8.64], R3 ;  /* 0x0000000308007986 */ /* 0x0011e4000c101924 */
.L_x_1541:
[----:B------:R-:W-:-:S04]  /*5820*/  IADD3 R19, R19, 0x80, RZ ;  /* 0x0000008013137810 */ /* 0x000fc80007ffe0ff */
[----:B------:R-:W-:-:S13]  /*5830*/  ISETP.GE.AND P0, PT, R19, R16, PT ;  /* 0x000000101300720c */ /* 0x000fda0003f06270 */
        /* <DEDUP_REMOVED lines=20> */
.L_x_1572:
[----:B------:R-:W0:Y:S02]  /*5980*/  F2I.S64.TRUNC R24, R24 ;  /* 0x0000001800187311 */ /* 0x000e24000020d900 */
[----:B0-----:R-:W-:-:S05]  /*5990*/  IMAD.MOV.U32 R3, RZ, RZ, R24 ;  /* 0x000000ffff037224 */ /* 0x001fca00078e0018 */
[----:B------:R0:W-:Y:S01]  /*59a0*/  STG.E.U8 [R8.64], R3 ;  /* 0x0000000308007986 */ /* 0x0001e2000c101124 */
[----:B------:R-:W-:Y:S05]  /*59b0*/  BRA `(.L_x_1574) ;  /* 0x00000d3000007947 */ /* 0x000fea0003800000 */
.L_x_1571:
        /* <DEDUP_REMOVED lines=9> */
.L_x_1576:
[----:B------:R-:W0:Y:S02]  /*5a50*/  F2I.FTZ.TRUNC.NTZ R3, R24 ;  /* 0x0000001800037305 */ /* 0x000e24000021f100 */
[----:B0-----:R0:W-:Y:S01]  /*5a60*/  STG.E [R8.64], R3 ;  /* 0x0000000308007986 */ /* 0x0011e2000c101924 */
[----:B------:R-:W-:Y:S05]  /*5a70*/  BRA `(.L_x_1574) ;  /* 0x00000c7000007947 */ /* 0x000fea0003800000 */
.L_x_1575:
[----:B------:R-:W0:Y:S02]  /*5a80*/  F2I.FTZ.TRUNC.NTZ R3, R24 ;  /* 0x0000001800037305 */ /* 0x000e24000021f100 */
[----:B0-----:R0:W-:Y:S01]  /*5a90*/  STG.E.U16 [R8.64], R3 ;  /* 0x0000000308007986 */ /* 0x0011e2000c101524 */
[----:B------:R-:W-:Y:S05]  /*5aa0*/  BRA `(.L_x_1574) ;  /* 0x00000c4000007947 */ /* 0x000fea0003800000 */
.L_x_1570:
        /* <DEDUP_REMOVED lines=8> */
.L_x_1578:
[----:B------:R-:W-:-:S05]  /*5b30*/  F2FP.PACK_AB R24, RZ, R24 ;  /* 0x00000018ff18723e */ /* 0x000fca00000000ff */
[----:B------:R0:W-:Y:S01]  /*5b40*/  STG.E.U16 [R8.64], R24 ;  /* 0x0000001808007986 */ /* 0x0001e2000c101524 */
[----:B------:R-:W-:Y:S05]  /*5b50*/  BRA `(.L_x_1574) ;  /* 0x00000b9000007947 */ /* 0x000fea0003800000 */
.L_x_1577:
        /* <DEDUP_REMOVED lines=9> */
.L_x_1580:
[----:B------:R-:W-:-:S04]  /*5bf0*/  F2FP.PACK_AB R3, RZ, R24 ;  /* 0x00000018ff03723e */ /* 0x000fc800000000ff */
[----:B------:R-:W-:-:S05]  /*5c00*/  PRMT R3, R3, 0x5410, RZ ;  /* 0x0000541003037816 */ /* 0x000fca00000000ff */
[----:B------:R0:W-:Y:S01]  /*5c10*/  STG.E [R8.64], R3 ;  /* 0x0000000308007986 */ /* 0x0001e2000c101924 */
[----:B------:R-:W-:Y:S05]  /*5c20*/  BRA `(.L_x_1574) ;  /* 0x00000ac000007947 */ /* 0x000fea0003800000 */
.L_x_1579:
[----:B------:R-:W-:-:S06]  /*5c30*/  FMUL.FTZ R4, R24, 1 ;  /* 0x3f80000018047820 */ /* 0x000fcc0000410000 */
[----:B------:R-:W0:Y:S02]  /*5c40*/  F2F.F64.F32 R4, R4 ;  /* 0x0000000400047310 */ /* 0x000e240000201800 */
[----:B0-----:R0:W-:Y:S01]  /*5c50*/  STG.E.64 [R8.64], R4 ;  /* 0x0000000408007986 */ /* 0x0011e2000c101b24 */
[----:B------:R-:W-:Y:S05]  /*5c60*/  BRA `(.L_x_1574) ;  /* 0x00000a8000007947 */ /* 0x000fea0003800000 */
.L_x_1569:
        /* <DEDUP_REMOVED lines=12> */
.L_x_1583:
[----:B------:R-:W-:Y:S01]  /*5d30*/  FMUL.FTZ R4, R24, 1 ;  /* 0x3f80000018047820 */ /* 0x000fe20000410000 */
[----:B------:R-:W-:-:S05]  /*5d40*/  CS2R R6, SRZ ;  /* 0x0000000000067805 */ /* 0x000fca000001ff00 */
[----:B------:R-:W0:Y:S02]  /*5d50*/  F2F.F64.F32 R4, R4 ;  /* 0x0000000400047310 */ /* 0x000e240000201800 */
[----:B0-----:R0:W-:Y:S01]  /*5d60*/  STG.E.128 [R8.64], R4 ;  /* 0x0000000408007986 */ /* 0x0011e2000c101d24 */
[----:B------:R-:W-:Y:S05]  /*5d70*/  BRA `(.L_x_1574) ;  /* 0x0000097000007947 */ /* 0x000fea0003800000 */
.L_x_1582:
        /* <DEDUP_REMOVED lines=20> */
.L_x_1587:
[----:B------:R-:W-:Y:S05]  /*5ec0*/  BSYNC B0 ;  /* 0x0000000000007941 */ /* 0x000fea0003800000 */
.L_x_1586:
[----:B------:R-:W-:-:S05]  /*5ed0*/  LOP3.LUT R5, R0, R5, RZ, 0xfc, !PT ;  /* 0x0000000500057212 */ /* 0x000fca00078efcff */
[----:B------:R0:W-:Y:S01]  /*5ee0*/  STG.E.U8 [R8.64], R5 ;  /* 0x0000000508007986 */ /* 0x0001e2000c101124 */
[----:B------:R-:W-:Y:S05]  /*5ef0*/  BRA `(.L_x_1574) ;  /* 0x000007f000007947 */ /* 0x000fea0003800000 */
.L_x_1585:
        /* <DEDUP_REMOVED lines=12> */
.L_x_1589:
[----:B------:R-:W-:Y:S01]  /*5fc0*/  IMAD.MOV.U32 R0, RZ, RZ, 0x7f ;  /* 0x0000007fff007424 */ /* 0x000fe200078e00ff */
[----:B------:R-:W-:-:S04]  /*5fd0*/  ISETP.GT.U32.AND P0, PT, R4, 0x7f800000, PT ;  /* 0x7f8000000400780c */ /* 0x000fc80003f04070 */
[----:B------:R-:W-:-:S04]  /*5fe0*/  SEL R0, R0, 0x7c, P0 ;  /* 0x0000007c00007807 */ /* 0x000fc80000000000 */
.L_x_1590:
[----:B------:R-:W-:Y:S05]  /*5ff0*/  BSYNC B0 ;  /* 0x0000000000007941 */ /* 0x000fea0003800000 */
.L_x_1588:
[----:B------:R-:W-:-:S04]  /*6000*/  LOP3.LUT R24, R24, 0x80000000, RZ, 0xc0, !PT ;  /* 0x8000000018187812 */ /* 0x000fc800078ec0ff */
[----:B------:R-:W-:-:S04]  /*6010*/  SHF.R.U32.HI R3, RZ, 0x18, R24 ;  /* 0x00000018ff037819 */ /* 0x000fc80000011618 */
[----:B------:R-:W-:-:S05]  /*6020*/  LOP3.LUT R3, R0, R3, RZ, 0xfc, !PT ;  /* 0x0000000300037212 */ /* 0x000fca00078efcff */
[----:B------:R0:W-:Y:S01]  /*6030*/  STG.E.U8 [R8.64], R3 ;  /* 0x0000000308007986 */ /* 0x0001e2000c101124 */
[----:B------:R-:W-:Y:S05]  /*6040*/  BRA `(.L_x_1574) ;  /* 0x000006a000007947 */ /* 0x000fea0003800000 */
.L_x_1584:
[----:B------:R-:W-:-:S05]  /*6050*/  F2FP.BF16.PACK_AB R24, RZ, R24 ;  /* 0x00000018ff18723e */ /* 0x000fca00000010ff */
[----:B------:R0:W-:Y:S01]  /*6060*/  STG.E.U16 [R8.64], R24 ;  /* 0x0000001808007986 */ /* 0x0001e2000c101524 */
[----:B------:R-:W-:Y:S05]  /*6070*/  BRA `(.L_x_1574) ;  /* 0x0000067000007947 */ /* 0x000fea0003800000 */
.L_x_1581:
        /* <DEDUP_REMOVED lines=11> */
.L_x_1593:
        /* <DEDUP_REMOVED lines=16> */
.L_x_1596:
[----:B------:R-:W-:-:S04]  /*6230*/  LOP3.LUT R24, R24, 0x80000000, RZ, 0xc0, !PT ;  /* 0x8000000018187812 */ /* 0x000fc800078ec0ff */
[----:B------:R-:W-:-:S04]  /*6240*/  SHF.R.U32.HI R3, RZ, 0x18, R24 ;  /* 0x00000018ff037819 */ /* 0x000fc80000011618 */
[----:B------:R-:W-:-:S04]  /*6250*/  LOP3.LUT R0, R0, R3, RZ, 0xfc, !PT ;  /* 0x0000000300007212 */ /* 0x000fc800078efcff */
[----:B------:R-:W-:Y:S02]  /*6260*/  PRMT R4, R0, 0x7610, R4 ;  /* 0x0000761000047816 */ /* 0x000fe40000000004 */
.L_x_1595:
[----:B------:R-:W-:Y:S05]  /*6270*/  BSYNC B0 ;  /* 0x0000000000007941 */ /* 0x000fea0003800000 */
.L_x_1594:
[----:B------:R0:W-:Y:S01]  /*6280*/  STG.E.U8 [R8.64], R4 ;  /* 0x0000000408007986 */ /* 0x0001e2000c101124 */
[----:B------:R-:W-:Y:S05]  /*6290*/  BRA `(.L_x_1574) ;  /* 0x0000045000007947 */ /* 0x000fea0003800000 */
.L_x_1592:
        /* <DEDUP_REMOVED lines=16> */
.L_x_1599:
[----:B------:R-:W-:-:S04]  /*63a0*/  LOP3.LUT R24, R24, 0x80000000, RZ, 0xc0, !PT ;  /* 0x8000000018187812 */ /* 0x000fc800078ec0ff */
[----:B------:R-:W-:-:S04]  /*63b0*/  SHF.R.U32.HI R3, RZ, 0x18, R24 ;  /* 0x00000018ff037819 */ /* 0x000fc80000011618 */
[----:B------:R-:W-:-:S04]  /*63c0*/  LOP3.LUT R0, R0, R3, RZ, 0xfc, !PT ;  /* 0x0000000300007212 */ /* 0x000fc800078efcff */
[----:B------:R-:W-:Y:S02]  /*63d0*/  PRMT R4, R0, 0x7610, R4 ;  /* 0x0000761000047816 */ /* 0x000fe40000000004 */
.L_x_1598:
[----:B------:R-:W-:Y:S05]  /*63e0*/  BSYNC B0 ;  /* 0x0000000000007941 */ /* 0x000fea0003800000 */
.L_x_1597:
[----:B------:R0:W-:Y:S01]  /*63f0*/  STG.E.U8 [R8.64], R4 ;  /* 0x0000000408007986 */ /* 0x0001e2000c101124 */
[----:B------:R-:W-:Y:S05]  /*6400*/  BRA `(.L_x_1574) ;  /* 0x000002e000007947 */ /* 0x000fea0003800000 */
.L_x_1591:
        /* <DEDUP_REMOVED lines=21> */
.L_x_1573:
        /* <DEDUP_REMOVED lines=20> */
.L_x_1601:
[----:B------:R-:W0:Y:S02]  /*66a0*/  F2I.U64.TRUNC R24, R24 ;  /* 0x0000001800187311 */ /* 0x000e24000020d800 */
[----:B0-----:R0:W-:Y:S01]  /*66b0*/  STG.E.64 [R8.64], R24 ;  /* 0x0000001808007986 */ /* 0x0011e2000c101b24 */
[----:B------:R-:W-:Y:S05]  /*66c0*/  BRA `(.L_x_1574) ;  /* 0x0000002000007947 */ /* 0x000fea0003800000 */
.L_x_1600:
[----:B------:R-:W0:Y:S02]  /*66d0*/  F2I.FTZ.U32.TRUNC.NTZ R3, R24 ;  /* 0x0000001800037305 */ /* 0x000e24000021f000 */
[----:B0-----:R0:W-:Y:S02]  /*66e0*/  STG.E [R8.64], R3 ;  /* 0x0000000308007986 */ /* 0x0011e4000c101924 */
.L_x_1574:
[----:B------:R-:W-:Y:S02]  /*66f0*/  IADD3 R19, R19, 0x80, RZ ;  /* 0x0000008013137810 */ /* 0x000fe40007ffe0ff */
.L_x_1535:
[----:B------:R-:W-:Y:S05]  /*6700*/  BSYNC B6 ;  /* 0x0000000000067941 */ /* 0x000fea0003800000 */
.L_x_1534:
        /* <DEDUP_REMOVED lines=20> */
.L_x_1605:
[----:B------:R-:W0:Y:S02]  /*6850*/  F2I.S64.TRUNC R18, R18 ;  /* 0x0000001200127311 */ /* 0x000e24000020d900 */
[----:B0-----:R-:W-:-:S05]  /*6860*/  IMAD.MOV.U32 R3, RZ, RZ, R18 ;  /* 0x000000ffff037224 */ /* 0x001fca00078e0012 */
[----:B------:R-:W-:Y:S01]  /*6870*/  STG.E.U8 [R4.64], R3 ;  /* 0x0000000304007986 */ /* 0x000fe2000c101124 */
[----:B------:R-:W-:Y:S05]  /*6880*/  EXIT ;  /* 0x000000000000794d */ /* 0x000fea0003800000 */
.L_x_1604:
        /* <DEDUP_REMOVED lines=9> */
.L_x_1608:
[----:B------:R-:W0:Y:S02]  /*6920*/  F2I.FTZ.TRUNC.NTZ R3, R18 ;  /* 0x0000001200037305 */ /* 0x000e24000021f100 */
[----:B0-----:R-:W-:Y:S01]  /*6930*/  STG.E [R4.64], R3 ;  /* 0x0000000304007986 */ /* 0x001fe2000c101924 */
[----:B------:R-:W-:Y:S05]  /*6940*/  EXIT ;  /* 0x000000000000794d */ /* 0x000fea0003800000 */
.L_x_1607:
[----:B------:R-:W0:Y:S02]  /*6950*/  F2I.FTZ.TRUNC.NTZ R3, R18 ;  /* 0x0000001200037305 */ /* 0x000e24000021f100 */
[----:B0-----:R-:W-:Y:S01]  /*6960*/  STG.E.U16 [R4.64], R3 ;  /* 0x0000000304007986 */ /* 0x001fe2000c101524 */
[----:B------:R-:W-:Y:S05]  /*6970*/  EXIT ;  /* 0x000000000000794d */ /* 0x000fea0003800000 */
.L_x_1603:
        /* <DEDUP_REMOVED lines=8> */
.L_x_1610:
[----:B------:R-:W-:-:S05]  /*6a00*/  F2FP.PACK_AB R18, RZ, R18 ;  /* 0x00000012ff12723e */ /* 0x000fca00000000ff */
[----:B------:R-:W-:Y:S01]  /*6a10*/  STG.E.U16 [R4.64], R18 ;  /* 0x0000001204007986 */ /* 0x000fe2000c101524 */
[----:B------:R-:W-:Y:S05]  /*6a20*/  EXIT ;  /* 0x000000000000794d */ /* 0x000fea0003800000 */
.L_x_1609:
        /* <DEDUP_REMOVED lines=9> */
.L_x_1612:
[----:B------:R-:W-:-:S04]  /*6ac0*/  F2FP.PACK_AB R3, RZ, R18 ;  /* 0x00000012ff03723e */ /* 0x000fc800000000ff */
[----:B------:R-:W-:-:S05]  /*6ad0*/  PRMT R3, R3, 0x5410, RZ ;  /* 0x0000541003037816 */ /* 0x000fca00000000ff */
[----:B------:R-:W-:Y:S01]  /*6ae0*/  STG.E [R4.64], R3 ;  /* 0x0000000304007986 */ /* 0x000fe2000c101924 */
[----:B------:R-:W-:Y:S05]  /*6af0*/  EXIT ;  /* 0x000000000000794d */ /* 0x000fea0003800000 */
.L_x_1611:
[----:B------:R-:W-:-:S06]  /*6b00*/  FMUL.FTZ R2, R18, 1 ;  /* 0x3f80000012027820 */ /* 0x000fcc0000410000 */
[----:B------:R-:W0:Y:S02]  /*6b10*/  F2F.F64.F32 R2, R2 ;  /* 0x0000000200027310 */ /* 0x000e240000201800 */
[----:B0-----:R-:W-:Y:S01]  /*6b20*/  STG.E.64 [R4.64], R2 ;  /* 0x0000000204007986 */ /* 0x001fe2000c101b24 */
[----:B------:R-:W-:Y:S05]  /*6b30*/  EXIT ;  /* 0x000000000000794d */ /* 0x000fea0003800000 */
.L_x_1602:
        /* <DEDUP_REMOVED lines=12> */
.L_x_1615:
[----:B------:R-:W-:Y:S01]  /*6c00*/  FMUL.FTZ R8, R18, 1 ;  /* 0x3f80000012087820 */ /* 0x000fe20000410000 */
[----:B------:R-:W-:-:S05]  /*6c10*/  CS2R R10, SRZ ;  /* 0x00000000000a7805 */ /* 0x000fca000001ff00 */
[----:B------:R-:W0:Y:S02]  /*6c20*/  F2F.F64.F32 R8, R8 ;  /* 0x0000000800087310 */ /* 0x000e240000201800 */
[----:B0-----:R-:W-:Y:S01]  /*6c30*/  STG.E.128 [R4.64], R8 ;  /* 0x0000000804007986 */ /* 0x001fe2000c101d24 */
[----:B------:R-:W-:Y:S05]  /*6c40*/  EXIT ;  /* 0x000000000000794d */ /* 0x000fea0003800000 */
.L_x_1614:
        /* <DEDUP_REMOVED lines=20> */
.L_x_1619:
[----:B------:R-:W-:Y:S05]  /*6d90*/  BSYNC B0 ;  /* 0x0000000000007941 */ /* 0x000fea0003800000 */
.L_x_1618:
[----:B------:R-:W-:-:S05]  /*6da0*/  LOP3.LUT R7, R0, R7, RZ, 0xfc, !PT ;  /* 0x0000000700077212 */ /* 0x000fca00078efcff */
[----:B------:R-:W-:Y:S01]  /*6db0*/  STG.E.U8 [R4.64], R7 ;  /* 0x0000000704007986 */ /* 0x000fe2000c101124 */
[----:B------:R-:W-:Y:S05]  /*6dc0*/  EXIT ;  /* 0x000000000000794d */ /* 0x000fea0003800000 */
.L_x_1617:
[----:B------:R-:W-:Y:S01]  /*6dd0*/  LOP3.LUT R2, R18, 0x7fffffff, RZ, 0xc0, !PT ;  /* 0x7fffffff12027812 */ /* 0x000fe200078ec0ff */
[----:B------:R-:W-:Y:S03]  /*6de0*/  BSSY B0, `(.L_x_1620) ;  /* 0x000000e000007945 */ /* 0x000fe60003800000 */
        /* <DEDUP_REMOVED lines=10> */
.L_x_1621:
[----:B------:R-:W-:Y:S01]  /*6e90*/  IMAD.MOV.U32 R0, RZ, RZ, 0x7f ;  /* 0x0000007fff007424 */ /* 0x000fe200078e00ff */
[----:B------:R-:W-:-:S04]  /*6ea0*/  ISETP.GT.U32.AND P0, PT, R2, 0x7f800000, PT ;  /* 0x7f8000000200780c */ /* 0x000fc80003f04070 */
[----:B------:R-:W-:-:S04]  /*6eb0*/  SEL R0, R0, 0x7c, P0 ;  /* 0x0000007c00007807 */ /* 0x000fc80000000000 */
.L_x_1622:
[----:B------:R-:W-:Y:S05]  /*6ec0*/  BSYNC B0 ;  /* 0x0000000000007941 */ /* 0x000fea0003800000 */
.L_x_1620:
[----:B------:R-:W-:-:S04]  /*6ed0*/  LOP3.LUT R18, R18, 0x80000000, RZ, 0xc0, !PT ;  /* 0x8000000012127812 */ /* 0x000fc800078ec0ff */
[----:B------:R-:W-:-:S04]  /*6ee0*/  SHF.R.U32.HI R3, RZ, 0x18, R18 ;  /* 0x00000018ff037819 */ /* 0x000fc80000011612 */
[----:B------:R-:W-:-:S05]  /*6ef0*/  LOP3.LUT R3, R0, R3, RZ, 0xfc, !PT ;  /* 0x0000000300037212 */ /* 0x000fca00078efcff */
[----:B------:R-:W-:Y:S01]  /*6f00*/  STG.E.U8 [R4.64], R3 ;  /* 0x0000000304007986 */ /* 0x000fe2000c101124 */
[----:B------:R-:W-:Y:S05]  /*6f10*/  EXIT ;  /* 0x000000000000794d */ /* 0x000fea0003800000 */
.L_x_1616:
[----:B------:R-:W-:-:S05]  /*6f20*/  F2FP.BF16.PACK_AB R18, RZ, R18 ;  /* 0x00000012ff12723e */ /* 0x000fca00000010ff */
[----:B------:R-:W-:Y:S01]  /*6f30*/  STG.E.U16 [R4.64], R18 ;  /* 0x0000001204007986 */ /* 0x000fe2000c101524 */
[----:B------:R-:W-:Y:S05]  /*6f40*/  EXIT ;  /* 0x000000000000794d */ /* 0x000fea0003800000 */
.L_x_1613:
        /* <DEDUP_REMOVED lines=11> */
.L_x_1625:
        /* <DEDUP_REMOVED lines=16> */
.L_x_1628:
[----:B------:R-:W-:-:S04]  /*7100*/  LOP3.LUT R18, R18, 0x80000000, RZ, 0xc0, !PT ;  /* 0x8000000012127812 */ /* 0x000fc800078ec0ff */
[----:B------:R-:W-:-:S04]  /*7110*/  SHF.R.U32.HI R3, RZ, 0x18, R18 ;  /* 0x00000018ff037819 */ /* 0x000fc80000011612 */
[----:B------:R-:W-:-:S04]  /*7120*/  LOP3.LUT R0, R0, R3, RZ, 0xfc, !PT ;  /* 0x0000000300007212 */ /* 0x000fc800078efcff */
[----:B------:R-:W-:Y:S02]  /*7130*/  PRMT R2, R0, 0x7610, R2 ;  /* 0x0000761000027816 */ /* 0x000fe40000000002 */
.L_x_1627:
[----:B------:R-:W-:Y:S05]  /*7140*/  BSYNC B0 ;  /* 0x0000000000007941 */ /* 0x000fea0003800000 */
.L_x_1626:
[----:B------:R-:W-:Y:S01]  /*7150*/  STG.E.U8 [R4.64], R2 ;  /* 0x0000000204007986 */ /* 0x000fe2000c101124 */
[----:B------:R-:W-:Y:S05]  /*7160*/  EXIT ;  /* 0x000000000000794d */ /* 0x000fea0003800000 */
.L_x_1624:
        /* <DEDUP_REMOVED lines=16> */
.L_x_1631:
[----:B------:R-:W-:-:S04]  /*7270*/  LOP3.LUT R18, R18, 0x80000000, RZ, 0xc0, !PT ;  /* 0x8000000012127812 */ /* 0x000fc800078ec0ff */
[----:B------:R-:W-:-:S04]  /*7280*/  SHF.R.U32.HI R3, RZ, 0x18, R18 ;  /* 0x00000018ff037819 */ /* 0x000fc80000011612 */
[----:B------:R-:W-:-:S04]  /*7290*/  LOP3.LUT R0, R0, R3, RZ, 0xfc, !PT ;  /* 0x0000000300007212 */ /* 0x000fc800078efcff */
[----:B------:R-:W-:Y:S02]  /*72a0*/  PRMT R2, R0, 0x7610, R2 ;  /* 0x0000761000027816 */ /* 0x000fe40000000002 */
.L_x_1630:
[----:B------:R-:W-:Y:S05]  /*72b0*/  BSYNC B0 ;  /* 0x0000000000007941 */ /* 0x000fea0003800000 */
.L_x_1629:
[----:B------:R-:W-:Y:S01]  /*72c0*/  STG.E.U8 [R4.64], R2 ;  /* 0x0000000204007986 */ /* 0x000fe2000c101124 */
[----:B------:R-:W-:Y:S05]  /*72d0*/  EXIT ;  /* 0x000000000000794d */ /* 0x000fea0003800000 */
.L_x_1623:
        /* <DEDUP_REMOVED lines=21> */
.L_x_1606:
        /* <DEDUP_REMOVED lines=20> */
.L_x_1633:
[----:B------:R-:W0:Y:S02]  /*7570*/  F2I.U64.TRUNC R18, R18 ;  /* 0x0000001200127311 */ /* 0x000e24000020d800 */
[----:B0-----:R-:W-:Y:S01]  /*7580*/  STG.E.64 [R4.64], R18 ;  /* 0x0000001204007986 */ /* 0x001fe2000c101b24 */
[----:B------:R-:W-:Y:S05]  /*7590*/  EXIT ;  /* 0x000000000000794d */ /* 0x000fea0003800000 */
.L_x_1632:
[----:B------:R-:W0:Y:S02]  /*75a0*/  F2I.FTZ.U32.TRUNC.NTZ R3, R18 ;  /* 0x0000001200037305 */ /* 0x000e24000021f000 */
[----:B0-----:R-:W-:Y:S01]  /*75b0*/  STG.E [R4.64], R3 ;  /* 0x0000000304007986 */ /* 0x001fe2000c101924 */
[----:B------:R-:W-:Y:S05]  /*75c0*/  EXIT ;  /* 0x000000000000794d */ /* 0x000fea0003800000 */
.L_x_1634:
        /* <DEDUP_REMOVED lines=11> */
.L_x_6230:


//--------------------- .text._ZN2at6native18elementwise_kernelILi128ELi2EZNS0_22gpu_kernel_impl_nocastIZZZNS0_16tanh_kernel_cudaERNS_18TensorIteratorBaseEENKUlvE0_clEvENKUlvE0_clEvEUlfE_EEvS4_RKT_EUliE_EEviT1_ --------------------------
	.section	.text._ZN2at6native18elementwise_kernelILi128ELi2EZNS0_22gpu_kernel_impl_nocastIZZZNS0_16tanh_kernel_cudaERNS_18TensorIteratorBaseEENKUlvE0_clEvENKUlvE0_clEvEUlfE_EEvS4_RKT_EUliE_EEviT1_,"ax",@progbits
	.sectioninfo	@"SHI_REGISTERS=12"
	.align	128
        .global         _ZN2at6native18elementwise_kernelILi128ELi2EZNS0_22gpu_kernel_impl_nocastIZZZNS0_16tanh_kernel_cudaERNS_18TensorIteratorBaseEENKUlvE0_clEvENKUlvE0_clEvEUlfE_EEvS4_RKT_EUliE_EEviT1_
        .type           _ZN2at6native18elementwise_kernelILi128ELi2EZNS0_22gpu_kernel_impl_nocastIZZZNS0_16tanh_kernel_cudaERNS_18TensorIteratorBaseEENKUlvE0_clEvENKUlvE0_clEvEUlfE_EEvS4_RKT_EUliE_EEviT1_,@function
        .size           _ZN2at6native18elementwise_kernelILi128ELi2EZNS0_22gpu_kernel_impl_nocastIZZZNS0_16tanh_kernel_cudaERNS_18TensorIteratorBaseEENKUlvE0_clEvENKUlvE0_clEvEUlfE_EEvS4_RKT_EUliE_EEviT1_,(.L_x_6231 - _ZN2at6native18elementwise_kernelILi128ELi2EZNS0_22gpu_kernel_impl_nocastIZZZNS0_16tanh_kernel_cudaERNS_18TensorIteratorBaseEENKUlvE0_clEvENKUlvE0_clEvEUlfE_EEvS4_RKT_EUliE_EEviT1_)
        .other          _ZN2at6native18elementwise_kernelILi128ELi2EZNS0_22gpu_kernel_impl_nocastIZZZNS0_16tanh_kernel_cudaERNS_18TensorIteratorBaseEENKUlvE0_clEvENKUlvE0_clEvEUlfE_EEvS4_RKT_EUliE_EEviT1_,@"STO_CUDA_ENTRY STV_DEFAULT"
_ZN2at6native18elementwise_kernelILi128ELi2EZNS0_22gpu_kernel_impl_nocastIZZZNS0_16tanh_kernel_cudaERNS_18TensorIteratorBaseEENKUlvE0_clEvENKUlvE0_clEvEUlfE_EEvS4_RKT_EUliE_EEviT1_:
.text._ZN2at6native18elementwise_kernelILi128ELi2EZNS0_22gpu_kernel_impl_nocastIZZZNS0_16tanh_kernel_cudaERNS_18TensorIteratorBaseEENKUlvE0_clEvENKUlvE0_clEvEUlfE_EEvS4_RKT_EUliE_EEviT1_:
[----:B------:R-:W-:Y:S02]  /*0000*/  MOV R1, c[0x0][0x28] ;  /* 0x00000a0000017a02 */ /* 0x000fe40000000f00 */
[----:B------:R-:W0:Y:S01]  /*0010*/  S2R R0, SR_CTAID.X ;  /* 0x0000000000007919 */ /* 0x000e220000002500 */
[----:B------:R-:W-:Y:S01]  /*0020*/  ULDC.64 UR4, c[0x0][0x118] ;  /* 0x0000460000047ab9 */ /* 0x000fe20000000a00 */
[----:B------:R-:W-:Y:S02]  /*0030*/  BSSY B0, `(.L_x_1635) ;  /* 0x00000f1000007945 */ /* 0x000fe40003800000 */
[----:B------:R-:W0:Y:S02]  /*0040*/  S2R R3, SR_TID.X ;  /* 0x0000000000037919 */ /* 0x000e240000002100 */
[----:B0-----:R-:W-:-:S04]  /*0050*/  LEA R0, R0, R3, 0x8 ;  /* 0x0000000300007211 */ /* 0x001fc800078e40ff */
[----:B------:R-:W-:Y:S02]  /*0060*/  ISETP.GE.AND P0, PT, R0, c[0x0][0x160], PT ;  /* 0x0000580000007a0c */ /* 0x000fe40003f06270 */
[----:B------:R-:W-:-:S11]  /*0070*/  MOV R7, R0 ;  /* 0x0000000000077202 */ /* 0x000fd60000000f00 */
        /* <DEDUP_REMOVED lines=228> */
.L_x_1637:
[----:B------:R-:W-:-:S04]  /*0ec0*/  IADD3 R4, P0, R3, c[0x0][0x368], RZ ;  /* 0x0000da0003047a10 */ /* 0x000fc80007f1e0ff */
[----:B------:R-:W-:-:S05]  /*0ed0*/  IADD3.X R5, RZ, c[0x0][0x36c], RZ, P0, !PT ;  /* 0x0000db00ff057a10 */ /* 0x000fca00007fe4ff */
[----:B------:R-:W2:Y:S01]  /*0ee0*/  LDG.E R4, [R4.64] ;  /* 0x0000000404047981 */ /* 0x000ea2000c1e1900 */
[----:B------:R-:W-:Y:S02]  /*0ef0*/  IADD3 R2, P0, R2, c[0x0][0x360], RZ ;  /* 0x0000d80002027a10 */ /* 0x000fe40007f1e0ff */
[----:B------:R-:W-:Y:S02]  /*0f00*/  IADD3 R7, R0, 0x80, RZ ;  /* 0x0000008000077810 */ /* 0x000fe40007ffe0ff */
[----:B------:R-:W-:Y:S01]  /*0f10*/  IADD3.X R3, RZ, c[0x0][0x364], RZ, P0, !PT ;  /* 0x0000d900ff037a10 */ /* 0x000fe200007fe4ff */
[----:B--2---:R-:W0:Y:S04]  /*0f20*/  MUFU.TANH R9, R4 ;  /* 0x0000000400097308 */ /* 0x004e280000002400 */
[----:B0-----:R0:W-:Y:S04]  /*0f30*/  STG.E [R2.64], R9 ;  /* 0x0000000902007986 */ /* 0x0011e8000c101904 */
.L_x_1636:
[----:B------:R-:W-:Y:S05]  /*0f40*/  BSYNC B0 ;  /* 0x0000000000007941 */ /* 0x000fea0003800000 */
.L_x_1635:
[----:B------:R-:W-:-:S13]  /*0f50*/  ISETP.GE.AND P0, PT, R7, c[0x0][0x160], PT ;  /* 0x0000580007007a0c */ /* 0x000fda0003f06270 */
[----:B------:R-:W-:Y:S05]  /*0f60*/  @P0 EXIT ;  /* 0x000000000000094d */ /* 0x000fea0003800000 */
[----:B------:R-:W-:Y:S01]  /*0f70*/  ISETP.NE.AND P0, PT, RZ, c[0x0][0x168], PT ;  /* 0x00005a00ff007a0c */ /* 0x000fe20003f05270 */
[----:B0-----:R-:W-:Y:S01]  /*0f80*/  HFMA2.MMA R2, -RZ, RZ, 0, 0 ;  /* 0x00000000ff027435 */ /* 0x001fe200000001ff */
[----:B------:R-:W-:-:S11]  /*0f90*/  MOV R0, RZ ;  /* 0x000000ff00007202 */ /* 0x000fd60000000f00 */
[----:B------:R-:W-:Y:S05]  /*0fa0*/  @!P0 BRA `(.L_x_1638) ;  /* 0x00000e0000008947 */ /* 0x000fea0003800000 */
[----:B------:R-:W-:Y:S01]  /*0fb0*/  MOV R2, RZ ;  /* 0x000000ff00027202 */ /* 0x000fe20000000f00 */
[----:B------:R-:W-:-:S04]  /*0fc0*/  IMAD.MOV.U32 R3, RZ, RZ, R7 ;  /* 0x000000ffff037224 */ /* 0x000fc800078e0007 */
[----:B------:R-:W-:Y:S01]  /*0fd0*/  IMAD.HI.U32 R4, R7, c[0x0][0x170], R2 ;  /* 0x00005c0007047a27 */ /* 0x000fe200078e0002 */
[----:B------:R-:W-:-:S04]  /*0fe0*/  MOV R3, c[0x0][0x168] ;  /* 0x00005a0000037a02 */ /* 0x000fc80000000f00 */
[----:B------:R-:W-:Y:S02]  /*0ff0*/  ISETP.NE.AND P0, PT, R3, 0x1, PT ;  /* 0x000000010300780c */ /* 0x000fe40003f05270 */
        /* <DEDUP_REMOVED lines=219> */
.L_x_1638:
[----:B------:R-:W-:-:S04]  /*1db0*/  IADD3 R2, P0, R2, c[0x0][0x368], RZ ;  /* 0x0000da0002027a10 */ /* 0x000fc80007f1e0ff */
[----:B------:R-:W-:-:S05]  /*1dc0*/  IADD3.X R3, RZ, c[0x0][0x36c], RZ, P0, !PT ;  /* 0x0000db00ff037a10 */ /* 0x000fca00007fe4ff */
[----:B------:R-:W2:Y:S01]  /*1dd0*/  LDG.E R2, [R2.64] ;  /* 0x0000000402027981 */ /* 0x000ea2000c1e1900 */
[----:B------:R-:W-:-:S04]  /*1de0*/  IADD3 R4, P0, R0, c[0x0][0x360], RZ ;  /* 0x0000d80000047a10 */ /* 0x000fc80007f1e0ff */
[----:B------:R-:W-:Y:S01]  /*1df0*/  IADD3.X R5, RZ, c[0x0][0x364], RZ, P0, !PT ;  /* 0x0000d900ff057a10 */ /* 0x000fe200007fe4ff */
[----:B--2---:R-:W0:Y:S04]  /*1e00*/  MUFU.TANH R7, R2 ;  /* 0x0000000200077308 */ /* 0x004e280000002400 */
[----:B0-----:R-:W-:Y:S01]  /*1e10*/  STG.E [R4.64], R7 ;  /* 0x0000000704007986 */ /* 0x001fe2000c101904 */
[----:B------:R-:W-:Y:S05]  /*1e20*/  EXIT ;  /* 0x000000000000794d */ /* 0x000fea0003800000 */
.L_x_1639:
        /* <DEDUP_REMOVED lines=13> */
.L_x_6231:


//--------------------- .text._ZN2at6native27unrolled_elementwise_kernelIZZZNS0_16tanh_kernel_cudaERNS_18TensorIteratorBaseEENKUlvE0_clEvENKUlvE0_clEvEUlfE_St5arrayIPcLm2EELi4E23TrivialOffsetCalculatorILi1EjESB_NS0_6memory15LoadWithoutCastENSC_16StoreWithoutCastEEEviT_T0_T2_T3_T4_T5_ --------------------------
	.section	.text._ZN2at6native27unrolled_elementwise_kernelIZZZNS0_16tanh_kernel_cudaERNS_18TensorIteratorBaseEENKUlvE0_clEvENKUlvE0_clEvEUlfE_St5arrayIPcLm2EELi4E23TrivialOffsetCalculatorILi1EjESB_NS0_6memory15LoadWithoutCastENSC_16StoreWithoutCastEEEviT_T0_T2_T3_T4_T5_,"ax",@progbits
	.sectioninfo	@"SHI_REGISTERS=18"
	.align	128
        .global         _ZN2at6native27unrolled_elementwise_kernelIZZZNS0_16tanh_kernel_cudaERNS_18TensorIteratorBaseEENKUlvE0_clEvENKUlvE0_clEvEUlfE_St5arrayIPcLm2EELi4E23TrivialOffsetCalculatorILi1EjESB_NS0_6memory15LoadWithoutCastENSC_16StoreWithoutCastEEEviT_T0_T2_T3_T4_T5_
        .type           _ZN2at6native27unrolled_elementwise_kernelIZZZNS0_16tanh_kernel_cudaERNS_18TensorIteratorBaseEENKUlvE0_clEvENKUlvE0_clEvEUlfE_St5arrayIPcLm2EELi4E23TrivialOffsetCalculatorILi1EjESB_NS0_6memory15LoadWithoutCastENSC_16StoreWithoutCastEEEviT_T0_T2_T3_T4_T5_,@function
        .size           _ZN2at6native27unrolled_elementwise_kernelIZZZNS0_16tanh_kernel_cudaERNS_18TensorIteratorBaseEENKUlvE0_clEvENKUlvE0_clEvEUlfE_St5arrayIPcLm2EELi4E23TrivialOffsetCalculatorILi1EjESB_NS0_6memory15LoadWithoutCastENSC_16StoreWithoutCastEEEviT_T0_T2_T3_T4_T5_,(.L_x_6232 - _ZN2at6native27unrolled_elementwise_kernelIZZZNS0_16tanh_kernel_cudaERNS_18TensorIteratorBaseEENKUlvE0_clEvENKUlvE0_clEvEUlfE_St5arrayIPcLm2EELi4E23TrivialOffsetCalculatorILi1EjESB_NS0_6memory15LoadWithoutCastENSC_16StoreWithoutCastEEEviT_T0_T2_T3_T4_T5_)
        .other          _ZN2at6native27unrolled_elementwise_kernelIZZZNS0_16tanh_kernel_cudaERNS_18TensorIteratorBaseEENKUlvE0_clEvENKUlvE0_clEvEUlfE_St5arrayIPcLm2EELi4E23TrivialOffsetCalculatorILi1EjESB_NS0_6memory15LoadWithoutCastENSC_16StoreWithoutCastEEEviT_T0_T2_T3_T4_T5_,@"STO_CUDA_ENTRY STV_DEFAULT"
_ZN2at6native27unrolled_elementwise_kernelIZZZNS0_16tanh_kernel_cudaERNS_18TensorIteratorBaseEENKUlvE0_clEvENKUlvE0_clEvEUlfE_St5arrayIPcLm2EELi4E23TrivialOffsetCalculatorILi1EjESB_NS0_6memory15LoadWithoutCastENSC_16StoreWithoutCastEEEviT_T0_T2_T3_T4_T5_:
.text._ZN2at6native27unrolled_elementwise_kernelIZZZNS0_16tanh_kernel_cudaERNS_18TensorIteratorBaseEENKUlvE0_clEvENKUlvE0_clEvEUlfE_St5arrayIPcLm2EELi4E23TrivialOffsetCalculatorILi1EjESB_NS0_6memory15LoadWithoutCastENSC_16StoreWithoutCastEEEviT_T0_T2_T3_T4_T5_:
[----:B------:R-:W-:Y:S02]  /*0000*/  IMAD.MOV.U32 R1, RZ, RZ, c[0x0][0x28] ;  /* 0x00000a00ff017624 */ /* 0x000fe400078e00ff */
[----:B------:R-:W0:Y:S01]  /*0010*/  S2R R0, SR_CTAID.X ;  /* 0x0000000000007919 */ /* 0x000e220000002500 */
[----:B------:R-:W-:Y:S01]  /*0020*/  IMAD.MOV.U32 R5, RZ, RZ, -0x200 ;  /* 0xfffffe00ff057424 */ /* 0x000fe200078e00ff */
[----:B------:R-:W-:Y:S01]  /*0030*/  CS2R R12, SRZ ;  /* 0x00000000000c7805 */ /* 0x000fe2000001ff00 */
[----:B------:R-:W-:Y:S01]  /*0040*/  ULDC.64 UR4, c[0x0][0x118] ;  /* 0x0000460000047ab9 */ /* 0x000fe20000000a00 */
[----:B------:R-:W1:Y:S01]  /*0050*/  S2R R3, SR_TID.X ;  /* 0x0000000000037919 */ /* 0x000e620000002100 */
[----:B0-----:R-:W-:Y:S01]  /*0060*/  IMAD R2, R0, R5, c[0x0][0x160] ;  /* 0x0000580000027624 */ /* 0x001fe200078e0205 */
[----:B-1----:R-:W-:-:S04]  /*0070*/  MOV R5, R3 ;  /* 0x0000000300057202 */ /* 0x002fc80000000f00 */
[----:B------:R-:W-:-:S13]  /*0080*/  ISETP.GE.AND P0, PT, R3, R2, PT ;  /* 0x000000020300720c */ /* 0x000fda0003f06270 */
[----:B------:R-:W-:Y:S01]  /*0090*/  @!P0 IMAD R6, R0, 0x200, R3 ;  /* 0x0000020000068824 */ /* 0x000fe200078e0203 */
[----:B------:R-:W-:Y:S01]  /*00a0*/  @!P0 IADD3 R5, R3, 0x80, RZ ;  /* 0x0000008003058810 */ /* 0x000fe20007ffe0ff */
[----:B------:R-:W-:-:S03]  /*00b0*/  @!P0 IMAD.MOV.U32 R7, RZ, RZ, 0x4 ;  /* 0x00000004ff078424 */ /* 0x000fc600078e00ff */
[----:B------:R-:W-:Y:S01]  /*00c0*/  ISETP.GE.AND P1, PT, R5, R2, PT ;  /* 0x000000020500720c */ /* 0x000fe20003f26270 */
[----:B------:R-:W-:-:S05]  /*00d0*/  @!P0 IMAD.WIDE.U32 R6, R6, R7, c[0x0][0x170] ;  /* 0x00005c0006068625 */ /* 0x000fca00078e0007 */
[----:B------:R0:W2:Y:S07]  /*00e0*/  @!P0 LDG.E R12, [R6.64] ;  /* 0x00000004060c8981 */ /* 0x0000ae000c1e1900 */
[----:B------:R-:W-:Y:S02]  /*00f0*/  @!P1 LEA R10, R0, R5, 0x9 ;  /* 0x00000005000a9211 */ /* 0x000fe400078e48ff */
[----:B------:R-:W-:-:S04]  /*0100*/  @!P1 IADD3 R5, R5, 0x80, RZ ;  /* 0x0000008005059810 */ /* 0x000fc80007ffe0ff */
[----:B------:R-:W-:-:S13]  /*0110*/  ISETP.GE.AND P3, PT, R5, R2, PT ;  /* 0x000000020500720c */ /* 0x000fda0003f66270 */
[----:B------:R-:W-:Y:S01]  /*0120*/  @!P3 IMAD R14, R0, 0x200, R5 ;  /* 0x00000200000eb824 */ /* 0x000fe200078e0205 */
[----:B------:R-:W-:-:S04]  /*0130*/  @!P3 IADD3 R5, R5, 0x80, RZ ;  /* 0x000000800505b810 */ /* 0x000fc80007ffe0ff */
[----:B------:R-:W-:Y:S01]  /*0140*/  ISETP.GE.AND P2, PT, R5, R2, PT ;  /* 0x000000020500720c */ /* 0x000fe20003f46270 */
[----:B------:R-:W-:Y:S01]  /*0150*/  @!P3 IMAD.MOV.U32 R15, RZ, RZ, 0x4 ;  /* 0x00000004ff0fb424 */ /* 0x000fe200078e00ff */
[----:B------:R-:W-:-:S05]  /*0160*/  @!P1 MOV R11, 0x4 ;  /* 0x00000004000b9802 */ /* 0x000fca0000000f00 */
[----:B0-----:R-:W-:-:S06]  /*0170*/  @!P1 IMAD.WIDE.U32 R6, R10, R11, c[0x0][0x170] ;  /* 0x00005c000a069625 */ /* 0x001fcc00078e000b */
[----:B------:R-:W-:Y:S01]  /*0180*/  @!P2 LEA R8, R0, R5, 0x9 ;  /* 0x000000050008a211 */ /* 0x000fe200078e48ff */
[----:B------:R-:W-:Y:S01]  /*0190*/  @!P2 IMAD.MOV.U32 R9, RZ, RZ, 0x4 ;  /* 0x00000004ff09a424 */ /* 0x000fe200078e00ff */
[----:B------:R-:W-:Y:S01]  /*01a0*/  CS2R R4, SRZ ;  /* 0x0000000000047805 */ /* 0x000fe2000001ff00 */
[----:B------:R-:W-:-:S04]  /*01b0*/  @!P3 IMAD.WIDE.U32 R10, R14, R15, c[0x0][0x170] ;  /* 0x00005c000e0ab625 */ /* 0x000fc800078e000f */
[----:B------:R-:W-:Y:S01]  /*01c0*/  @!P2 IMAD.WIDE.U32 R8, R8, R9, c[0x0][0x170] ;  /* 0x00005c000808a625 */ /* 0x000fe200078e0009 */
[----:B------:R-:W-:Y:S01]  /*01d0*/  @!P0 LEA R14, R0, R3, 0x9 ;  /* 0x00000003000e8211 */ /* 0x000fe200078e48ff */
[----:B------:R0:W5:Y:S04]  /*01e0*/  @!P1 LDG.E R5, [R6.64] ;  /* 0x0000000406059981 */ /* 0x000168000c1e1900 */
[----:B------:R1:W5:Y:S04]  /*01f0*/  @!P2 LDG.E R4, [R8.64] ;  /* 0x000000040804a981 */ /* 0x000368000c1e1900 */
[----:B------:R0:W5:Y:S01]  /*0200*/  @!P3 LDG.E R13, [R10.64] ;  /* 0x000000040a0db981 */ /* 0x000162000c1e1900 */
[----:B-1----:R-:W-:-:S04]  /*0210*/  @!P0 IMAD.MOV.U32 R9, RZ, RZ, 0x4 ;  /* 0x00000004ff098424 */ /* 0x002fc800078e00ff */
[----:B------:R-:W-:Y:S01]  /*0220*/  @!P0 IMAD.WIDE.U32 R8, R14, R9, c[0x0][0x168] ;  /* 0x00005a000e088625 */ /* 0x000fe200078e0009 */
[----:B------:R-:W-:-:S04]  /*0230*/  @!P0 IADD3 R3, R3, 0x80, RZ ;  /* 0x0000008003038810 */ /* 0x000fc80007ffe0ff */
[----:B------:R-:W-:Y:S01]  /*0240*/  ISETP.GE.AND P1, PT, R3, R2, PT ;  /* 0x000000020300720c */ /* 0x000fe20003f26270 */
[----:B------:R-:W-:Y:S01]  /*0250*/  BSSY B0, `(.L_x_1640) ;  /* 0x0000010000007945 */ /* 0x000fe20003800000 */
[----:B--2---:R-:W1:Y:S02]  /*0260*/  @!P0 MUFU.TANH R15, R12 ;  /* 0x0000000c000f8308 */ /* 0x004e640000002400 */
[----:B-1----:R0:W-:Y:S09]  /*0270*/  @!P0 STG.E [R8.64], R15 ;  /* 0x0000000f08008986 */ /* 0x0021f2000c101904 */
[----:B------:R-:W-:Y:S05]  /*0280*/  @P1 BRA `(.L_x_1641) ;  /* 0x000000c000001947 */ /* 0x000fea0003800000 */
[----:B0-----:R-:W-:Y:S01]  /*0290*/  LEA R6, R0, R3, 0x9 ;  /* 0x0000000300067211 */ /* 0x001fe200078e48ff */
[----:B-----5:R-:W0:Y:S01]  /*02a0*/  MUFU.TANH R5, R5 ;  /* 0x0000000500057308 */ /* 0x020e220000002400 */
[----:B------:R-:W-:Y:S01]  /*02b0*/  IADD3 R3, R3, 0x80, RZ ;  /* 0x0000008003037810 */ /* 0x000fe20007ffe0ff */
[----:B------:R-:W-:-:S03]  /*02c0*/  IMAD.MOV.U32 R9, RZ, RZ, 0x4 ;  /* 0x00000004ff097424 */ /* 0x000fc600078e00ff */
[----:B------:R-:W-:Y:S01]  /*02d0*/  ISETP.GE.AND P0, PT, R3, R2, PT ;  /* 0x000000020300720c */ /* 0x000fe20003f06270 */
[----:B------:R-:W-:-:S05]  /*02e0*/  IMAD.WIDE.U32 R6, R6, R9, c[0x0][0x168] ;  /* 0x00005a0006067625 */ /* 0x000fca00078e0009 */
[----:B0-----:R0:W-:Y:S07]  /*02f0*/  STG.E [R6.64], R5 ;  /* 0x0000000506007986 */ /* 0x0011ee000c101904 */
[----:B------:R-:W1:Y:S01]  /*0300*/  @!P0 MUFU.TANH R13, R13 ;  /* 0x0000000d000d8308 */ /* 0x000e620000002400 */
[----:B------:R-:W-:Y:S02]  /*0310*/  @!P0 LEA R8, R0, R3, 0x9 ;  /* 0x0000000300088211 */ /* 0x000fe400078e48ff */
[----:B------:R-:W-:-:S03]  /*0320*/  @!P0 IADD3 R3, R3, 0x80, RZ ;  /* 0x0000008003038810 */ /* 0x000fc60007ffe0ff */
[----:B------:R-:W-:-:S05]  /*0330*/  @!P0 IMAD.WIDE.U32 R8, R8, R9, c[0x0][0x168] ;  /* 0x00005a0008088625 */ /* 0x000fca00078e0009 */
[----:B-1----:R0:W-:Y:S02]  /*0340*/  @!P0 STG.E [R8.64], R13 ;  /* 0x0000000d08008986 */ /* 0x0021e4000c101904 */
.L_x_1641:
[----:B------:R-:W-:Y:S05]  /*0350*/  BSYNC B0 ;  /* 0x0000000000007941 */ /* 0x000fea0003800000 */
.L_x_1640:
[----:B------:R-:W-:-:S13]  /*0360*/  ISETP.GE.AND P0, PT, R3, R2, PT ;  /* 0x000000020300720c */ /* 0x000fda0003f06270 */
[----:B------:R-:W-:Y:S05]  /*0370*/  @P0 EXIT ;  /* 0x000000000000094d */ /* 0x000fea0003800000 */
[----:B0----5:R-:W0:Y:S01]  /*0380*/  MUFU.TANH R5, R4 ;  /* 0x0000000400057308 */ /* 0x021e220000002400 */
[----:B------:R-:W-:Y:S01]  /*0390*/  HFMA2.MMA R2, -RZ, RZ, 0, 2.384185791015625e-07 ;  /* 0x00000004ff027435 */ /* 0x000fe200000001ff */
[----:B------:R-:W-:-:S09]  /*03a0*/  IMAD R3, R0, 0x200, R3 ;  /* 0x0000020000037824 */ /* 0x000fd200078e0203 */
[----:B------:R-:W-:-:S05]  /*03b0*/  IMAD.WIDE.U32 R2, R3, R2, c[0x0][0x168] ;  /* 0x00005a0003027625 */ /* 0x000fca00078e0002 */
[----:B0-----:R-:W-:Y:S01]  /*03c0*/  STG.E [R2.64], R5 ;  /* 0x0000000502007986 */ /* 0x001fe2000c101904 */
[----:B------:R-:W-:Y:S05]  /*03d0*/  EXIT ;  /* 0x000000000000794d */ /* 0x000fea0003800000 */
.L_x_1642:
        /* <DEDUP_REMOVED lines=10> */
.L_x_6232:


//--------------------- .text._ZN2at6native29vectorized_elementwise_kernelILi2EZZZNS0_16tanh_kernel_cudaERNS_18TensorIteratorBaseEENKUlvE0_clEvENKUlvE0_clEvEUlfE_St5arrayIPcLm2EEEEviT0_T1_ --------------------------
	.section	.text._ZN2at6native29vectorized_elementwise_kernelILi2EZZZNS0_16tanh_kernel_cudaERNS_18TensorIteratorBaseEENKUlvE0_clEvENKUlvE0_clEvEUlfE_St5arrayIPcLm2EEEEviT0_T1_,"ax",@progbits
	.sectioninfo	@"SHI_REGISTERS=28"
	.align	128
        .global         _ZN2at6native29vectorized_elementwise_kernelILi2EZZZNS0_16tanh_kernel_cudaERNS_18TensorIteratorBaseEENKUlvE0_clEvENKUlvE0_clEvEUlfE_St5arrayIPcLm2EEEEviT0_T1_
        .type           _ZN2at6native29vectorized_elementwise_kernelILi2EZZZNS0_16tanh_kernel_cudaERNS_18TensorIteratorBaseEENKUlvE0_clEvENKUlvE0_clEvEUlfE_St5arrayIPcLm2EEEEviT0_T1_,@function
        .size           _ZN2at6native29vectorized_elementwise_kernelILi2EZZZNS0_16tanh_kernel_cudaERNS_18TensorIteratorBaseEENKUlvE0_clEvENKUlvE0_clEvEUlfE_St5arrayIPcLm2EEEEviT0_T1_,(.L_x_6233 - _ZN2at6native29vectorized_elementwise_kernelILi2EZZZNS0_16tanh_kernel_cudaERNS_18TensorIteratorBaseEENKUlvE0_clEvENKUlvE0_clEvEUlfE_St5arrayIPcLm2EEEEviT0_T1_)
        .other          _ZN2at6native29vectorized_elementwise_kernelILi2EZZZNS0_16tanh_kernel_cudaERNS_18TensorIteratorBaseEENKUlvE0_clEvENKUlvE0_clEvEUlfE_St5arrayIPcLm2EEEEviT0_T1_,@"STO_CUDA_ENTRY STV_DEFAULT"
_ZN2at6native29vectorized_elementwise_kernelILi2EZZZNS0_16tanh_kernel_cudaERNS_18TensorIteratorBaseEENKUlvE0_clEvENKUlvE0_clEvEUlfE_St5arrayIPcLm2EEEEviT0_T1_:
.text._ZN2at6native29vectorized_elementwise_kernelILi2EZZZNS0_16tanh_kernel_cudaERNS_18TensorIteratorBaseEENKUlvE0_clEvENKUlvE0_clEvEUlfE_St5arrayIPcLm2EEEEviT0_T1_:
        /* <DEDUP_REMOVED lines=8> */
[----:B------:R-:W-:-:S10]  /*0080*/  HFMA2.MMA R5, -RZ, RZ, 0, 2.384185791015625e-07 ;  /* 0x00000004ff057435 */ /* 0x000fd400000001ff */
[----:B------:R-:W-:-:S06]  /*0090*/  IMAD.WIDE R2, R0, R5, c[0x0][0x170] ;  /* 0x00005c0000027625 */ /* 0x000fcc00078e0205 */
[----:B0-----:R-:W-:-:S05]  /*00a0*/  IMAD.WIDE.U32 R2, R15, 0x8, R2 ;  /* 0x000000080f027825 */ /* 0x001fca00078e0002 */
[----:B------:R-:W2:Y:S04]  /*00b0*/  LDG.E.64 R6, [R2.64] ;  /* 0x0000000402067981 */ /* 0x000ea8000c1e1b00 */
[----:B------:R-:W3:Y:S04]  /*00c0*/  LDG.E.64 R8, [R2.64+0x400] ;  /* 0x0004000402087981 */ /* 0x000ee8000c1e1b00 */
[----:B------:R-:W4:Y:S04]  /*00d0*/  LDG.E.64 R10, [R2.64+0x800] ;  /* 0x00080004020a7981 */ /* 0x000f28000c1e1b00 */
[----:B------:R-:W5:Y:S01]  /*00e0*/  LDG.E.64 R12, [R2.64+0xc00] ;  /* 0x000c0004020c7981 */ /* 0x000f62000c1e1b00 */
[----:B------:R-:W-:-:S06]  /*00f0*/  IMAD.WIDE.U32 R4, R0, R5, c[0x0][0x168] ;  /* 0x00005a0000047625 */ /* 0x000fcc00078e0005 */
[----:B------:R-:W-:Y:S01]  /*0100*/  IMAD.WIDE R4, R15, 0x8, R4 ;  /* 0x000000080f047825 */ /* 0x000fe200078e0204 */
[----:B--2---:R-:W-:Y:S08]  /*0110*/  MUFU.TANH R7, R7 ;  /* 0x0000000700077308 */ /* 0x004ff00000002400 */
[----:B------:R-:W0:Y:S08]  /*0120*/  MUFU.TANH R6, R6 ;  /* 0x0000000600067308 */ /* 0x000e300000002400 */
[----:B---3--:R-:W-:Y:S08]  /*0130*/  MUFU.TANH R9, R9 ;  /* 0x0000000900097308 */ /* 0x008ff00000002400 */
[----:B------:R-:W1:Y:S01]  /*0140*/  MUFU.TANH R8, R8 ;  /* 0x0000000800087308 */ /* 0x000e620000002400 */
[----:B0-----:R-:W-:Y:S07]  /*0150*/  STG.E.64 [R4.64], R6 ;  /* 0x0000000604007986 */ /* 0x001fee000c101b04 */
[----:B----4-:R-:W-:Y:S08]  /*0160*/  MUFU.TANH R11, R11 ;  /* 0x0000000b000b7308 */ /* 0x010ff00000002400 */
[----:B------:R-:W0:Y:S01]  /*0170*/  MUFU.TANH R10, R10 ;  /* 0x0000000a000a7308 */ /* 0x000e220000002400 */
[----:B-1----:R-:W-:Y:S07]  /*0180*/  STG.E.64 [R4.64+0x400], R8 ;  /* 0x0004000804007986 */ /* 0x002fee000c101b04 */
[----:B-----5:R-:W-:Y:S08]  /*0190*/  MUFU.TANH R13, R13 ;  /* 0x0000000d000d7308 */ /* 0x020ff00000002400 */
[----:B------:R-:W1:Y:S01]  /*01a0*/  MUFU.TANH R12, R12 ;  /* 0x0000000c000c7308 */ /* 0x000e620000002400 */
[----:B0-----:R-:W-:Y:S04]  /*01b0*/  STG.E.64 [R4.64+0x800], R10 ;  /* 0x0008000a04007986 */ /* 0x001fe8000c101b04 */
[----:B-1----:R-:W-:Y:S01]  /*01c0*/  STG.E.64 [R4.64+0xc00], R12 ;  /* 0x000c000c04007986 */ /* 0x002fe2000c101b04 */
[----:B------:R-:W-:Y:S05]  /*01d0*/  EXIT ;  /* 0x000000000000794d */ /* 0x000fea0003800000 */
.L_x_1643:
[----:B------:R-:W0:Y:S01]  /*01e0*/  S2R R13, SR_TID.X ;  /* 0x00000000000d7919 */ /* 0x000e220000002100 */
[----:B------:R-:W-:Y:S01]  /*01f0*/  CS2R R14, SRZ ;  /* 0x00000000000e7805 */ /* 0x000fe2000001ff00 */
[----:B0-----:R-:W-:Y:S01]  /*0200*/  ISETP.GE.AND P0, PT, R13, R12, PT ;  /* 0x0000000c0d00720c */ /* 0x001fe20003f06270 */
[----:B------:R-:W-:-:S12]  /*0210*/  IMAD.MOV.U32 R7, RZ, RZ, R13 ;  /* 0x000000ffff077224 */ /* 0x000fd800078e000d */
[----:B------:R-:W-:Y:S01]  /*0220*/  @!P0 IADD3 R10, R0, R13, RZ ;  /* 0x0000000d000a8210 */ /* 0x000fe20007ffe0ff */
[----:B------:R-:W-:Y:S01]  /*0230*/  @!P0 IMAD.MOV.U32 R11, RZ, RZ, 0x4 ;  /* 0x00000004ff0b8424 */ /* 0x000fe200078e00ff */
[----:B------:R-:W-:-:S03]  /*0240*/  @!P0 IADD3 R7, R13, 0x80, RZ ;  /* 0x000000800d078810 */ /* 0x000fc60007ffe0ff */
[----:B------:R-:W-:Y:S01]  /*0250*/  @!P0 IMAD.WIDE.U32 R10, R10, R11, c[0x0][0x170] ;  /* 0x00005c000a0a8625 */ /* 0x000fe200078e000b */
[----:B------:R-:W-:-:S04]  /*0260*/  ISETP.GE.AND P6, PT, R7, R12, PT ;  /* 0x0000000c0700720c */ /* 0x000fc80003fc6270 */
[----:B------:R0:W2:Y:S09]  /*0270*/  @!P0 LDG.E R14, [R10.64] ;  /* 0x000000040a0e8981 */ /* 0x0000b2000c1e1900 */
[----:B------:R-:W-:Y:S01]  /*0280*/  @!P6 IMAD.IADD R2, R0, 0x1, R7 ;  /* 0x000000010002e824 */ /* 0x000fe200078e0207 */
[----:B------:R-:W-:-:S04]  /*0290*/  @!P6 IADD3 R7, R7, 0x80, RZ ;  /* 0x000000800707e810 */ /* 0x000fc80007ffe0ff */
[----:B------:R-:W-:-:S13]  /*02a0*/  ISETP.GE.AND P5, PT, R7, R12, PT ;  /* 0x0000000c0700720c */ /* 0x000fda0003fa6270 */
[----:B------:R-:W-:Y:S02]  /*02b0*/  @!P5 IADD3 R22, R0, R7, RZ ;  /* 0x000000070016d210 */ /* 0x000fe40007ffe0ff */
[----:B------:R-:W-:-:S04]  /*02c0*/  @!P5 IADD3 R7, R7, 0x80, RZ ;  /* 0x000000800707d810 */ /* 0x000fc80007ffe0ff */
        /* <DEDUP_REMOVED lines=9> */
[----:B------:R-:W-:Y:S02]  /*0360*/  ISETP.GE.AND P1, PT, R7, R12, PT ;  /* 0x0000000c0700720c */ /* 0x000fe40003f26270 */
[----:B------:R-:W-:-:S05]  /*0370*/  @!P6 MOV R3, 0x4 ;  /* 0x000000040003e802 */ /* 0x000fca0000000f00 */
[----:B------:R-:W-:Y:S01]  /*0380*/  @!P6 IMAD.WIDE.U32 R2, R2, R3, c[0x0][0x170] ;  /* 0x00005c000202e625 */ /* 0x000fe200078e0003 */
[----:B------:R-:W-:-:S04]  /*0390*/  @!P4 MOV R24, 0x4 ;  /* 0x000000040018c802 */ /* 0x000fc80000000f00 */
[----:B------:R1:W5:Y:S01]  /*03a0*/  @!P6 LDG.E R15, [R2.64] ;  /* 0x00000004020fe981 */ /* 0x000362000c1e1900 */
[----:B------:R-:W-:Y:S01]  /*03b0*/  @!P1 IMAD.IADD R8, R0, 0x1, R7 ;  /* 0x0000000100089824 */ /* 0x000fe200078e0207 */
[----:B------:R-:W-:Y:S01]  /*03c0*/  @!P1 IADD3 R7, R7, 0x80, RZ ;  /* 0x0000008007079810 */ /* 0x000fe20007ffe0ff */
[----:B------:R-:W-:-:S03]  /*03d0*/  @!P5 IMAD.MOV.U32 R23, RZ, RZ, 0x4 ;  /* 0x00000004ff17d424 */ /* 0x000fc600078e00ff */
[----:B------:R-:W-:Y:S01]  /*03e0*/  ISETP.GE.AND P6, PT, R7, R12, PT ;  /* 0x0000000c0700720c */ /* 0x000fe20003fc6270 */
[----:B------:R-:W-:Y:S01]  /*03f0*/  @!P3 IMAD.MOV.U32 R9, RZ, RZ, 0x4 ;  /* 0x00000004ff09b424 */ /* 0x000fe200078e00ff */
[----:B------:R-:W-:Y:S01]  /*0400*/  @!P1 MOV R25, 0x4 ;  /* 0x0000000400199802 */ /* 0x000fe20000000f00 */
[----:B------:R-:W-:Y:S01]  /*0410*/  CS2R R16, SRZ ;  /* 0x0000000000107805 */ /* 0x000fe2000001ff00 */
[----:B------:R-:W-:-:S04]  /*0420*/  @!P5 IMAD.WIDE.U32 R22, R22, R23, c[0x0][0x170] ;  /* 0x00005c001616d625 */ /* 0x000fc800078e0017 */
[----:B-1----:R-:W-:Y:S01]  /*0430*/  @!P4 IMAD.WIDE.U32 R2, R5, R24, c[0x0][0x170] ;  /* 0x00005c000502c625 */ /* 0x002fe200078e0018 */
[----:B------:R1:W5:Y:S03]  /*0440*/  @!P5 LDG.E R16, [R22.64] ;  /* 0x000000041610d981 */ /* 0x000366000c1e1900 */
[----:B------:R-:W-:-:S04]  /*0450*/  @!P3 IMAD.WIDE.U32 R4, R4, R9, c[0x0][0x170] ;  /* 0x00005c000404b625 */ /* 0x000fc800078e0009 */
[----:B------:R-:W-:-:S04]  /*0460*/  @!P1 IMAD.WIDE.U32 R8, R8, R25, c[0x0][0x170] ;  /* 0x00005c0008089625 */ /* 0x000fc800078e0019 */
[----:B0-----:R-:W-:Y:S02]  /*0470*/  @!P2 IMAD.MOV.U32 R11, RZ, RZ, 0x4 ;  /* 0x00000004ff0ba424 */ /* 0x001fe400078e00ff */
[C---:B------:R-:W-:Y:S02]  /*0480*/  @!P6 IMAD.IADD R10, R0.reuse, 0x1, R7 ;  /* 0x00000001000ae824 */ /* 0x040fe400078e0207 */
[----:B-1----:R-:W-:Y:S01]  /*0490*/  @!P6 IMAD.MOV.U32 R23, RZ, RZ, 0x4 ;  /* 0x00000004ff17e424 */ /* 0x002fe200078e00ff */
[----:B------:R-:W-:Y:S01]  /*04a0*/  @!P0 IADD3 R22, R0, R13, RZ ;  /* 0x0000000d00168210 */ /* 0x000fe20007ffe0ff */
[----:B------:R-:W-:Y:S01]  /*04b0*/  @!P2 IMAD.WIDE.U32 R6, R6, R11, c[0x0][0x170] ;  /* 0x00005c000606a625 */ /* 0x000fe200078e000b */
[----:B------:R-:W-:-:S03]  /*04c0*/  CS2R R18, SRZ ;  /* 0x0000000000127805 */ /* 0x000fc6000001ff00 */
[----:B------:R-:W-:Y:S01]  /*04d0*/  @!P6 IMAD.WIDE.U32 R10, R10, R23, c[0x0][0x170] ;  /* 0x00005c000a0ae625 */ /* 0x000fe200078e0017 */
[----:B------:R-:W-:Y:S01]  /*04e0*/  CS2R R20, SRZ ;  /* 0x0000000000147805 */ /* 0x000fe2000001ff00 */
[----:B------:R-:W-:Y:S01]  /*04f0*/  @!P0 IADD3 R13, R13, 0x80, RZ ;  /* 0x000000800d0d8810 */ /* 0x000fe20007ffe0ff */
[----:B------:R0:W5:Y:S01]  /*0500*/  @!P4 LDG.E R18, [R2.64] ;  /* 0x000000040212c981 */ /* 0x000162000c1e1900 */
[----:B------:R-:W-:-:S03]  /*0510*/  @!P0 IMAD.MOV.U32 R23, RZ, RZ, 0x4 ;  /* 0x00000004ff178424 */ /* 0x000fc600078e00ff */
[----:B------:R0:W5:Y:S01]  /*0520*/  @!P3 LDG.E R19, [R4.64] ;  /* 0x000000040413b981 */ /* 0x000162000c1e1900 */
[----:B------:R-:W-:-:S03]  /*0530*/  @!P0 IMAD.WIDE.U32 R22, R22, R23, c[0x0][0x168] ;  /* 0x00005a0016168625 */ /* 0x000fc600078e0017 */
[----:B------:R0:W5:Y:S04]  /*0540*/  @!P2 LDG.E R20, [R6.64] ;  /* 0x000000040614a981 */ /* 0x000168000c1e1900 */
[----:B------:R0:W5:Y:S04]  /*0550*/  @!P1 LDG.E R21, [R8.64] ;  /* 0x0000000408159981 */ /* 0x000168000c1e1900 */
[----:B------:R0:W5:Y:S01]  /*0560*/  @!P6 LDG.E R17, [R10.64] ;  /* 0x000000040a11e981 */ /* 0x000162000c1e1900 */
[----:B------:R-:W-:Y:S01]  /*0570*/  BSSY B0, `(.L_x_1644) ;  /* 0x0000035000007945 */ /* 0x000fe20003800000 */
[----:B------:R-:W-:Y:S01]  /*0580*/  BSSY B1, `(.L_x_1645) ;  /* 0x000002c000017945 */ /* 0x000fe20003800000 */
[----:B--2---:R-:W1:Y:S02]  /*0590*/  @!P0 MUFU.TANH R25, R14 ;  /* 0x0000000e00198308 */ /* 0x004e640000002400 */
[----:B-1----:R0:W-:Y:S01]  /*05a0*/  @!P0 STG.E [R22.64], R25 ;  /* 0x0000001916008986 */ /* 0x0021e2000c101904 */
[----:B------:R-:W-:-:S13]  /*05b0*/  ISETP.GE.AND P0, PT, R13, R12, PT ;  /* 0x0000000c0d00720c */ /* 0x000fda0003f06270 */
[----:B------:R-:W-:Y:S05]  /*05c0*/  @P0 BRA `(.L_x_1646) ;  /* 0x000000e000000947 */ /* 0x000fea0003800000 */
[----:B0----5:R-:W0:Y:S01]  /*05d0*/  MUFU.TANH R15, R15 ;  /* 0x0000000f000f7308 */ /* 0x021e220000002400 */
[----:B------:R-:W-:Y:S01]  /*05e0*/  HFMA2.MMA R3, -RZ, RZ, 0, 2.384185791015625e-07 ;  /* 0x00000004ff037435 */ /* 0x000fe200000001ff */
[----:B------:R-:W-:Y:S01]  /*05f0*/  IMAD.IADD R2, R0, 0x1, R13 ;  /* 0x0000000100027824 */ /* 0x000fe200078e020d */
[----:B------:R-:W-:-:S04]  /*0600*/  IADD3 R13, R13, 0x80, RZ ;  /* 0x000000800d0d7810 */ /* 0x000fc80007ffe0ff */
[----:B------:R-:W-:-:S04]  /*0610*/  ISETP.GE.AND P0, PT, R13, R12, PT ;  /* 0x0000000c0d00720c */ /* 0x000fc80003f06270 */
[----:B------:R-:W-:-:S05]  /*0620*/  IMAD.WIDE.U32 R2, R2, R3, c[0x0][0x168] ;  /* 0x00005a0002027625 */ /* 0x000fca00078e0003 */
[----:B0-----:R0:W-:Y:S04]  /*0630*/  STG.E [R2.64], R15 ;  /* 0x0000000f02007986 */ /* 0x0011e8000c101904 */
[----:B------:R-:W-:Y:S05]  /*0640*/  @P0 BRA `(.L_x_1647) ;  /* 0x000000e000000947 */ /* 0x000fea0003800000 */
[----:B------:R-:W1:Y:S01]  /*0650*/  MUFU.TANH R5, R16 ;  /* 0x0000001000057308 */ /* 0x000e620000002400 */
[----:B0-----:R-:W-:Y:S01]  /*0660*/  MOV R3, 0x4 ;  /* 0x0000000400037802 */ /* 0x001fe20000000f00 */
[----:B------:R-:W-:Y:S01]  /*0670*/  IMAD.IADD R2, R0, 0x1, R13 ;  /* 0x0000000100027824 */ /* 0x000fe200078e020d */
[----:B------:R-:W-:-:S03]  /*0680*/  IADD3 R13, R13, 0x80, RZ ;  /* 0x000000800d0d7810 */ /* 0x000fc60007ffe0ff */
[----:B------:R-:W-:-:S05]  /*0690*/  IMAD.WIDE.U32 R2, R2, R3, c[0x0][0x168] ;  /* 0x00005a0002027625 */ /* 0x000fca00078e0003 */
[----:B-1----:R0:W-:Y:S02]  /*06a0*/  STG.E [R2.64], R5 ;  /* 0x0000000502007986 */ /* 0x0021e4000c101904 */
.L_x_1646:
[----:B0-----:R-:W-:-:S13]  /*06b0*/  ISETP.GE.AND P0, PT, R13, R12, PT ;  /* 0x0000000c0d00720c */ /* 0x001fda0003f06270 */
[----:B------:R-:W-:Y:S05]  /*06c0*/  @P0 BRA `(.L_x_1648) ;  /* 0x000000e000000947 */ /* 0x000fea0003800000 */
[----:B-----5:R-:W0:Y:S01]  /*06d0*/  MUFU.TANH R5, R18 ;  /* 0x0000001200057308 */ /* 0x020e220000002400 */
[----:B------:R-:W-:Y:S01]  /*06e0*/  MOV R3, 0x4 ;  /* 0x0000000400037802 */ /* 0x000fe20000000f00 */
[----:B------:R-:W-:Y:S01]  /*06f0*/  IMAD.IADD R2, R0, 0x1, R13 ;  /* 0x0000000100027824 */ /* 0x000fe200078e020d */
[----:B------:R-:W-:-:S03]  /*0700*/  IADD3 R13, R13, 0x80, RZ ;  /* 0x000000800d0d7810 */ /* 0x000fc60007ffe0ff */
[----:B------:R-:W-:-:S05]  /*0710*/  IMAD.WIDE.U32 R2, R2, R3, c[0x0][0x168] ;  /* 0x00005a0002027625 */ /* 0x000fca00078e0003 */
[----:B0-----:R0:W-:Y:S02]  /*0720*/  STG.E [R2.64], R5 ;  /* 0x0000000502007986 */ /* 0x0011e4000c101904 */
.L_x_1647:
[----:B------:R-:W-:-:S13]  /*0730*/  ISETP.GE.AND P0, PT, R13, R12, PT ;  /* 0x0000000c0d00720c */ /* 0x000fda0003f06270 */
[----:B------:R-:W-:Y:S05]  /*0740*/  @P0 BRA `(.L_x_1649) ;  /* 0x000000f000000947 */ /* 0x000fea0003800000 */
[----:B------:R-:W1:Y:S01]  /*0750*/  MUFU.TANH R19, R19 ;  /* 0x0000001300137308 */ /* 0x000e620000002400 */
[----:B0-----:R-:W-:Y:S01]  /*0760*/  HFMA2.MMA R3, -RZ, RZ, 0, 2.384185791015625e-07 ;  /* 0x00000004ff037435 */ /* 0x001fe200000001ff */
[----:B------:R-:W-:Y:S01]  /*0770*/  IMAD.IADD R2, R0, 0x1, R13 ;  /* 0x0000000100027824 */ /* 0x000fe200078e020d */
[----:B------:R-:W-:-:S08]  /*0780*/  IADD3 R13, R13, 0x80, RZ ;  /* 0x000000800d0d7810 */ /* 0x000fd00007ffe0ff */
[----:B------:R-:W-:-:S05]  /*0790*/  IMAD.WIDE.U32 R2, R2, R3, c[0x0][0x168] ;  /* 0x00005a0002027625 */ /* 0x000fca00078e0003 */
[----:B-1----:R0:W-:Y:S02]  /*07a0*/  STG.E [R2.64], R19 ;  /* 0x0000001302007986 */ /* 0x0021e4000c101904 */
.L_x_1648:
[----:B------:R-:W-:-:S13]  /*07b0*/  ISETP.GE.AND P0, PT, R13, R12, PT ;  /* 0x0000000c0d00720c */ /* 0x000fda0003f06270 */
[----:B------:R-:W-:Y:S01]  /*07c0*/  @P0 BREAK B1 ;  /* 0x0000000000010942 */ /* 0x000fe20003800000 */
[----:B------:R-:W-:Y:S05]  /*07d0*/  @P0 BRA `(.L_x_1650) ;  /* 0x000000e000000947 */ /* 0x000fea0003800000 */
[----:B-----5:R-:W1:Y:S01]  /*07e0*/  MUFU.TANH R5, R20 ;  /* 0x0000001400057308 */ /* 0x020e620000002400 */
[----:B0-----:R-:W-:Y:S01]  /*07f0*/  MOV R3, 0x4 ;  /* 0x0000000400037802 */ /* 0x001fe20000000f00 */
[----:B------:R-:W-:Y:S01]  /*0800*/  IMAD.IADD R2, R0, 0x1, R13 ;  /* 0x0000000100027824 */ /* 0x000fe200078e020d */
[----:B------:R-:W-:-:S03]  /*0810*/  IADD3 R13, R13, 0x80, RZ ;  /* 0x000000800d0d7810 */ /* 0x000fc60007ffe0ff */
[----:B------:R-:W-:-:S05]  /*0820*/  IMAD.WIDE.U32 R2, R2, R3, c[0x0][0x168] ;  /* 0x00005a0002027625 */ /* 0x000fca00078e0003 */
[----:B-1----:R0:W-:Y:S02]  /*0830*/  STG.E [R2.64], R5 ;  /* 0x0000000502007986 */ /* 0x0021e4000c101904 */
.L_x_1649:
[----:B------:R-:W-:Y:S05]  /*0840*/  BSYNC B1 ;  /* 0x0000000000017941 */ /* 0x000fea0003800000 */
.L_x_1645:
[----:B------:R-:W-:-:S13]  /*0850*/  ISETP.GE.AND P0, PT, R13, R12, PT ;  /* 0x0000000c0d00720c */ /* 0x000fda0003f06270 */
[----:B------:R-:W1:Y:S01]  /*0860*/  @!P0 MUFU.TANH R21, R21 ;  /* 0x0000001500158308 */ /* 0x000e620000002400 */
[----:B0-----:R-:W-:Y:S01]  /*0870*/  @!P0 MOV R3, 0x4 ;  /* 0x0000000400038802 */ /* 0x001fe20000000f00 */
[----:B------:R-:W-:Y:S01]  /*0880*/  @!P0 IMAD.IADD R2, R0, 0x1, R13 ;  /* 0x0000000100028824 */ /* 0x000fe200078e020d */
[----:B------:R-:W-:-:S03]  /*0890*/  @!P0 IADD3 R13, R13, 0x80, RZ ;  /* 0x000000800d0d8810 */ /* 0x000fc60007ffe0ff */
[----:B------:R-:W-:-:S05]  /*08a0*/  @!P0 IMAD.WIDE.U32 R2, R2, R3, c[0x0][0x168] ;  /* 0x00005a0002028625 */ /* 0x000fca00078e0003 */
[----:B-1----:R0:W-:Y:S02]  /*08b0*/  @!P0 STG.E [R2.64], R21 ;  /* 0x0000001502008986 */ /* 0x0021e4000c101904 */
.L_x_1650:
[----:B------:R-:W-:Y:S05]  /*08c0*/  BSYNC B0 ;  /* 0x0000000000007941 */ /* 0x000fea0003800000 */
.L_x_1644:
[----:B------:R-:W-:Y:S01]  /*08d0*/  WARPSYNC 0xffffffff ;  /* 0xffffffff00007948 */ /* 0x000fe20003800000 */
[----:B------:R-:W-:-:S13]  /*08e0*/  ISETP.GE.AND P0, PT, R13, R12, PT ;  /* 0x0000000c0d00720c */ /* 0x000fda0003f06270 */
[----:B------:R-:W-:Y:S05]  /*08f0*/  @P0 EXIT ;  /* 0x000000000000094d */ /* 0x000fea0003800000 */
[----:B-----5:R-:W1:Y:S01]  /*0900*/  MUFU.TANH R17, R17 ;  /* 0x0000001100117308 */ /* 0x020e620000002400 */
[----:B0-----:R-:W-:Y:S01]  /*0910*/  HFMA2.MMA R3, -RZ, RZ, 0, 2.384185791015625e-07 ;  /* 0x00000004ff037435 */ /* 0x001fe200000001ff */
[----:B------:R-:W-:-:S09]  /*0920*/  IMAD.IADD R2, R0, 0x1, R13 ;  /* 0x0000000100027824 */ /* 0x000fd200078e020d */
[----:B------:R-:W-:-:S05]  /*0930*/  IMAD.WIDE.U32 R2, R2, R3, c[0x0][0x168] ;  /* 0x00005a0002027625 */ /* 0x000fca00078e0003 */
[----:B-1----:R-:W-:Y:S01]  /*0940*/  STG.E [R2.64], R17 ;  /* 0x0000001102007986 */ /* 0x002fe2000c101904 */
[----:B------:R-:W-:Y:S05]  /*0950*/  EXIT ;  /* 0x000000000000794d */ /* 0x000fea0003800000 */
.L_x_1651:
        /* <DEDUP_REMOVED lines=10> */
.L_x_6233:


//--------------------- .text._ZN2at6native29vectorized_elementwise_kernelILi4EZZZNS0_16tanh_kernel_cudaERNS_18TensorIteratorBaseEENKUlvE0_clEvENKUlvE0_clEvEUlfE_St5arrayIPcLm2EEEEviT0_T1_ --------------------------
	.section	.text._ZN2at6native29vectorized_elementwise_kernelILi4EZZZNS0_16tanh_kernel_cudaERNS_18TensorIteratorBaseEENKUlvE0_clEvENKUlvE0_clEvEUlfE_St5arrayIPcLm2EEEEviT0_T1_,"ax",@progbits
	.sectioninfo	@"SHI_REGISTERS=28"
	.align	128
        .global         _ZN2at6native29vectorized_elementwise_kernelILi4EZZZNS0_16tanh_kernel_cudaERNS_18TensorIteratorBaseEENKUlvE0_clEvENKUlvE0_clEvEUlfE_St5arrayIPcLm2EEEEviT0_T1_
        .type           _ZN2at6native29vectorized_elementwise_kernelILi4EZZZNS0_16tanh_kernel_cudaERNS_18TensorIteratorBaseEENKUlvE0_clEvENKUlvE0_clEvEUlfE_St5arrayIPcLm2EEEEviT0_T1_,@function
        .size           _ZN2at6native29vectorized_elementwise_kernelILi4EZZZNS0_16tanh_kernel_cudaERNS_18TensorIteratorBaseEENKUlvE0_clEvENKUlvE0_clEvEUlfE_St5arrayIPcLm2EEEEviT0_T1_,(.L_x_6234 - _ZN2at6native29vectorized_elementwise_kernelILi4EZZZNS0_16tanh_kernel_cudaERNS_18TensorIteratorBaseEENKUlvE0_clEvENKUlvE0_clEvEUlfE_St5arrayIPcLm2EEEEviT0_T1_)
        .other          _ZN2at6native29vectorized_elementwise_kernelILi4EZZZNS0_16tanh_kernel_cudaERNS_18TensorIteratorBaseEENKUlvE0_clEvENKUlvE0_clEvEUlfE_St5arrayIPcLm2EEEEviT0_T1_,@"STO_CUDA_ENTRY STV_DEFAULT"
_ZN2at6native29vectorized_elementwise_kernelILi4EZZZNS0_16tanh_kernel_cudaERNS_18TensorIteratorBaseEENKUlvE0_clEvENKUlvE0_clEvEUlfE_St5arrayIPcLm2EEEEviT0_T1_:
.text._ZN2at6native29vectorized_elementwise_kernelILi4EZZZNS0_16tanh_kernel_cudaERNS_18TensorIteratorBaseEENKUlvE0_clEvENKUlvE0_clEvEUlfE_St5arrayIPcLm2EEEEviT0_T1_:
        /* <DEDUP_REMOVED lines=11> */
[----:B------:R-:W2:Y:S04]  /*00b0*/  LDG.E.128 R4, [R2.64] ;  /* 0x0000000402047981 */ /* 0x000ea8000c1e1d00 */
[----:B------:R-:W3:Y:S01]  /*00c0*/  LDG.E.128 R8, [R2.64+0x800] ;  /* 0x0008000402087981 */ /* 0x000ee2000c1e1d00 */
[----:B------:R-:W-:-:S06]  /*00d0*/  IMAD.WIDE.U32 R12, R0, R13, c[0x0][0x168] ;  /* 0x00005a00000c7625 */ /* 0x000fcc00078e000d */
[----:B------:R-:W-:Y:S01]  /*00e0*/  IMAD.WIDE R12, R15, 0x10, R12 ;  /* 0x000000100f0c7825 */ /* 0x000fe200078e020c */
[----:B--2---:R-:W-:Y:S08]  /*00f0*/  MUFU.TANH R7, R7 ;  /* 0x0000000700077308 */ /* 0x004ff00000002400 */
[----:B------:R-:W-:Y:S08]  /*0100*/  MUFU.TANH R6, R6 ;  /* 0x0000000600067308 */ /* 0x000ff00000002400 */
[----:B------:R-:W-:Y:S08]  /*0110*/  MUFU.TANH R5, R5 ;  /* 0x0000000500057308 */ /* 0x000ff00000002400 */
[----:B------:R-:W0:Y:S08]  /*0120*/  MUFU.TANH R4, R4 ;  /* 0x0000000400047308 */ /* 0x000e300000002400 */
[----:B---3--:R-:W-:Y:S08]  /*0130*/  MUFU.TANH R11, R11 ;  /* 0x0000000b000b7308 */ /* 0x008ff00000002400 */
[----:B------:R-:W-:Y:S01]  /*0140*/  MUFU.TANH R10, R10 ;  /* 0x0000000a000a7308 */ /* 0x000fe20000002400 */
[----:B0-----:R-:W-:Y:S07]  /*0150*/  STG.E.128 [R12.64], R4 ;  /* 0x000000040c007986 */ /* 0x001fee000c101d04 */
[----:B------:R-:W-:Y:S08]  /*0160*/  MUFU.TANH R9, R9 ;  /* 0x0000000900097308 */ /* 0x000ff00000002400 */
[----:B------:R-:W0:Y:S02]  /*0170*/  MUFU.TANH R8, R8 ;  /* 0x0000000800087308 */ /* 0x000e240000002400 */
[----:B0-----:R-:W-:Y:S01]  /*0180*/  STG.E.128 [R12.64+0x800], R8 ;  /* 0x000800080c007986 */ /* 0x001fe2000c101d04 */
[----:B------:R-:W-:Y:S05]  /*0190*/  EXIT ;  /* 0x000000000000794d */ /* 0x000fea0003800000 */
.L_x_1652:
        /* <DEDUP_REMOVED lines=77> */
.L_x_1655:
        /* <DEDUP_REMOVED lines=8> */
.L_x_1656:
        /* <DEDUP_REMOVED lines=8> */
.L_x_1657:
        /* <DEDUP_REMOVED lines=9> */
.L_x_1658:
[----:B------:R-:W-:Y:S05]  /*0800*/  BSYNC B1 ;  /* 0x0000000000017941 */ /* 0x000fea0003800000 */
.L_x_1654:
[----:B------:R-:W-:-:S13]  /*0810*/  ISETP.GE.AND P0, PT, R13, R12, PT ;  /* 0x0000000c0d00720c */ /* 0x000fda0003f06270 */
[----:B------:R-:W1:Y:S01]  /*0820*/  @!P0 MUFU.TANH R21, R21 ;  /* 0x0000001500158308 */ /* 0x000e620000002400 */
[----:B0-----:R-:W-:Y:S01]  /*0830*/  @!P0 MOV R3, 0x4 ;  /* 0x0000000400038802 */ /* 0x001fe20000000f00 */
[----:B------:R-:W-:Y:S01]  /*0840*/  @!P0 IMAD.IADD R2, R0, 0x1, R13 ;  /* 0x0000000100028824 */ /* 0x000fe200078e020d */
[----:B------:R-:W-:-:S03]  /*0850*/  @!P0 IADD3 R13, R13, 0x80, RZ ;  /* 0x000000800d0d8810 */ /* 0x000fc60007ffe0ff */
[----:B------:R-:W-:-:S05]  /*0860*/  @!P0 IMAD.WIDE.U32 R2, R2, R3, c[0x0][0x168] ;  /* 0x00005a0002028625 */ /* 0x000fca00078e0003 */
[----:B-1----:R0:W-:Y:S02]  /*0870*/  @!P0 STG.E [R2.64], R21 ;  /* 0x0000001502008986 */ /* 0x0021e4000c101904 */
.L_x_1659:
[----:B------:R-:W-:Y:S05]  /*0880*/  BSYNC B0 ;  /* 0x0000000000007941 */ /* 0x000fea0003800000 */
.L_x_1653:
        /* <DEDUP_REMOVED lines=9> */
.L_x_1660:
        /* <DEDUP_REMOVED lines=14> */
.L_x_6234:


//--------------------- .text._ZN2at6native29vectorized_elementwise_kernelILi8EZZZNS0_16tanh_kernel_cudaERNS_18TensorIteratorBaseEENKUlvE0_clEvENKUlvE0_clEvEUlfE_St5arrayIPcLm2EEEEviT0_T1_ --------------------------
	.section	.text._ZN2at6native29vectorized_elementwise_kernelILi8EZZZNS0_16tanh_kernel_cudaERNS_18TensorIteratorBaseEENKUlvE0_clEvENKUlvE0_clEvEUlfE_St5arrayIPcLm2EEEEviT0_T1_,"ax",@progbits
	.sectioninfo	@"SHI_REGISTERS=4"
	.align	128
        .global         _ZN2at6native29vectorized_elementwise_kernelILi8EZZZNS0_16tanh_kernel_cudaERNS_18TensorIteratorBaseEENKUlvE0_clEvENKUlvE0_clEvEUlfE_St5arrayIPcLm2EEEEviT0_T1_
        .type           _ZN2at6native29vectorized_elementwise_kernelILi8EZZZNS0_16tanh_kernel_cudaERNS_18TensorIteratorBaseEENKUlvE0_clEvENKUlvE0_clEvEUlfE_St5arrayIPcLm2EEEEviT0_T1_,@function
        .size           _ZN2at6native29vectorized_elementwise_kernelILi8EZZZNS0_16tanh_kernel_cudaERNS_18TensorIteratorBaseEENKUlvE0_clEvENKUlvE0_clEvEUlfE_St5arrayIPcLm2EEEEviT0_T1_,(.L_x_6235 - _ZN2at6native29vectorized_elementwise_kernelILi8EZZZNS0_16tanh_kernel_cudaERNS_18TensorIteratorBaseEENKUlvE0_clEvENKUlvE0_clEvEUlfE_St5arrayIPcLm2EEEEviT0_T1_)
        .other          _ZN2at6native29vectorized_elementwise_kernelILi8EZZZNS0_16tanh_kernel_cudaERNS_18TensorIteratorBaseEENKUlvE0_clEvENKUlvE0_clEvEUlfE_St5arrayIPcLm2EEEEviT0_T1_,@"STO_CUDA_ENTRY STV_DEFAULT"
_ZN2at6native29vectorized_elementwise_kernelILi8EZZZNS0_16tanh_kernel_cudaERNS_18TensorIteratorBaseEENKUlvE0_clEvENKUlvE0_clEvEUlfE_St5arrayIPcLm2EEEEviT0_T1_:
.text._ZN2at6native29vectorized_elementwise_kernelILi8EZZZNS0_16tanh_kernel_cudaERNS_18TensorIteratorBaseEENKUlvE0_clEvENKUlvE0_clEvEUlfE_St5arrayIPcLm2EEEEviT0_T1_:
[----:B------:R-:W-:Y:S02]  /*0000*/  MOV R1, c[0x0][0x28] ;  /* 0x00000a0000017a02 */ /* 0x000fe40000000f00 */
[----:B------:R-:W-:Y:S05]  /*0010*/  EXIT ;  /* 0x000000000000794d */ /* 0x000fea0003800000 */
.L_x_1661:
        /* <DEDUP_REMOVED lines=14> */
.L_x_6235:


//--------------------- .text._ZN2at6native18elementwise_kernelILi128ELi4EZNS0_15gpu_kernel_implIZZZNS0_16tanh_kernel_cudaERNS_18TensorIteratorBaseEENKUlvE0_clEvENKUlvE_clEvEUldE_EEvS4_RKT_EUliE_EEviT1_ --------------------------
	.section	.text._ZN2at6native18elementwise_kernelILi128ELi4EZNS0_15gpu_kernel_implIZZZNS0_16tanh_kernel_cudaERNS_18TensorIteratorBaseEENKUlvE0_clEvENKUlvE_clEvEUldE_EEvS4_RKT_EUliE_EEviT1_,"ax",@progbits
	.sectioninfo	@"SHI_REGISTERS=26"
	.align	128
        .global         _ZN2at6native18elementwise_kernelILi128ELi4EZNS0_15gpu_kernel_implIZZZNS0_16tanh_kernel_cudaERNS_18TensorIteratorBaseEENKUlvE0_clEvENKUlvE_clEvEUldE_EEvS4_RKT_EUliE_EEviT1_
        .type           _ZN2at6native18elementwise_kernelILi128ELi4EZNS0_15gpu_kernel_implIZZZNS0_16tanh_kernel_cudaERNS_18TensorIteratorBaseEENKUlvE0_clEvENKUlvE_clEvEUldE_EEvS4_RKT_EUliE_EEviT1_,@function
        .size           _ZN2at6native18elementwise_kernelILi128ELi4EZNS0_15gpu_kernel_implIZZZNS0_16tanh_kernel_cudaERNS_18TensorIteratorBaseEENKUlvE0_clEvENKUlvE_clEvEUldE_EEvS4_RKT_EUliE_EEviT1_,(.L_x_6236 - _ZN2at6native18elementwise_kernelILi128ELi4EZNS0_15gpu_kernel_implIZZZNS0_16tanh_kernel_cudaERNS_18TensorIteratorBaseEENKUlvE0_clEvENKUlvE_clEvEUldE_EEvS4_RKT_EUliE_EEviT1_)
        .other          _ZN2at6native18elementwise_kernelILi128ELi4EZNS0_15gpu_kernel_implIZZZNS0_16tanh_kernel_cudaERNS_18TensorIteratorBaseEENKUlvE0_clEvENKUlvE_clEvEUldE_EEvS4_RKT_EUliE_EEviT1_,@"STO_CUDA_ENTRY STV_DEFAULT"
_ZN2at6native18elementwise_kernelILi128ELi4EZNS0_15gpu_kernel_implIZZZNS0_16tanh_kernel_cudaERNS_18TensorIteratorBaseEENKUlvE0_clEvENKUlvE_clEvEUldE_EEvS4_RKT_EUliE_EEviT1_:
.text._ZN2at6native18elementwise_kernelILi128ELi4EZNS0_15gpu_kernel_implIZZZNS0_16tanh_kernel_cudaERNS_18TensorIteratorBaseEENKUlvE0_clEvENKUlvE_clEvEUldE_EEvS4_RKT_EUliE_EEviT1_:
        /* <DEDUP_REMOVED lines=236> */
.L_x_1664:
        /* <DEDUP_REMOVED lines=17> */
[----:B--2---:R-:W0:Y:S01]  /*0fd0*/  I2F.F64.S16 R2, R2 ;  /* 0x0000000200027312 */ /* 0x004e220000101c00 */
[----:B------:R-:W-:Y:S05]  /*0fe0*/  BRA `(.L_x_1670) ;  /* 0x00000e2000007947 */ /* 0x000fea0003800000 */
.L_x_1668:
[----:B------:R-:W2:Y:S02]  /*0ff0*/  LDG.E.U8 R2, [R4.64] ;  /* 0x0000002404027981 */ /* 0x000ea4000c1e1100 */
[----:B--2---:R-:W0:Y:S01]  /*1000*/  I2F.F64.U16 R2, R2 ;  /* 0x0000000200027312 */ /* 0x004e220000101800 */
[----:B------:R-:W-:Y:S05]  /*1010*/  BRA `(.L_x_1670) ;  /* 0x00000df000007947 */ /* 0x000fea0003800000 */
.L_x_1667:
[----:B------:R-:W-:-:S13]  /*1020*/  ISETP.NE.AND P0, PT, R2, 0x2, PT ;  /* 0x000000020200780c */ /* 0x000fda0003f05270 */
[----:B------:R-:W-:Y:S05]  /*1030*/  @!P0 BRA `(.L_x_1671) ;  /* 0x000000a000008947 */ /* 0x000fea0003800000 */
[----:B------:R-:W-:-:S13]  /*1040*/  ISETP.NE.AND P0, PT, R2, 0x3, PT ;  /* 0x000000030200780c */ /* 0x000fda0003f05270 */
[----:B------:R-:W-:Y:S05]  /*1050*/  @!P0 BRA `(.L_x_1672) ;  /* 0x0000005000008947 */ /* 0x000fea0003800000 */
[----:B------:R-:W-:-:S13]  /*1060*/  ISETP.NE.AND P0, PT, R2, 0x4, PT ;  /* 0x000000040200780c */ /* 0x000fda0003f05270 */
[----:B------:R-:W-:Y:S05]  /*1070*/  @P0 BRA `(.L_x_1669) ;  /* 0x00000bf000000947 */ /* 0x000fea0003800000 */
[----:B------:R-:W2:Y:S02]  /*1080*/  LDG.E.64 R2, [R4.64] ;  /* 0x0000002404027981 */ /* 0x000ea4000c1e1b00 */
[----:B--2---:R-:W0:Y:S01]  /*1090*/  I2F.F64.S64 R2, R2 ;  /* 0x0000000200027312 */ /* 0x004e220000301c00 */
[----:B------:R-:W-:Y:S05]  /*10a0*/  BRA `(.L_x_1670) ;  /* 0x00000d6000007947 */ /* 0x000fea0003800000 */
.L_x_1672:
[----:B------:R-:W2:Y:S02]  /*10b0*/  LDG.E R2, [R4.64] ;  /* 0x0000002404027981 */ /* 0x000ea4000c1e1900 */
[----:B--2---:R-:W0:Y:S01]  /*10c0*/  I2F.F64 R2, R2 ;  /* 0x0000000200027312 */ /* 0x004e220000201c00 */
[----:B------:R-:W-:Y:S05]  /*10d0*/  BRA `(.L_x_1670) ;  /* 0x00000d3000007947 */ /* 0x000fea0003800000 */
.L_x_1671:
[----:B------:R-:W2:Y:S02]  /*10e0*/  LDG.E.U16 R2, [R4.64] ;  /* 0x0000002404027981 */ /* 0x000ea4000c1e1500 */
[----:B--2---:R-:W0:Y:S01]  /*10f0*/  I2F.F64.S16 R2, R2 ;  /* 0x0000000200027312 */ /* 0x004e220000101c00 */
[----:B------:R-:W-:Y:S05]  /*1100*/  BRA `(.L_x_1670) ;  /* 0x00000d0000007947 */ /* 0x000fea0003800000 */
.L_x_1666:
[----:B------:R-:W-:-:S13]  /*1110*/  ISETP.GT.AND P0, PT, R2, 0x6, PT ;  /* 0x000000060200780c */ /* 0x000fda0003f04270 */
[----:B------:R-:W-:Y:S05]  /*1120*/  @P0 BRA `(.L_x_1673) ;  /* 0x000000d000000947 */ /* 0x000fea0003800000 */
[----:B------:R-:W-:-:S13]  /*1130*/  ISETP.NE.AND P0, PT, R2, 0x5, PT ;  /* 0x000000050200780c */ /* 0x000fda0003f05270 */
[----:B------:R-:W-:Y:S05]  /*1140*/  @!P0 BRA `(.L_x_1674) ;  /* 0x0000006000008947 */ /* 0x000fea0003800000 */
[----:B------:R-:W-:-:S13]  /*1150*/  ISETP.NE.AND P0, PT, R2, 0x6, PT ;  /* 0x000000060200780c */ /* 0x000fda0003f05270 */
[----:B------:R-:W-:Y:S05]  /*1160*/  @P0 BRA `(.L_x_1669) ;  /* 0x00000b0000000947 */ /* 0x000fea0003800000 */
[----:B------:R-:W2:Y:S02]  /*1170*/  LDG.E R2, [R4.64] ;  /* 0x0000002404027981 */ /* 0x000ea4000c1e1900 */
[----:B--2---:R-:W-:-:S06]  /*1180*/  FMUL.FTZ R2, R2, 1 ;  /* 0x3f80000002027820 */ /* 0x004fcc0000410000 */
[----:B------:R-:W0:Y:S01]  /*1190*/  F2F.F64.F32 R2, R2 ;  /* 0x0000000200027310 */ /* 0x000e220000201800 */
[----:B------:R-:W-:Y:S05]  /*11a0*/  BRA `(.L_x_1670) ;  /* 0x00000c6000007947 */ /* 0x000fea0003800000 */
.L_x_1674:
[----:B------:R-:W2:Y:S02]  /*11b0*/  LDG.E.U16 R0, [R4.64] ;  /* 0x0000002404007981 */ /* 0x000ea4000c1e1500 */
[----:B--2---:R-:W-:-:S05]  /*11c0*/  HADD2.F32 R0, -RZ, R0.H0_H0 ;  /* 0x20000000ff007230 */ /* 0x004fca0000004100 */
[----:B------:R-:W-:-:S04]  /*11d0*/  FMUL.FTZ R0, R0, 1 ;  /* 0x3f80000000007820 */ /* 0x000fc80000410000 */
[----:B------:R0:W1:Y:S01]  /*11e0*/  F2F.F64.F32 R2, R0 ;  /* 0x0000000000027310 */ /* 0x0000620000201800 */
[----:B------:R-:W-:Y:S05]  /*11f0*/  BRA `(.L_x_1670) ;  /* 0x00000c1000007947 */ /* 0x000fea0003800000 */
.L_x_1673:
[----:B------:R-:W-:-:S13]  /*1200*/  ISETP.NE.AND P0, PT, R2, 0x7, PT ;  /* 0x000000070200780c */ /* 0x000fda0003f05270 */
[----:B------:R-:W-:Y:S05]  /*1210*/  @!P0 BRA `(.L_x_1675) ;  /* 0x000000d000008947 */ /* 0x000fea0003800000 */
        /* <DEDUP_REMOVED lines=8> */
.L_x_1676:
[----:B------:R-:W2:Y:S02]  /*12a0*/  LDG.E.U16 R4, [R4.64] ;  /* 0x0000002404047981 */ /* 0x000ea4000c1e1500 */
[----:B--2---:R-:W-:-:S05]  /*12b0*/  HADD2.F32 R0, -RZ, R4.H0_H0 ;  /* 0x20000004ff007230 */ /* 0x004fca0000004100 */
[----:B------:R-:W-:-:S04]  /*12c0*/  FMUL.FTZ R0, R0, 1 ;  /* 0x3f80000000007820 */ /* 0x000fc80000410000 */
[----:B------:R0:W1:Y:S01]  /*12d0*/  F2F.F64.F32 R2, R0 ;  /* 0x0000000000027310 */ /* 0x0000620000201800 */
[----:B------:R-:W-:Y:S05]  /*12e0*/  BRA `(.L_x_1670) ;  /* 0x00000b2000007947 */ /* 0x000fea0003800000 */
.L_x_1675:
[----:B------:R0:W5:Y:S01]  /*12f0*/  LDG.E.64 R2, [R4.64] ;  /* 0x0000002404027981 */ /* 0x000162000c1e1b00 */
[----:B------:R-:W-:Y:S05]  /*1300*/  BRA `(.L_x_1670) ;  /* 0x00000b0000007947 */ /* 0x000fea0003800000 */
.L_x_1665:
        /* <DEDUP_REMOVED lines=8> */
[----:B------:R-:W2:Y:S01]  /*1390*/  LDG.E.U8 R4, [R4.64] ;  /* 0x0000002404047981 */ /* 0x000ea2000c1e1100 */
[----:B------:R-:W-:Y:S01]  /*13a0*/  IMAD.MOV.U32 R2, RZ, RZ, RZ ;  /* 0x000000ffff027224 */ /* 0x000fe200078e00ff */
[----:B--2---:R-:W-:-:S04]  /*13b0*/  ISETP.NE.AND P0, PT, R4, RZ, PT ;  /* 0x000000ff0400720c */ /* 0x004fc80003f05270 */
[----:B------:R-:W-:Y:S01]  /*13c0*/  FSEL R3, RZ, 1.875, !P0 ;  /* 0x3ff00000ff037808 */ /* 0x000fe20004000000 */
[----:B------:R-:W-:Y:S05]  /*13d0*/  BRA `(.L_x_1670) ;  /* 0x00000a3000007947 */ /* 0x000fea0003800000 */
.L_x_1679:
[----:B------:R0:W5:Y:S01]  /*13e0*/  LDG.E.64 R2, [R4.64] ;  /* 0x0000002404027981 */ /* 0x000162000c1e1b00 */
[----:B------:R-:W-:Y:S05]  /*13f0*/  BRA `(.L_x_1670) ;  /* 0x00000a1000007947 */ /* 0x000fea0003800000 */
.L_x_1678:
        /* <DEDUP_REMOVED lines=11> */
[----:B------:R-:W-:-:S04]  /*14b0*/  IADD3 R6, R2, 0x1000000, RZ ;  /* 0x0100000002067810 */ /* 0x000fc80007ffe0ff */
[----:B------:R-:W-:Y:S02]  /*14c0*/  SHF.R.S32.HI R6, RZ, 0x8, R6 ;  /* 0x00000008ff067819 */ /* 0x000fe40000011406 */
[----:B0-----:R-:W-:-:S04]  /*14d0*/  IADD3 R3, -R3, 0x1f, RZ ;  /* 0x0000001f03037810 */ /* 0x001fc80007ffe1ff */
[C---:B------:R-:W-:Y:S02]  /*14e0*/  ISETP.GT.U32.AND P0, PT, R3.reuse, 0x4, PT ;  /* 0x000000040300780c */ /* 0x040fe40003f04070 */
[----:B------:R-:W-:-:S04]  /*14f0*/  IADD3 R3, R3, -0x4, RZ ;  /* 0xfffffffc03037810 */ /* 0x000fc80007ffe0ff */
[----:B------:R-:W-:-:S04]  /*1500*/  SEL R3, R3, RZ, P0 ;  /* 0x000000ff03037207 */ /* 0x000fc80000000000 */
[C---:B------:R-:W-:Y:S01]  /*1510*/  SHF.L.U32 R4, R2.reuse, R3, RZ ;  /* 0x0000000302047219 */ /* 0x040fe200000006ff */
[----:B------:R-:W-:Y:S01]  /*1520*/  IMAD R7, R3, R8, 0x3c000000 ;  /* 0x3c00000003077424 */ /* 0x000fe200078e0208 */
[----:B------:R-:W-:-:S04]  /*1530*/  IADD3 R3, R2, -0x1, RZ ;  /* 0xffffffff02037810 */ /* 0x000fc80007ffe0ff */
[----:B------:R-:W-:Y:S02]  /*1540*/  LEA.HI R7, R4, R7, RZ, 0x1c ;  /* 0x0000000704077211 */ /* 0x000fe400078fe0ff */
[----:B------:R-:W-:Y:S02]  /*1550*/  SHF.R.S32.HI R3, RZ, 0x1f, R3 ;  /* 0x0000001fff037819 */ /* 0x000fe40000011403 */
[----:B------:R-:W-:-:S04]  /*1560*/  LOP3.LUT R6, R7, 0x7f800000, R6, 0xf8, !PT ;  /* 0x7f80000007067812 */ /* 0x000fc800078ef806 */
[----:B------:R-:W-:-:S04]  /*1570*/  LOP3.LUT R3, R6, R3, RZ, 0x30, !PT ;  /* 0x0000000306037212 */ /* 0x000fc800078e30ff */
[----:B------:R-:W-:-:S05]  /*1580*/  LOP3.LUT R3, R3, 0x80000000, R0, 0xf8, !PT ;  /* 0x8000000003037812 */ /* 0x000fca00078ef800 */
[----:B------:R-:W-:-:S06]  /*1590*/  FMUL.FTZ R3, R3, 1 ;  /* 0x3f80000003037820 */ /* 0x000fcc0000410000 */
[----:B------:R-:W0:Y:S01]  /*15a0*/  F2F.F64.F32 R2, R3 ;  /* 0x0000000300027310 */ /* 0x000e220000201800 */
[----:B------:R-:W-:Y:S05]  /*15b0*/  BRA `(.L_x_1670) ;  /* 0x0000085000007947 */ /* 0x000fea0003800000 */
.L_x_1681:
[----:B------:R-:W2:Y:S02]  /*15c0*/  LDG.E.U8 R3, [R4.64] ;  /* 0x0000002404037981 */ /* 0x000ea4000c1e1100 */
[----:B--2---:R-:W-:-:S05]  /*15d0*/  IMAD.SHL.U32 R0, R3, 0x2000000, RZ ;  /* 0x0200000003007824 */ /* 0x004fca00078e00ff */
[----:B------:R-:W-:-:S13]  /*15e0*/  ISETP.GE.U32.AND P0, PT, R0, 0x8000000, PT ;  /* 0x080000000000780c */ /* 0x000fda0003f06070 */
[C---:B------:R-:W-:Y:S02]  /*15f0*/  @!P0 IMAD.SHL.U32 R0, R3.reuse, 0x100, RZ ;  /* 0x0000010003008824 */ /* 0x040fe400078e00ff */
[C---:B------:R-:W-:Y:S02]  /*1600*/  @P0 IMAD.SHL.U32 R2, R3.reuse, 0x200000, RZ ;  /* 0x0020000003020824 */ /* 0x040fe400078e00ff */
[----:B------:R-:W-:Y:S01]  /*1610*/  IMAD.SHL.U32 R3, R3, 0x1000000, RZ ;  /* 0x0100000003037824 */ /* 0x000fe200078e00ff */
[----:B------:R-:W-:Y:S02]  /*1620*/  @!P0 LOP3.LUT R0, R0, 0x7f00, RZ, 0xc0, !PT ;  /* 0x00007f0000008812 */ /* 0x000fe400078ec0ff */
[----:B------:R-:W-:Y:S02]  /*1630*/  @P0 LOP3.LUT R2, R2, 0x70000000, RZ, 0xfc, !PT ;  /* 0x7000000002020812 */ /* 0x000fe400078efcff */
[----:B------:R-:W-:-:S03]  /*1640*/  @!P0 LOP3.LUT R0, R0, 0x3f000000, RZ, 0xfc, !PT ;  /* 0x3f00000000008812 */ /* 0x000fc600078efcff */
[----:B------:R-:W-:Y:S02]  /*1650*/  @P0 FMUL.FTZ R2, R2, 1.9259299443872358531e-34 ;  /* 0x0780000002020820 */ /* 0x000fe40000410000 */
[----:B------:R-:W-:-:S05]  /*1660*/  @!P0 FADD.FTZ R2, R0, -0.5 ;  /* 0xbf00000000028421 */ /* 0x000fca0000010000 */
[----:B------:R-:W-:-:S05]  /*1670*/  LOP3.LUT R2, R2, 0x80000000, R3, 0xf8, !PT ;  /* 0x8000000002027812 */ /* 0x000fca00078ef803 */
[----:B------:R-:W-:-:S06]  /*1680*/  FMUL.FTZ R2, R2, 1 ;  /* 0x3f80000002027820 */ /* 0x000fcc0000410000 */
[----:B------:R-:W0:Y:S01]  /*1690*/  F2F.F64.F32 R2, R2 ;  /* 0x0000000200027310 */ /* 0x000e220000201800 */
[----:B------:R-:W-:Y:S05]  /*16a0*/  BRA `(.L_x_1670) ;  /* 0x0000076000007947 */ /* 0x000fea0003800000 */
.L_x_1680:
[----:B------:R-:W2:Y:S02]  /*16b0*/  LDG.E.U16 R0, [R4.64] ;  /* 0x0000002404007981 */ /* 0x000ea4000c1e1500 */
[----:B--2---:R-:W-:-:S05]  /*16c0*/  PRMT R0, RZ, 0x5410, R0 ;  /* 0x00005410ff007816 */ /* 0x004fca0000000000 */
[----:B------:R-:W-:-:S04]  /*16d0*/  FMUL.FTZ R0, R0, 1 ;  /* 0x3f80000000007820 */ /* 0x000fc80000410000 */
[----:B------:R0:W1:Y:S01]  /*16e0*/  F2F.F64.F32 R2, R0 ;  /* 0x0000000000027310 */ /* 0x0000620000201800 */
[----:B------:R-:W-:Y:S05]  /*16f0*/  BRA `(.L_x_1670) ;  /* 0x0000071000007947 */ /* 0x000fea0003800000 */
.L_x_1677:
        /* <DEDUP_REMOVED lines=9> */
[----:B--2---:R-:W0:Y:S01]  /*1790*/  I2F.F64.U16 R2, R2 ;  /* 0x0000000200027312 */ /* 0x004e220000101800 */
[----:B------:R-:W-:Y:S05]  /*17a0*/  BRA `(.L_x_1670) ;  /* 0x0000066000007947 */ /* 0x000fea0003800000 */
.L_x_1684:
        /* <DEDUP_REMOVED lines=21> */
.L_x_1688:
[----:B------:R-:W-:Y:S05]  /*1900*/  BSYNC B1 ;  /* 0x0000000000017941 */ /* 0x000fea0003800000 */
.L_x_1687:
[----:B------:R-:W-:Y:S01]  /*1910*/  LEA R3, R0, 0x3b800000, 0x17 ;  /* 0x3b80000000037811 */ /* 0x000fe200078eb8ff */
[----:B------:R-:W-:-:S05]  /*1920*/  IMAD.SHL.U32 R0, R2, 0x100000, RZ ;  /* 0x0010000002007824 */ /* 0x000fca00078e00ff */
[----:B------:R-:W-:Y:S02]  /*1930*/  LOP3.LUT R0, R3, R0, R4, 0xfe, !PT ;  /* 0x0000000003007212 */ /* 0x000fe400078efe04 */
.L_x_1686:
[----:B------:R-:W-:Y:S05]  /*1940*/  BSYNC B0 ;  /* 0x0000000000007941 */ /* 0x000fea0003800000 */
.L_x_1685:
[----:B------:R-:W-:-:S04]  /*1950*/  FMUL.FTZ R0, R0, 1 ;  /* 0x3f80000000007820 */ /* 0x000fc80000410000 */
[----:B------:R0:W1:Y:S01]  /*1960*/  F2F.F64.F32 R2, R0 ;  /* 0x0000000000027310 */ /* 0x0000620000201800 */
[----:B------:R-:W-:Y:S05]  /*1970*/  BRA `(.L_x_1670) ;  /* 0x0000049000007947 */ /* 0x000fea0003800000 */
.L_x_1683:
        /* <DEDUP_REMOVED lines=21> */
.L_x_1692:
[----:B------:R-:W-:Y:S05]  /*1ad0*/  BSYNC B1 ;  /* 0x0000000000017941 */ /* 0x000fea0003800000 */
.L_x_1691:
[----:B------:R-:W-:Y:S01]  /*1ae0*/  LEA R3, R0, 0x37800000, 0x17 ;  /* 0x3780000000037811 */ /* 0x000fe200078eb8ff */
[----:B------:R-:W-:-:S05]  /*1af0*/  IMAD.SHL.U32 R0, R2, 0x200000, RZ ;  /* 0x0020000002007824 */ /* 0x000fca00078e00ff */
[----:B------:R-:W-:Y:S02]  /*1b00*/  LOP3.LUT R0, R3, R0, R4, 0xfe, !PT ;  /* 0x0000000003007212 */ /* 0x000fe400078efe04 */
.L_x_1690:
[----:B------:R-:W-:Y:S05]  /*1b10*/  BSYNC B0 ;  /* 0x0000000000007941 */ /* 0x000fea0003800000 */
.L_x_1689:
[----:B------:R-:W-:-:S04]  /*1b20*/  FMUL.FTZ R0, R0, 1 ;  /* 0x3f80000000007820 */ /* 0x000fc80000410000 */
[----:B------:R0:W1:Y:S01]  /*1b30*/  F2F.F64.F32 R2, R0 ;  /* 0x0000000000027310 */ /* 0x0000620000201800 */
[----:B------:R-:W-:Y:S05]  /*1b40*/  BRA `(.L_x_1670) ;  /* 0x000002c000007947 */ /* 0x000fea0003800000 */
.L_x_1682:
        /* <DEDUP_REMOVED lines=14> */
.L_x_1696:
[----:B------:R-:W-:Y:S05]  /*1c30*/  BSYNC B0 ;  /* 0x0000000000007941 */ /* 0x000fea0003800000 */
.L_x_1695:
[----:B------:R-:W-:-:S04]  /*1c40*/  FMUL.FTZ R0, R0, 1 ;  /* 0x3f80000000007820 */ /* 0x000fc80000410000 */
[----:B------:R0:W1:Y:S01]  /*1c50*/  F2F.F64.F32 R2, R0 ;  /* 0x0000000000027310 */ /* 0x0000620000201800 */
[----:B------:R-:W-:Y:S05]  /*1c60*/  BRA `(.L_x_1670) ;  /* 0x000001a000007947 */ /* 0x000fea0003800000 */
.L_x_1669:
        /* <DEDUP_REMOVED lines=19> */
[----:B------:R-:W-:Y:S01]  /*1da0*/  CS2R R2, SRZ ;  /* 0x0000000000027805 */ /* 0x000fe2000001ff00 */
[----:B------:R-:W-:Y:S05]  /*1db0*/  BRA `(.L_x_1670) ;  /* 0x0000005000007947 */ /* 0x000fea0003800000 */
.L_x_1694:
[----:B------:R-:W2:Y:S02]  /*1dc0*/  LDG.E.64 R2, [R4.64] ;  /* 0x0000002404027981 */ /* 0x000ea4000c1e1b00 */
[----:B--2---:R-:W0:Y:S01]  /*1dd0*/  I2F.F64.U64 R2, R2 ;  /* 0x0000000200027312 */ /* 0x004e220000301800 */
[----:B------:R-:W-:Y:S05]  /*1de0*/  BRA `(.L_x_1670) ;  /* 0x0000002000007947 */ /* 0x000fea0003800000 */
.L_x_1693:
[----:B------:R-:W2:Y:S02]  /*1df0*/  LDG.E R2, [R4.64] ;  /* 0x0000002404027981 */ /* 0x000ea4000c1e1900 */
[----:B--2---:R-:W0:Y:S02]  /*1e00*/  I2F.F64.U32 R2, R2 ;  /* 0x0000000200027312 */ /* 0x004e240000201800 */
.L_x_1670:
[----:B01---5:R-:W-:Y:S01]  /*1e10*/  LOP3.LUT R5, R3, 0x7fffffff, RZ, 0xc0, !PT ;  /* 0x7fffffff03057812 */ /* 0x023fe200078ec0ff */
[----:B------:R-:W-:Y:S01]  /*1e20*/  IMAD.MOV.U32 R4, RZ, RZ, R2 ;  /* 0x000000ffff047224 */ /* 0x000fe200078e0002 */
[----:B------:R-:W-:Y:S05]  /*1e30*/  BSSY B0, `(.L_x_1697) ;  /* 0x000003b000007945 */ /* 0x000fea0003800000 */
[----:B------:R-:W0:-:S14]  /*1e40*/  DSETP.GE.AND P0, PT, R4, c[0x2][0x0], PT ;  /* 0x008000000400762a */ /* 0x000e1c0003f06000 */
[----:B0-----:R-:W-:Y:S05]  /*1e50*/  @!P0 BRA `(.L_x_1698) ;  /* 0x0000029000008947 */ /* 0x001fea0003800000 */
[----:B------:R-:W0:Y:S01]  /*1e60*/  DADD R8, R4, R4 ;  /* 0x0000000004087229 */ /* 0x000e220000000004 */
[----:B------:R-:W-:Y:S02]  /*1e70*/  IMAD.MOV.U32 R10, RZ, RZ, -0x5b8be47f ;  /* 0xa4741b81ff0a7424 */ /* 0x000fe400078e00ff */
[----:B------:R-:W-:-:S03]  /*1e80*/  IMAD.MOV.U32 R11, RZ, RZ, 0x3e5ae904 ;  /* 0x3e5ae904ff0b7424 */ /* 0x000fc600078e00ff */
[----:B0-----:R-:W0:Y:S01]  /*1e90*/  F2F.F32.F64 R0, R8 ;  /* 0x0000000800007310 */ /* 0x001e220000301000 */
[----:B------:R-:W0:-:S14]  /*1ea0*/  DSETP.GEU.AND P0, PT, |R8|, c[0x2][0x8], PT ;  /* 0x008002000800762a */ /* 0x000e1c0003f0e200 */
[----:B0-----:R-:W-:Y:S01]  /*1eb0*/  @!P0 FMUL R0, R0, 1.175494350822287508e-38 ;  /* 0x0080000000008820 */ /* 0x001fe20000400000 */
[----:B------:R-:W-:-:S03]  /*1ec0*/  ISETP.GT.U32.AND P0, PT, R5, 0x40330fc1, PT ;  /* 0x40330fc10500780c */ /* 0x000fc60003f04070 */
[----:B------:R-:W-:-:S06]  /*1ed0*/  FMUL.FTZ R0, R0, 1.4426950216293334961 ;  /* 0x3fb8aa3b00007820 */ /* 0x000fcc0000410000 */
[----:B------:R-:W0:Y:S02]  /*1ee0*/  FRND R0, R0 ;  /* 0x0000000000007307 */ /* 0x000e240000201000 */
[----:B0-----:R-:W-:-:S06]  /*1ef0*/  FMUL.FTZ R2, R0, 1 ;  /* 0x3f80000000027820 */ /* 0x001fcc0000410000 */
[----:B------:R-:W0:Y:S08]  /*1f00*/  MUFU.EX2 R4, R0 ;  /* 0x0000000000047308 */ /* 0x000e300000000800 */
[----:B------:R-:W1:Y:S01]  /*1f10*/  F2F.F64.F32 R6, R2 ;  /* 0x0000000200067310 */ /* 0x000e620000201800 */
[----:B0-----:R-:W-:Y:S01]  /*1f20*/  FMUL.FTZ R4, R4, 1 ;  /* 0x3f80000004047820 */ /* 0x001fe20000410000 */
[----:B-1----:R0:W1:-:S06]  /*1f30*/  DFMA R6, -R6, c[0x2][0x10], R8 ;  /* 0x0080040006067a2b */ /* 0x00204c0000000108 */
[----:B0-----:R-:W0:Y:S01]  /*1f40*/  F2F.F64.F32 R8, R4 ;  /* 0x0000000400087310 */ /* 0x001e220000201800 */
[----:B-1----:R-:W1:-:S06]  /*1f50*/  DFMA R10, R6, R10, c[0x2][0x18] ;  /* 0x00800600060a762b */ /* 0x002e4c000000000a */
[----:B-1----:R-:W1:-:S06]  /*1f60*/  DFMA R10, R6, R10, c[0x2][0x20] ;  /* 0x00800800060a762b */ /* 0x002e4c000000000a */
[----:B-1----:R-:W1:-:S04]  /*1f70*/  DFMA R10, R6, R10, c[0x2][0x28] ;  /* 0x00800a00060a762b */ /* 0x002e48000000000a */
[----:B0-----:R-:W-:-:S04]  /*1f80*/  DADD R12, -R8, 1 ;  /* 0x3ff00000080c7429 */ /* 0x001fc80000000100 */
[----:B-1----:R-:W0:-:S06]  /*1f90*/  DFMA R10, R6, R10, c[0x2][0x30] ;  /* 0x00800c00060a762b */ /* 0x002e0c000000000a */
[----:B0-----:R-:W0:-:S06]  /*1fa0*/  DFMA R10, R6, R10, c[0x2][0x38] ;  /* 0x00800e00060a762b */ /* 0x001e0c000000000a */
[----:B0-----:R-:W0:-:S06]  /*1fb0*/  DFMA R10, R6, R10, c[0x2][0x40] ;  /* 0x00801000060a762b */ /* 0x001e0c000000000a */
[----:B0-----:R-:W0:-:S06]  /*1fc0*/  DFMA R10, R6, R10, c[0x2][0x48] ;  /* 0x00801200060a762b */ /* 0x001e0c000000000a */
[----:B0-----:R-:W0:-:S06]  /*1fd0*/  DFMA R10, R6, R10, c[0x2][0x50] ;  /* 0x00801400060a762b */ /* 0x001e0c000000000a */
[----:B0-----:R-:W0:-:S06]  /*1fe0*/  DFMA R10, R6, R10, c[0x2][0x58] ;  /* 0x00801600060a762b */ /* 0x001e0c000000000a */
[----:B0-----:R-:W0:-:S06]  /*1ff0*/  DMUL R10, R6, R10 ;  /* 0x0000000a060a7228 */ /* 0x001e0c0000000000 */
[----:B0-----:R0:W1:Y:S02]  /*2000*/  DFMA R10, R6, R10, R6 ;  /* 0x0000000a060a722b */ /* 0x0010640000000006 */
[----:B0-----:R-:W-:-:S04]  /*2010*/  IMAD.MOV.U32 R6, RZ, RZ, RZ ;  /* 0x000000ffff067224 */ /* 0x001fc800078e00ff */
[----:B-1----:R0:W1:Y:S02]  /*2020*/  DFMA R10, -R10, R8, R12 ;  /* 0x000000080a0a722b */ /* 0x002064000000010c */
[----:B0-----:R-:W-:Y:S02]  /*2030*/  IMAD.MOV.U32 R12, RZ, RZ, 0x0 ;  /* 0x00000000ff0c7424 */ /* 0x001fe400078e00ff */
[----:B------:R-:W-:Y:S02]  /*2040*/  IMAD.MOV.U32 R13, RZ, RZ, 0x40000000 ;  /* 0x40000000ff0d7424 */ /* 0x000fe400078e00ff */
[----:B-1----:R-:W0:-:S06]  /*2050*/  DADD R10, -R10, 2 ;  /* 0x400000000a0a7429 */ /* 0x002e0c0000000100 */
[----:B0-----:R-:W0:Y:S02]  /*2060*/  MUFU.RCP64H R7, R11 ;  /* 0x0000000b00077308 */ /* 0x001e240000001800 */
[----:B0-----:R-:W0:-:S06]  /*2070*/  DFMA R8, -R10, R6, 1 ;  /* 0x3ff000000a08742b */ /* 0x001e0c0000000106 */
[----:B0-----:R-:W0:-:S06]  /*2080*/  DFMA R8, R8, R8, R8 ;  /* 0x000000080808722b */ /* 0x001e0c0000000008 */
[----:B0-----:R-:W0:-:S06]  /*2090*/  DFMA R8, R6, R8, R6 ;  /* 0x000000080608722b */ /* 0x001e0c0000000006 */
[----:B0-----:R-:W0:-:S10]  /*20a0*/  DFMA R8, -R8, R12, 1 ;  /* 0x3ff000000808742b */ /* 0x001e14000000010c */
[----:B0-----:R-:W-:Y:S02]  /*20b0*/  FSEL R5, R9, 1.875, !P0 ;  /* 0x3ff0000009057808 */ /* 0x001fe40004000000 */
[----:B------:R-:W-:Y:S02]  /*20c0*/  FSEL R4, R8, RZ, !P0 ;  /* 0x000000ff08047208 */ /* 0x000fe40004000000 */
[----:B------:R-:W-:Y:S01]  /*20d0*/  LOP3.LUT R5, R5, 0x80000000, R3, 0xb8, !PT ;  /* 0x8000000005057812 */ /* 0x000fe200078eb803 */
[----:B------:R-:W-:Y:S05]  /*20e0*/  BRA `(.L_x_1699) ;  /* 0x000000f000007947 */ /* 0x000fea0003800000 */
.L_x_1698:
[----:B------:R-:W0:Y:S01]  /*20f0*/  DMUL R4, R2, R2 ;  /* 0x0000000202047228 */ /* 0x000e220000000000 */
[----:B------:R-:W-:Y:S02]  /*2100*/  IMAD.MOV.U32 R6, RZ, RZ, -0x1d0a169c ;  /* 0xe2f5e964ff067424 */ /* 0x000fe400078e00ff */
[----:B------:R-:W-:-:S06]  /*2110*/  IMAD.MOV.U32 R7, RZ, RZ, 0x3ef0bc46 ;  /* 0x3ef0bc46ff077424 */ /* 0x000fcc00078e00ff */
[----:B0-----:R-:W0:-:S06]  /*2120*/  DFMA R6, R4, -R6, c[0x2][0x60] ;  /* 0x008018000406762b */ /* 0x001e0c0000000806 */
[----:B0-----:R-:W0:-:S06]  /*2130*/  DFMA R6, R4, R6, c[0x2][0x68] ;  /* 0x00801a000406762b */ /* 0x001e0c0000000006 */
        /* <DEDUP_REMOVED lines=8> */
[----:B0-----:R-:W0:-:S06]  /*21c0*/  DFMA R4, R4, R6, RZ ;  /* 0x000000060404722b */ /* 0x001e0c00000000ff */
[----:B0-----:R0:W1:-:S06]  /*21d0*/  DFMA R4, R4, R2, R2 ;  /* 0x000000020404722b */ /* 0x00104c0000000002 */
.L_x_1699:
[----:B------:R-:W-:Y:S05]  /*21e0*/  BSYNC B0 ;  /* 0x0000000000007941 */ /* 0x000fea0003800000 */
.L_x_1697:
[----:B0-----:R-:W0:Y:S02]  /*21f0*/  LDC.U8 R2, c[0x0][0x371] ;  /* 0x0000dc40ff027b82 */ /* 0x001e240000000000 */
        /* <DEDUP_REMOVED lines=11> */
[----:B-1----:R-:W0:Y:S02]  /*22b0*/  F2I.F64.TRUNC R5, R4 ;  /* 0x0000000400057311 */ /* 0x002e24000030d100 */
[----:B0-----:R0:W-:Y:S01]  /*22c0*/  STG.E.U8 [R16.64], R5 ;  /* 0x0000000510007986 */ /* 0x0011e2000c101124 */
[----:B------:R-:W-:Y:S05]  /*22d0*/  BRA `(.L_x_1705) ;  /* 0x00000f1000007947 */ /* 0x000fea0003800000 */
.L_x_1703:
[----:B-1----:R-:W0:Y:S02]  /*22e0*/  F2I.S64.F64.TRUNC R4, R4 ;  /* 0x0000000400047311 */ /* 0x002e24000030d900 */
[----:B0-----:R-:W-:-:S05]  /*22f0*/  IMAD.MOV.U32 R3, RZ, RZ, R4 ;  /* 0x000000ffff037224 */ /* 0x001fca00078e0004 */
[----:B------:R0:W-:Y:S01]  /*2300*/  STG.E.U8 [R16.64], R3 ;  /* 0x0000000310007986 */ /* 0x0001e2000c101124 */
[----:B------:R-:W-:Y:S05]  /*2310*/  BRA `(.L_x_1705) ;  /* 0x00000ed000007947 */ /* 0x000fea0003800000 */
.L_x_1702:
[----:B------:R-:W-:-:S13]  /*2320*/  ISETP.NE.AND P0, PT, R0, 0x2, PT ;  /* 0x000000020000780c */ /* 0x000fda0003f05270 */
[----:B------:R-:W-:Y:S05]  /*2330*/  @!P0 BRA `(.L_x_1706) ;  /* 0x000000a000008947 */ /* 0x000fea0003800000 */
[----:B------:R-:W-:-:S13]  /*2340*/  ISETP.NE.AND P0, PT, R0, 0x3, PT ;  /* 0x000000030000780c */ /* 0x000fda0003f05270 */
[----:B------:R-:W-:Y:S05]  /*2350*/  @!P0 BRA `(.L_x_1707) ;  /* 0x0000005000008947 */ /* 0x000fea0003800000 */
[----:B------:R-:W-:-:S13]  /*2360*/  ISETP.NE.AND P0, PT, R0, 0x4, PT ;  /* 0x000000040000780c */ /* 0x000fda0003f05270 */
[----:B------:R-:W-:Y:S05]  /*2370*/  @P0 BRA `(.L_x_1704) ;  /* 0x00000ce000000947 */ /* 0x000fea0003800000 */
[----:B-1----:R-:W0:Y:S02]  /*2380*/  F2I.S64.F64.TRUNC R4, R4 ;  /* 0x0000000400047311 */ /* 0x002e24000030d900 */
[----:B0-----:R0:W-:Y:S01]  /*2390*/  STG.E.64 [R16.64], R4 ;  /* 0x0000000410007986 */ /* 0x0011e2000c101b24 */
[----:B------:R-:W-:Y:S05]  /*23a0*/  BRA `(.L_x_1705) ;  /* 0x00000e4000007947 */ /* 0x000fea0003800000 */
.L_x_1707:
[----:B-1----:R-:W0:Y:S02]  /*23b0*/  F2I.F64.TRUNC R5, R4 ;  /* 0x0000000400057311 */ /* 0x002e24000030d100 */
[----:B0-----:R0:W-:Y:S01]  /*23c0*/  STG.E [R16.64], R5 ;  /* 0x0000000510007986 */ /* 0x0011e2000c101924 */
[----:B------:R-:W-:Y:S05]  /*23d0*/  BRA `(.L_x_1705) ;  /* 0x00000e1000007947 */ /* 0x000fea0003800000 */
.L_x_1706:
[----:B-1----:R-:W0:Y:S02]  /*23e0*/  F2I.F64.TRUNC R5, R4 ;  /* 0x0000000400057311 */ /* 0x002e24000030d100 */
[----:B0-----:R0:W-:Y:S01]  /*23f0*/  STG.E.U16 [R16.64], R5 ;  /* 0x0000000510007986 */ /* 0x0011e2000c101524 */
[----:B------:R-:W-:Y:S05]  /*2400*/  BRA `(.L_x_1705) ;  /* 0x00000de000007947 */ /* 0x000fea0003800000 */
.L_x_1701:
[----:B------:R-:W-:-:S13]  /*2410*/  ISETP.GT.AND P0, PT, R0, 0x6, PT ;  /* 0x000000060000780c */ /* 0x000fda0003f04270 */
[----:B------:R-:W-:Y:S05]  /*2420*/  @P0 BRA `(.L_x_1708) ;  /* 0x000000f000000947 */ /* 0x000fea0003800000 */
[----:B------:R-:W-:-:S13]  /*2430*/  ISETP.NE.AND P0, PT, R0, 0x5, PT ;  /* 0x000000050000780c */ /* 0x000fda0003f05270 */
[----:B------:R-:W-:Y:S05]  /*2440*/  @!P0 BRA `(.L_x_1709) ;  /* 0x0000007000008947 */ /* 0x000fea0003800000 */
[----:B------:R-:W-:-:S13]  /*2450*/  ISETP.NE.AND P0, PT, R0, 0x6, PT ;  /* 0x000000060000780c */ /* 0x000fda0003f05270 */
[----:B------:R-:W-:Y:S05]  /*2460*/  @P0 BRA `(.L_x_1704) ;  /* 0x00000bf000000947 */ /* 0x000fea0003800000 */
[----:B-1----:R-:W0:Y:S01]  /*2470*/  F2F.F32.F64 R3, R4 ;  /* 0x0000000400037310 */ /* 0x002e220000301000 */
[----:B------:R-:W0:-:S14]  /*2480*/  DSETP.GEU.AND P0, PT, |R4|, c[0x2][0x8], PT ;  /* 0x008002000400762a */ /* 0x000e1c0003f0e200 */
[----:B0-----:R-:W-:-:S05]  /*2490*/  @!P0 FMUL R3, R3, 1.175494350822287508e-38 ;  /* 0x0080000003038820 */ /* 0x001fca0000400000 */
[----:B------:R0:W-:Y:S01]  /*24a0*/  STG.E [R16.64], R3 ;  /* 0x0000000310007986 */ /* 0x0001e2000c101924 */
[----:B------:R-:W-:Y:S05]  /*24b0*/  BRA `(.L_x_1705) ;  /* 0x00000d3000007947 */ /* 0x000fea0003800000 */
.L_x_1709:
[----:B-1----:R-:W0:Y:S01]  /*24c0*/  F2F.F32.F64 R0, R4 ;  /* 0x0000000400007310 */ /* 0x002e220000301000 */
[----:B------:R-:W0:-:S14]  /*24d0*/  DSETP.GEU.AND P0, PT, |R4|, c[0x2][0x8], PT ;  /* 0x008002000400762a */ /* 0x000e1c0003f0e200 */
[----:B0-----:R-:W-:-:S05]  /*24e0*/  @!P0 FMUL R0, R0, 1.175494350822287508e-38 ;  /* 0x0080000000008820 */ /* 0x001fca0000400000 */
[----:B------:R-:W-:-:S05]  /*24f0*/  F2FP.PACK_AB R0, RZ, R0 ;  /* 0x00000000ff00723e */ /* 0x000fca00000000ff */
[----:B------:R0:W-:Y:S01]  /*2500*/  STG.E.U16 [R16.64], R0 ;  /* 0x0000000010007986 */ /* 0x0001e2000c101524 */
[----:B------:R-:W-:Y:S05]  /*2510*/  BRA `(.L_x_1705) ;  /* 0x00000cd000007947 */ /* 0x000fea0003800000 */
.L_x_1708:
[----:B------:R-:W-:-:S13]  /*2520*/  ISETP.NE.AND P0, PT, R0, 0x7, PT ;  /* 0x000000070000780c */ /* 0x000fda0003f05270 */
[----:B------:R-:W-:Y:S05]  /*2530*/  @!P0 BRA `(.L_x_1710) ;  /* 0x0000011000008947 */ /* 0x000fea0003800000 */
[----:B------:R-:W-:-:S13]  /*2540*/  ISETP.NE.AND P0, PT, R0, 0x8, PT ;  /* 0x000000080000780c */ /* 0x000fda0003f05270 */
[----:B------:R-:W-:Y:S05]  /*2550*/  @!P0 BRA `(.L_x_1711) ;  /* 0x0000008000008947 */ /* 0x000fea0003800000 */
[----:B------:R-:W-:-:S13]  /*2560*/  ISETP.NE.AND P0, PT, R0, 0x9, PT ;  /* 0x000000090000780c */ /* 0x000fda0003f05270 */
[----:B------:R-:W-:Y:S05]  /*2570*/  @P0 BRA `(.L_x_1704) ;  /* 0x00000ae000000947 */ /* 0x000fea0003800000 */
[----:B-1----:R-:W0:Y:S01]  /*2580*/  F2F.F32.F64 R2, R4 ;  /* 0x0000000400027310 */ /* 0x002e220000301000 */
[----:B------:R-:W0:Y:S01]  /*2590*/  DSETP.GEU.AND P0, PT, |R4|, c[0x2][0x8], PT ;  /* 0x008002000400762a */ /* 0x000e220003f0e200 */
[----:B------:R-:W-:-:S13]  /*25a0*/  IMAD.MOV.U32 R3, RZ, RZ, RZ ;  /* 0x000000ffff037224 */ /* 0x000fda00078e00ff */
[----:B0-----:R-:W-:-:S05]  /*25b0*/  @!P0 FMUL R2, R2, 1.175494350822287508e-38 ;  /* 0x0080000002028820 */ /* 0x001fca0000400000 */
[----:B------:R0:W-:Y:S01]  /*25c0*/  STG.E.64 [R16.64], R2 ;  /* 0x0000000210007986 */ /* 0x0001e2000c101b24 */
[----:B------:R-:W-:Y:S05]  /*25d0*/  BRA `(.L_x_1705) ;  /* 0x00000c1000007947 */ /* 0x000fea0003800000 */
.L_x_1711:
[----:B-1----:R-:W0:Y:S01]  /*25e0*/  F2F.F32.F64 R0, R4 ;  /* 0x0000000400007310 */ /* 0x002e220000301000 */
[----:B------:R-:W0:-:S14]  /*25f0*/  DSETP.GEU.AND P0, PT, |R4|, c[0x2][0x8], PT ;  /* 0x008002000400762a */ /* 0x000e1c0003f0e200 */
[----:B0-----:R-:W-:-:S05]  /*2600*/  @!P0 FMUL R0, R0, 1.175494350822287508e-38 ;  /* 0x0080000000008820 */ /* 0x001fca0000400000 */
[----:B------:R-:W-:-:S04]  /*2610*/  F2FP.PACK_AB R3, RZ, R0 ;  /* 0x00000000ff03723e */ /* 0x000fc800000000ff */
[----:B------:R-:W-:-:S05]  /*2620*/  PRMT R3, R3, 0x5410, RZ ;  /* 0x0000541003037816 */ /* 0x000fca00000000ff */
[----:B------:R0:W-:Y:S01]  /*2630*/  STG.E [R16.64], R3 ;  /* 0x0000000310007986 */ /* 0x0001e2000c101924 */
[----:B------:R-:W-:Y:S05]  /*2640*/  BRA `(.L_x_1705) ;  /* 0x00000ba000007947 */ /* 0x000fea0003800000 */
.L_x_1710:
[----:B-1----:R0:W-:Y:S01]  /*2650*/  STG.E.64 [R16.64], R4 ;  /* 0x0000000410007986 */ /* 0x0021e2000c101b24 */
[----:B------:R-:W-:Y:S05]  /*2660*/  BRA `(.L_x_1705) ;  /* 0x00000b8000007947 */ /* 0x000fea0003800000 */
.L_x_1700:
        /* <DEDUP_REMOVED lines=8> */
[----:B-1----:R-:W0:-:S06]  /*26f0*/  DSETP.NEU.AND P0, PT, R4, RZ, PT ;  /* 0x000000ff0400722a */ /* 0x002e0c0003f0d000 */
[----:B0-----:R-:W-:-:S05]  /*2700*/  SEL R3, RZ, 0x1, !P0 ;  /* 0x00000001ff037807 */ /* 0x001fca0004000000 */
[----:B------:R0:W-:Y:S01]  /*2710*/  STG.E.U8 [R16.64], R3 ;  /* 0x0000000310007986 */ /* 0x0001e2000c101124 */
[----:B------:R-:W-:Y:S05]  /*2720*/  BRA `(.L_x_1705) ;  /* 0x00000ac000007947 */ /* 0x000fea0003800000 */
.L_x_1714:
[----:B------:R-:W-:-:S05]  /*2730*/  CS2R R6, SRZ ;  /* 0x0000000000067805 */ /* 0x000fca000001ff00 */
[----:B-1----:R0:W-:Y:S01]  /*2740*/  STG.E.128 [R16.64], R4 ;  /* 0x0000000410007986 */ /* 0x0021e2000c101d24 */
[----:B------:R-:W-:Y:S05]  /*2750*/  BRA `(.L_x_1705) ;  /* 0x00000a9000007947 */ /* 0x000fea0003800000 */
.L_x_1713:
        /* <DEDUP_REMOVED lines=8> */
[----:B------:R-:W-:-:S13]  /*27e0*/  BSSY B0, `(.L_x_1717) ;  /* 0x000000f000007945 */ /* 0x000fda0003800000 */
[----:B0-----:R-:W-:-:S05]  /*27f0*/  @!P0 FMUL R7, R7, 1.175494350822287508e-38 ;  /* 0x0080000007078820 */ /* 0x001fca0000400000 */
        /* <DEDUP_REMOVED lines=13> */
.L_x_1718:
[----:B------:R-:W-:Y:S05]  /*28d0*/  BSYNC B0 ;  /* 0x0000000000007941 */ /* 0x000fea0003800000 */
.L_x_1717:
[----:B------:R-:W-:-:S05]  /*28e0*/  LOP3.LUT R3, R0, R3, RZ, 0xfc, !PT ;  /* 0x0000000300037212 */ /* 0x000fca00078efcff */
[----:B------:R0:W-:Y:S01]  /*28f0*/  STG.E.U8 [R16.64], R3 ;  /* 0x0000000310007986 */ /* 0x0001e2000c101124 */
[----:B------:R-:W-:Y:S05]  /*2900*/  BRA `(.L_x_1705) ;  /* 0x000008e000007947 */ /* 0x000fea0003800000 */
.L_x_1716:
[----:B-1----:R-:W0:Y:S01]  /*2910*/  F2F.F32.F64 R3, R4 ;  /* 0x0000000400037310 */ /* 0x002e220000301000 */
[----:B------:R-:W0:Y:S01]  /*2920*/  DSETP.GEU.AND P0, PT, |R4|, c[0x2][0x8], PT ;  /* 0x008002000400762a */ /* 0x000e220003f0e200 */
[----:B------:R-:W-:-:S13]  /*2930*/  BSSY B0, `(.L_x_1719) ;  /* 0x0000010000007945 */ /* 0x000fda0003800000 */
[----:B0-----:R-:W-:-:S05]  /*2940*/  @!P0 FMUL R3, R3, 1.175494350822287508e-38 ;  /* 0x0080000003038820 */ /* 0x001fca0000400000 */
        /* <DEDUP_REMOVED lines=11> */
.L_x_1720:
[----:B------:R-:W-:Y:S01]  /*2a00*/  IMAD.MOV.U32 R0, RZ, RZ, 0x7f ;  /* 0x0000007fff007424 */ /* 0x000fe200078e00ff */
[----:B------:R-:W-:-:S04]  /*2a10*/  ISETP.GT.U32.AND P0, PT, R2, 0x7f800000, PT ;  /* 0x7f8000000200780c */ /* 0x000fc80003f04070 */
[----:B------:R-:W-:-:S04]  /*2a20*/  SEL R0, R0, 0x7c, P0 ;  /* 0x0000007c00007807 */ /* 0x000fc80000000000 */
.L_x_1721:
[----:B------:R-:W-:Y:S05]  /*2a30*/  BSYNC B0 ;  /* 0x0000000000007941 */ /* 0x000fea0003800000 */
.L_x_1719:
[----:B------:R-:W-:-:S04]  /*2a40*/  LOP3.LUT R2, R3, 0x80000000, RZ, 0xc0, !PT ;  /* 0x8000000003027812 */ /* 0x000fc800078ec0ff */
[----:B------:R-:W-:-:S04]  /*2a50*/  SHF.R.U32.HI R3, RZ, 0x18, R2 ;  /* 0x00000018ff037819 */ /* 0x000fc80000011602 */
[----:B------:R-:W-:-:S05]  /*2a60*/  LOP3.LUT R3, R0, R3, RZ, 0xfc, !PT ;  /* 0x0000000300037212 */ /* 0x000fca00078efcff */
[----:B------:R0:W-:Y:S01]  /*2a70*/  STG.E.U8 [R16.64], R3 ;  /* 0x0000000310007986 */ /* 0x0001e2000c101124 */
[----:B------:R-:W-:Y:S05]  /*2a80*/  BRA `(.L_x_1705) ;  /* 0x0000076000007947 */ /* 0x000fea0003800000 */
.L_x_1715:
[----:B-1----:R-:W0:Y:S01]  /*2a90*/  F2F.F32.F64 R0, R4 ;  /* 0x0000000400007310 */ /* 0x002e220000301000 */
[----:B------:R-:W0:-:S14]  /*2aa0*/  DSETP.GEU.AND P0, PT, |R4|, c[0x2][0x8], PT ;  /* 0x008002000400762a */ /* 0x000e1c0003f0e200 */
[----:B0-----:R-:W-:-:S05]  /*2ab0*/  @!P0 FMUL R0, R0, 1.175494350822287508e-38 ;  /* 0x0080000000008820 */ /* 0x001fca0000400000 */
[----:B------:R-:W-:-:S05]  /*2ac0*/  F2FP.BF16.PACK_AB R0, RZ, R0 ;  /* 0x00000000ff00723e */ /* 0x000fca00000010ff */
[----:B------:R0:W-:Y:S01]  /*2ad0*/  STG.E.U16 [R16.64], R0 ;  /* 0x0000000010007986 */ /* 0x0001e2000c101524 */
[----:B------:R-:W-:Y:S05]  /*2ae0*/  BRA `(.L_x_1705) ;  /* 0x0000070000007947 */ /* 0x000fea0003800000 */
.L_x_1712:
        /* <DEDUP_REMOVED lines=8> */
[----:B-1----:R-:W0:Y:S02]  /*2b70*/  F2I.U32.F64.TRUNC R5, R4 ;  /* 0x0000000400057311 */ /* 0x002e24000030d000 */
[----:B0-----:R0:W-:Y:S01]  /*2b80*/  STG.E.U16 [R16.64], R5 ;  /* 0x0000000510007986 */ /* 0x0011e2000c101524 */
[----:B------:R-:W-:Y:S05]  /*2b90*/  BRA `(.L_x_1705) ;  /* 0x0000065000007947 */ /* 0x000fea0003800000 */
.L_x_1724:
[----:B-1----:R-:W0:Y:S01]  /*2ba0*/  F2F.F32.F64 R3, R4 ;  /* 0x0000000400037310 */ /* 0x002e220000301000 */
[----:B------:R-:W0:Y:S01]  /*2bb0*/  DSETP.GEU.AND P0, PT, |R4|, c[0x2][0x8], PT ;  /* 0x008002000400762a */ /* 0x000e220003f0e200 */
[----:B------:R-:W-:Y:S01]  /*2bc0*/  BSSY B0, `(.L_x_1725) ;  /* 0x0000015000007945 */ /* 0x000fe20003800000 */
[----:B------:R-:W-:-:S12]  /*2bd0*/  IMAD.MOV.U32 R8, RZ, RZ, 0x80 ;  /* 0x00000080ff087424 */ /* 0x000fd800078e00ff */
[----:B0-----:R-:W-:-:S05]  /*2be0*/  @!P0 FMUL R3, R3, 1.175494350822287508e-38 ;  /* 0x0080000003038820 */ /* 0x001fca0000400000 */
        /* <DEDUP_REMOVED lines=14> */
.L_x_1727:
[----:B------:R-:W-:-:S04]  /*2cd0*/  LOP3.LUT R2, R3, 0x80000000, RZ, 0xc0, !PT ;  /* 0x8000000003027812 */ /* 0x000fc800078ec0ff */
[----:B------:R-:W-:-:S04]  /*2ce0*/  SHF.R.U32.HI R3, RZ, 0x18, R2 ;  /* 0x00000018ff037819 */ /* 0x000fc80000011602 */
[----:B------:R-:W-:-:S04]  /*2cf0*/  LOP3.LUT R0, R0, R3, RZ, 0xfc, !PT ;  /* 0x0000000300007212 */ /* 0x000fc800078efcff */
[----:B------:R-:W-:Y:S02]  /*2d00*/  PRMT R8, R0, 0x7610, R8 ;  /* 0x0000761000087816 */ /* 0x000fe40000000008 */
.L_x_1726:
[----:B------:R-:W-:Y:S05]  /*2d10*/  BSYNC B0 ;  /* 0x0000000000007941 */ /* 0x000fea0003800000 */
.L_x_1725:
[----:B------:R0:W-:Y:S01]  /*2d20*/  STG.E.U8 [R16.64], R8 ;  /* 0x0000000810007986 */ /* 0x0001e2000c101124 */
[----:B------:R-:W-:Y:S05]  /*2d30*/  BRA `(.L_x_1705) ;  /* 0x000004b000007947 */ /* 0x000fea0003800000 */
.L_x_1723:
        /* <DEDUP_REMOVED lines=19> */
.L_x_1730:
[----:B------:R-:W-:-:S04]  /*2e70*/  LOP3.LUT R2, R3, 0x80000000, RZ, 0xc0, !PT ;  /* 0x8000000003027812 */ /* 0x000fc800078ec0ff */
[----:B------:R-:W-:-:S04]  /*2e80*/  SHF.R.U32.HI R3, RZ, 0x18, R2 ;  /* 0x00000018ff037819 */ /* 0x000fc80000011602 */
[----:B------:R-:W-:-:S04]  /*2e90*/  LOP3.LUT R0, R0, R3, RZ, 0xfc, !PT ;  /* 0x0000000300007212 */ /* 0x000fc800078efcff */
[----:B------:R-:W-:Y:S02]  /*2ea0*/  PRMT R8, R0, 0x7610, R8 ;  /* 0x0000761000087816 */ /* 0x000fe40000000008 */
.L_x_1729:
[----:B------:R-:W-:Y:S05]  /*2eb0*/  BSYNC B0 ;  /* 0x0000000000007941 */ /* 0x000fea0003800000 */
.L_x_1728:
[----:B------:R0:W-:Y:S01]  /*2ec0*/  STG.E.U8 [R16.64], R8 ;  /* 0x0000000810007986 */ /* 0x0001e2000c101124 */
[----:B------:R-:W-:Y:S05]  /*2ed0*/  BRA `(.L_x_1705) ;  /* 0x0000031000007947 */ /* 0x000fea0003800000 */
.L_x_1722:
[----:B------:R-:W-:-:S13]  /*2ee0*/  ISETP.NE.AND P0, PT, R0, 0x1c, PT ;  /* 0x0000001c0000780c */ /* 0x000fda0003f05270 */
[----:B------:R-:W-:Y:S05]  /*2ef0*/  @!P0 BRA `(.L_x_1731) ;  /* 0x000002d000008947 */ /* 0x000fea0003800000 */
[----:B------:R-:W-:-:S13]  /*2f00*/  ISETP.NE.AND P0, PT, R0, 0x1d, PT ;  /* 0x0000001d0000780c */ /* 0x000fda0003f05270 */
[----:B------:R-:W-:Y:S05]  /*2f10*/  @!P0 BRA `(.L_x_1732) ;  /* 0x0000028000008947 */ /* 0x000fea0003800000 */
[----:B------:R-:W-:-:S13]  /*2f20*/  ISETP.NE.AND P0, PT, R0, 0x2c, PT ;  /* 0x0000002c0000780c */ /* 0x000fda0003f05270 */
[----:B------:R-:W-:Y:S05]  /*2f30*/  @P0 BRA `(.L_x_1704) ;  /* 0x0000012000000947 */ /* 0x000fea0003800000 */
[----:B-1----:R-:W0:Y:S01]  /*2f40*/  F2F.F32.F64 R6, R4 ;  /* 0x0000000400067310 */ /* 0x002e220000301000 */
[----:B------:R-:W0:-:S14]  /*2f50*/  DSETP.GEU.AND P0, PT, |R4|, c[0x2][0x8], PT ;  /* 0x008002000400762a */ /* 0x000e1c0003f0e200 */
[----:B0-----:R-:W-:Y:S01]  /*2f60*/  @!P0 FMUL R6, R6, 1.175494350822287508e-38 ;  /* 0x0080000006068820 */ /* 0x001fe20000400000 */
        /* <DEDUP_REMOVED lines=15> */
.L_x_1704:
[----:B------:R-:W-:Y:S01]  /*3060*/  MOV R2, 0x0 ;  /* 0x0000000000027802 */ /* 0x000fe20000000f00 */
[----:B-1----:R-:W-:Y:S02]  /*3070*/  IMAD.MOV.U32 R4, RZ, RZ, c[0x4][0x158] ;  /* 0x01005600ff047624 */ /* 0x002fe400078e00ff */
        /* <DEDUP_REMOVED lines=18> */
.L_x_1732:
[----:B-1----:R-:W0:Y:S02]  /*31a0*/  F2I.U64.F64.TRUNC R4, R4 ;  /* 0x0000000400047311 */ /* 0x002e24000030d800 */
[----:B0-----:R0:W-:Y:S01]  /*31b0*/  STG.E.64 [R16.64], R4 ;  /* 0x0000000410007986 */ /* 0x0011e2000c101b24 */
[----:B------:R-:W-:Y:S05]  /*31c0*/  BRA `(.L_x_1705) ;  /* 0x0000002000007947 */ /* 0x000fea0003800000 */
.L_x_1731:
[----:B-1----:R-:W0:Y:S02]  /*31d0*/  F2I.U32.F64.TRUNC R5, R4 ;  /* 0x0000000400057311 */ /* 0x002e24000030d000 */
[----:B0-----:R0:W-:Y:S02]  /*31e0*/  STG.E [R16.64], R5 ;  /* 0x0000000510007986 */ /* 0x0011e4000c101924 */
.L_x_1705:
[----:B------:R-:W-:-:S05]  /*31f0*/  IMAD R18, R18, 0x200, R23 ;  /* 0x0000020012127824 */ /* 0x000fca00078e0217 */
[----:B------:R-:W-:Y:S02]  /*3200*/  IADD3 R19, R18, 0x80, RZ ;  /* 0x0000008012137810 */ /* 0x000fe40007ffe0ff */
.L_x_1663:
[----:B------:R-:W-:Y:S05]  /*3210*/  BSYNC B6 ;  /* 0x0000000000067941 */ /* 0x000fea0003800000 */
.L_x_1662:
        /* <DEDUP_REMOVED lines=231> */
.L_x_1735:
        /* <DEDUP_REMOVED lines=19> */
.L_x_1739:
[----:B------:R-:W2:Y:S02]  /*41c0*/  LDG.E.U8 R2, [R4.64] ;  /* 0x0000002404027981 */ /* 0x000ea4000c1e1100 */
[----:B--2---:R-:W0:Y:S01]  /*41d0*/  I2F.F64.U16 R2, R2 ;  /* 0x0000000200027312 */ /* 0x004e220000101800 */
[----:B------:R-:W-:Y:S05]  /*41e0*/  BRA `(.L_x_1741) ;  /* 0x00000df000007947 */ /* 0x000fea0003800000 */
.L_x_1738:
        /* <DEDUP_REMOVED lines=9> */
.L_x_1743:
[----:B------:R-:W2:Y:S02]  /*4280*/  LDG.E R2, [R4.64] ;  /* 0x0000002404027981 */ /* 0x000ea4000c1e1900 */
[----:B--2---:R-:W0:Y:S01]  /*4290*/  I2F.F64 R2, R2 ;  /* 0x0000000200027312 */ /* 0x004e220000201c00 */
[----:B------:R-:W-:Y:S05]  /*42a0*/  BRA `(.L_x_1741) ;  /* 0x00000d3000007947 */ /* 0x000fea0003800000 */
.L_x_1742:
[----:B------:R-:W2:Y:S02]  /*42b0*/  LDG.E.U16 R2, [R4.64] ;  /* 0x0000002404027981 */ /* 0x000ea4000c1e1500 */
[----:B--2---:R-:W0:Y:S01]  /*42c0*/  I2F.F64.S16 R2, R2 ;  /* 0x0000000200027312 */ /* 0x004e220000101c00 */
[----:B------:R-:W-:Y:S05]  /*42d0*/  BRA `(.L_x_1741) ;  /* 0x00000d0000007947 */ /* 0x000fea0003800000 */
.L_x_1737:
        /* <DEDUP_REMOVED lines=10> */
.L_x_1745:
[----:B------:R-:W2:Y:S02]  /*4380*/  LDG.E.U16 R0, [R4.64] ;  /* 0x0000002404007981 */ /* 0x000ea4000c1e1500 */
[----:B--2---:R-:W-:-:S05]  /*4390*/  HADD2.F32 R0, -RZ, R0.H0_H0 ;  /* 0x20000000ff007230 */ /* 0x004fca0000004100 */
[----:B------:R-:W-:-:S04]  /*43a0*/  FMUL.FTZ R0, R0, 1 ;  /* 0x3f80000000007820 */ /* 0x000fc80000410000 */
[----:B------:R0:W1:Y:S01]  /*43b0*/  F2F.F64.F32 R2, R0 ;  /* 0x0000000000027310 */ /* 0x0000620000201800 */
[----:B------:R-:W-:Y:S05]  /*43c0*/  BRA `(.L_x_1741) ;  /* 0x00000c1000007947 */ /* 0x000fea0003800000 */
.L_x_1744:
        /* <DEDUP_REMOVED lines=10> */
.L_x_1747:
[----:B------:R-:W2:Y:S02]  /*4470*/  LDG.E.U16 R4, [R4.64] ;  /* 0x0000002404047981 */ /* 0x000ea4000c1e1500 */
[----:B--2---:R-:W-:-:S05]  /*4480*/  HADD2.F32 R0, -RZ, R4.H0_H0 ;  /* 0x20000004ff007230 */ /* 0x004fca0000004100 */
[----:B------:R-:W-:-:S04]  /*4490*/  FMUL.FTZ R0, R0, 1 ;  /* 0x3f80000000007820 */ /* 0x000fc80000410000 */
[----:B------:R0:W1:Y:S01]  /*44a0*/  F2F.F64.F32 R2, R0 ;  /* 0x0000000000027310 */ /* 0x0000620000201800 */
[----:B------:R-:W-:Y:S05]  /*44b0*/  BRA `(.L_x_1741) ;  /* 0x00000b2000007947 */ /* 0x000fea0003800000 */
.L_x_1746:
[----:B------:R0:W5:Y:S01]  /*44c0*/  LDG.E.64 R2, [R4.64] ;  /* 0x0000002404027981 */ /* 0x000162000c1e1b00 */
[----:B------:R-:W-:Y:S05]  /*44d0*/  BRA `(.L_x_1741) ;  /* 0x00000b0000007947 */ /* 0x000fea0003800000 */
.L_x_1736:
        /* <DEDUP_REMOVED lines=13> */
.L_x_1750:
[----:B------:R0:W5:Y:S01]  /*45b0*/  LDG.E.64 R2, [R4.64] ;  /* 0x0000002404027981 */ /* 0x000162000c1e1b00 */
[----:B------:R-:W-:Y:S05]  /*45c0*/  BRA `(.L_x_1741) ;  /* 0x00000a1000007947 */ /* 0x000fea0003800000 */
.L_x_1749:
        /* <DEDUP_REMOVED lines=28> */
.L_x_1752:
        /* <DEDUP_REMOVED lines=15> */
.L_x_1751:
[----:B------:R-:W2:Y:S02]  /*4880*/  LDG.E.U16 R0, [R4.64] ;  /* 0x0000002404007981 */ /* 0x000ea4000c1e1500 */
[----:B--2---:R-:W-:-:S05]  /*4890*/  PRMT R0, RZ, 0x5410, R0 ;  /* 0x00005410ff007816 */ /* 0x004fca0000000000 */
[----:B------:R-:W-:-:S04]  /*48a0*/  FMUL.FTZ R0, R0, 1 ;  /* 0x3f80000000007820 */ /* 0x000fc80000410000 */
[----:B------:R0:W1:Y:S01]  /*48b0*/  F2F.F64.F32 R2, R0 ;  /* 0x0000000000027310 */ /* 0x0000620000201800 */
[----:B------:R-:W-:Y:S05]  /*48c0*/  BRA `(.L_x_1741) ;  /* 0x0000071000007947 */ /* 0x000fea0003800000 */
.L_x_1748:
        /* <DEDUP_REMOVED lines=11> */
.L_x_1755:
        /* <DEDUP_REMOVED lines=21> */
.L_x_1759:
[----:B------:R-:W-:Y:S05]  /*4ad0*/  BSYNC B1 ;  /* 0x0000000000017941 */ /* 0x000fea0003800000 */
.L_x_1758:
[----:B------:R-:W-:Y:S01]  /*4ae0*/  LEA R3, R0, 0x3b800000, 0x17 ;  /* 0x3b80000000037811 */ /* 0x000fe200078eb8ff */
[----:B------:R-:W-:-:S05]  /*4af0*/  IMAD.SHL.U32 R0, R2, 0x100000, RZ ;  /* 0x0010000002007824 */ /* 0x000fca00078e00ff */
[----:B------:R-:W-:Y:S02]  /*4b00*/  LOP3.LUT R0, R3, R0, R4, 0xfe, !PT ;  /* 0x0000000003007212 */ /* 0x000fe400078efe04 */
.L_x_1757:
[----:B------:R-:W-:Y:S05]  /*4b10*/  BSYNC B0 ;  /* 0x0000000000007941 */ /* 0x000fea0003800000 */
.L_x_1756:
[----:B------:R-:W-:-:S04]  /*4b20*/  FMUL.FTZ R0, R0, 1 ;  /* 0x3f80000000007820 */ /* 0x000fc80000410000 */
[----:B------:R0:W1:Y:S01]  /*4b30*/  F2F.F64.F32 R2, R0 ;  /* 0x0000000000027310 */ /* 0x0000620000201800 */
[----:B------:R-:W-:Y:S05]  /*4b40*/  BRA `(.L_x_1741) ;  /* 0x0000049000007947 */ /* 0x000fea0003800000 */
.L_x_1754:
        /* <DEDUP_REMOVED lines=21> */
.L_x_1763:
[----:B------:R-:W-:Y:S05]  /*4ca0*/  BSYNC B1 ;  /* 0x0000000000017941 */ /* 0x000fea0003800000 */
.L_x_1762:
[----:B------:R-:W-:Y:S01]  /*4cb0*/  LEA R3, R0, 0x37800000, 0x17 ;  /* 0x3780000000037811 */ /* 0x000fe200078eb8ff */
[----:B------:R-:W-:-:S05]  /*4cc0*/  IMAD.SHL.U32 R0, R2, 0x200000, RZ ;  /* 0x0020000002007824 */ /* 0x000fca00078e00ff */
[----:B------:R-:W-:Y:S02]  /*4cd0*/  LOP3.LUT R0, R3, R0, R4, 0xfe, !PT ;  /* 0x0000000003007212 */ /* 0x000fe400078efe04 */
.L_x_1761:
[----:B------:R-:W-:Y:S05]  /*4ce0*/  BSYNC B0 ;  /* 0x0000000000007941 */ /* 0x000fea0003800000 */
.L_x_1760:
[----:B------:R-:W-:-:S04]  /*4cf0*/  FMUL.FTZ R0, R0, 1 ;  /* 0x3f80000000007820 */ /* 0x000fc80000410000 */
[----:B------:R0:W1:Y:S01]  /*4d00*/  F2F.F64.F32 R2, R0 ;  /* 0x0000000000027310 */ /* 0x0000620000201800 */
[----:B------:R-:W-:Y:S05]  /*4d10*/  BRA `(.L_x_1741) ;  /* 0x000002c000007947 */ /* 0x000fea0003800000 */
.L_x_1753:
        /* <DEDUP_REMOVED lines=14> */
.L_x_1767:
[----:B------:R-:W-:Y:S05]  /*4e00*/  BSYNC B0 ;  /* 0x0000000000007941 */ /* 0x000fea0003800000 */
.L_x_1766:
[----:B------:R-:W-:-:S04]  /*4e10*/  FMUL.FTZ R0, R0, 1 ;  /* 0x3f80000000007820 */ /* 0x000fc80000410000 */
[----:B------:R0:W1:Y:S01]  /*4e20*/  F2F.F64.F32 R2, R0 ;  /* 0x0000000000027310 */ /* 0x0000620000201800 */
[----:B------:R-:W-:Y:S05]  /*4e30*/  BRA `(.L_x_1741) ;  /* 0x000001a000007947 */ /* 0x000fea0003800000 */
.L_x_1740:
        /* <DEDUP_REMOVED lines=21> */
.L_x_1765:
[----:B------:R-:W2:Y:S02]  /*4f90*/  LDG.E.64 R2, [R4.64] ;  /* 0x0000002404027981 */ /* 0x000ea4000c1e1b00 */
[----:B--2---:R-:W0:Y:S01]  /*4fa0*/  I2F.F64.U64 R2, R2 ;  /* 0x0000000200027312 */ /* 0x004e220000301800 */
[----:B------:R-:W-:Y:S05]  /*4fb0*/  BRA `(.L_x_1741) ;  /* 0x0000002000007947 */ /* 0x000fea0003800000 */
.L_x_1764:
[----:B------:R-:W2:Y:S02]  /*4fc0*/  LDG.E R2, [R4.64] ;  /* 0x0000002404027981 */ /* 0x000ea4000c1e1900 */
[----:B--2---:R-:W0:Y:S02]  /*4fd0*/  I2F.F64.U32 R2, R2 ;  /* 0x0000000200027312 */ /* 0x004e240000201800 */
.L_x_1741:
        /* <DEDUP_REMOVED lines=46> */
.L_x_1769:
        /* <DEDUP_REMOVED lines=15> */
.L_x_1770:
[----:B------:R-:W-:Y:S05]  /*53b0*/  BSYNC B0 ;  /* 0x0000000000007941 */ /* 0x000fea0003800000 */
.L_x_1768:
        /* <DEDUP_REMOVED lines=15> */
.L_x_1774:
[----:B-1----:R-:W0:Y:S02]  /*54b0*/  F2I.S64.F64.TRUNC R4, R4 ;  /* 0x0000000400047311 */ /* 0x002e24000030d900 */
[----:B0-----:R-:W-:-:S05]  /*54c0*/  IMAD.MOV.U32 R3, RZ, RZ, R4 ;  /* 0x000000ffff037224 */ /* 0x001fca00078e0004 */
[----:B------:R0:W-:Y:S01]  /*54d0*/  STG.E.U8 [R16.64], R3 ;  /* 0x0000000310007986 */ /* 0x0001e2000c101124 */
[----:B------:R-:W-:Y:S05]  /*54e0*/  BRA `(.L_x_1776) ;  /* 0x00000ed000007947 */ /* 0x000fea0003800000 */
.L_x_1773:
        /* <DEDUP_REMOVED lines=9> */
.L_x_1778:
[----:B-1----:R-:W0:Y:S02]  /*5580*/  F2I.F64.TRUNC R5, R4 ;  /* 0x0000000400057311 */ /* 0x002e24000030d100 */
[----:B0-----:R0:W-:Y:S01]  /*5590*/  STG.E [R16.64], R5 ;  /* 0x0000000510007986 */ /* 0x0011e2000c101924 */
[----:B------:R-:W-:Y:S05]  /*55a0*/  BRA `(.L_x_1776) ;  /* 0x00000e1000007947 */ /* 0x000fea0003800000 */
.L_x_1777:
[----:B-1----:R-:W0:Y:S02]  /*55b0*/  F2I.F64.TRUNC R5, R4 ;  /* 0x0000000400057311 */ /* 0x002e24000030d100 */
[----:B0-----:R0:W-:Y:S01]  /*55c0*/  STG.E.U16 [R16.64], R5 ;  /* 0x0000000510007986 */ /* 0x0011e2000c101524 */
[----:B------:R-:W-:Y:S05]  /*55d0*/  BRA `(.L_x_1776) ;  /* 0x00000de000007947 */ /* 0x000fea0003800000 */
.L_x_1772:
        /* <DEDUP_REMOVED lines=11> */
.L_x_1780:
[----:B-1----:R-:W0:Y:S01]  /*5690*/  F2F.F32.F64 R0, R4 ;  /* 0x0000000400007310 */ /* 0x002e220000301000 */
[----:B------:R-:W0:-:S14]  /*56a0*/  DSETP.GEU.AND P0, PT, |R4|, c[0x2][0x8], PT ;  /* 0x008002000400762a */ /* 0x000e1c0003f0e200 */
[----:B0-----:R-:W-:-:S05]  /*56b0*/  @!P0 FMUL R0, R0, 1.175494350822287508e-38 ;  /* 0x0080000000008820 */ /* 0x001fca0000400000 */
[----:B------:R-:W-:-:S05]  /*56c0*/  F2FP.PACK_AB R0, RZ, R0 ;  /* 0x00000000ff00723e */ /* 0x000fca00000000ff */
[----:B------:R0:W-:Y:S01]  /*56d0*/  STG.E.U16 [R16.64], R0 ;  /* 0x0000000010007986 */ /* 0x0001e2000c101524 */
[----:B------:R-:W-:Y:S05]  /*56e0*/  BRA `(.L_x_1776) ;  /* 0x00000cd000007947 */ /* 0x000fea0003800000 */
.L_x_1779:
        /* <DEDUP_REMOVED lines=12> */
.L_x_1782:
[----:B-1----:R-:W0:Y:S01]  /*57b0*/  F2F.F32.F64 R0, R4 ;  /* 0x0000000400007310 */ /* 0x002e220000301000 */
[----:B------:R-:W0:-:S14]  /*57c0*/  DSETP.GEU.AND P0, PT, |R4|, c[0x2][0x8], PT ;  /* 0x008002000400762a */ /* 0x000e1c0003f0e200 */
[----:B0-----:R-:W-:-:S05]  /*57d0*/  @!P0 FMUL R0, R0, 1.175494350822287508e-38 ;  /* 0x0080000000008820 */ /* 0x001fca0000400000 */
[----:B------:R-:W-:-:S04]  /*57e0*/  F2FP.PACK_AB R3, RZ, R0 ;  /* 0x00000000ff03723e */ /* 0x000fc800000000ff */
[----:B------:R-:W-:-:S05]  /*57f0*/  PRMT R3, R3, 0x5410, RZ ;  /* 0x0000541003037816 */ /* 0x000fca00000000ff */
[----:B------:R0:W-:Y:S01]  /*5800*/  STG.E [R16.64], R3 ;  /* 0x0000000310007986 */ /* 0x0001e2000c101924 */
[----:B------:R-:W-:Y:S05]  /*5810*/  BRA `(.L_x_1776) ;  /* 0x00000ba000007947 */ /* 0x000fea0003800000 */
.L_x_1781:
[----:B-1----:R0:W-:Y:S01]  /*5820*/  STG.E.64 [R16.64], R4 ;  /* 0x0000000410007986 */ /* 0x0021e2000c101b24 */
[----:B------:R-:W-:Y:S05]  /*5830*/  BRA `(.L_x_1776) ;  /* 0x00000b8000007947 */ /* 0x000fea0003800000 */
.L_x_1771:
        /* <DEDUP_REMOVED lines=12> */
.L_x_1785:
[----:B------:R-:W-:-:S05]  /*5900*/  CS2R R6, SRZ ;  /* 0x0000000000067805 */ /* 0x000fca000001ff00 */
[----:B-1----:R0:W-:Y:S01]  /*5910*/  STG.E.128 [R16.64], R4 ;  /* 0x0000000410007986 */ /* 0x0021e2000c101d24 */
[----:B------:R-:W-:Y:S05]  /*5920*/  BRA `(.L_x_1776) ;  /* 0x00000a9000007947 */ /* 0x000fea0003800000 */
.L_x_1784:
        /* <DEDUP_REMOVED lines=23> */
.L_x_1789:
[----:B------:R-:W-:Y:S05]  /*5aa0*/  BSYNC B0 ;  /* 0x0000000000007941 */ /* 0x000fea0003800000 */
.L_x_1788:
[----:B------:R-:W-:-:S05]  /*5ab0*/  LOP3.LUT R3, R0, R3, RZ, 0xfc, !PT ;  /* 0x0000000300037212 */ /* 0x000fca00078efcff */
[----:B------:R0:W-:Y:S01]  /*5ac0*/  STG.E.U8 [R16.64], R3 ;  /* 0x0000000310007986 */ /* 0x0001e2000c101124 */
[----:B------:R-:W-:Y:S05]  /*5ad0*/  BRA `(.L_x_1776) ;  /* 0x000008e000007947 */ /* 0x000fea0003800000 */
.L_x_1787:
        /* <DEDUP_REMOVED lines=15> */
.L_x_1791:
[----:B------:R-:W-:Y:S01]  /*5bd0*/  IMAD.MOV.U32 R0, RZ, RZ, 0x7f ;  /* 0x0000007fff007424 */ /* 0x000fe200078e00ff */
[----:B------:R-:W-:-:S04]  /*5be0*/  ISETP.GT.U32.AND P0, PT, R2, 0x7f800000, PT ;  /* 0x7f8000000200780c */ /* 0x000fc80003f04070 */
[----:B------:R-:W-:-:S04]  /*5bf0*/  SEL R0, R0, 0x7c, P0 ;  /* 0x0000007c00007807 */ /* 0x000fc80000000000 */
.L_x_1792:
[----:B------:R-:W-:Y:S05]  /*5c00*/  BSYNC B0 ;  /* 0x0000000000007941 */ /* 0x000fea0003800000 */
.L_x_1790:
[----:B------:R-:W-:-:S04]  /*5c10*/  LOP3.LUT R2, R3, 0x80000000, RZ, 0xc0, !PT ;  /* 0x8000000003027812 */ /* 0x000fc800078ec0ff */
[----:B------:R-:W-:-:S04]  /*5c20*/  SHF.R.U32.HI R3, RZ, 0x18, R2 ;  /* 0x00000018ff037819 */ /* 0x000fc80000011602 */
[----:B------:R-:W-:-:S05]  /*5c30*/  LOP3.LUT R3, R0, R3, RZ, 0xfc, !PT ;  /* 0x0000000300037212 */ /* 0x000fca00078efcff */
[----:B------:R0:W-:Y:S01]  /*5c40*/  STG.E.U8 [R16.64], R3 ;  /* 0x0000000310007986 */ /* 0x0001e2000c101124 */
[----:B------:R-:W-:Y:S05]  /*5c50*/  BRA `(.L_x_1776) ;  /* 0x0000076000007947 */ /* 0x000fea0003800000 */
.L_x_1786:
[----:B-1----:R-:W0:Y:S01]  /*5c60*/  F2F.F32.F64 R0, R4 ;  /* 0x0000000400007310 */ /* 0x002e220000301000 */
[----:B------:R-:W0:-:S14]  /*5c70*/  DSETP.GEU.AND P0, PT, |R4|, c[0x2][0x8], PT ;  /* 0x008002000400762a */ /* 0x000e1c0003f0e200 */
[----:B0-----:R-:W-:-:S05]  /*5c80*/  @!P0 FMUL R0, R0, 1.175494350822287508e-38 ;  /* 0x0080000000008820 */ /* 0x001fca0000400000 */
[----:B------:R-:W-:-:S05]  /*5c90*/  F2FP.BF16.PACK_AB R0, RZ, R0 ;  /* 0x00000000ff00723e */ /* 0x000fca00000010ff */
[----:B------:R0:W-:Y:S01]  /*5ca0*/  STG.E.U16 [R16.64], R0 ;  /* 0x0000000010007986 */ /* 0x0001e2000c101524 */
[----:B------:R-:W-:Y:S05]  /*5cb0*/  BRA `(.L_x_1776) ;  /* 0x0000070000007947 */ /* 0x000fea0003800000 */
.L_x_1783:
        /* <DEDUP_REMOVED lines=11> */
.L_x_1795:
        /* <DEDUP_REMOVED lines=19> */
.L_x_1798:
[----:B------:R-:W-:-:S04]  /*5ea0*/  LOP3.LUT R2, R3, 0x80000000, RZ, 0xc0, !PT ;  /* 0x8000000003027812 */ /* 0x000fc800078ec0ff */
[----:B------:R-:W-:-:S04]  /*5eb0*/  SHF.R.U32.HI R3, RZ, 0x18, R2 ;  /* 0x00000018ff037819 */ /* 0x000fc80000011602 */
[----:B------:R-:W-:-:S04]  /*5ec0*/  LOP3.LUT R0, R0, R3, RZ, 0xfc, !PT ;  /* 0x0000000300007212 */ /* 0x000fc800078efcff */
[----:B------:R-:W-:Y:S02]  /*5ed0*/  PRMT R8, R0, 0x7610, R8 ;  /* 0x0000761000087816 */ /* 0x000fe40000000008 */
.L_x_1797:
[----:B------:R-:W-:Y:S05]  /*5ee0*/  BSYNC B0 ;  /* 0x0000000000007941 */ /* 0x000fea0003800000 */
.L_x_1796:
[----:B------:R0:W-:Y:S01]  /*5ef0*/  STG.E.U8 [R16.64], R8 ;  /* 0x0000000810007986 */ /* 0x0001e2000c101124 */
[----:B------:R-:W-:Y:S05]  /*5f00*/  BRA `(.L_x_1776) ;  /* 0x000004b000007947 */ /* 0x000fea0003800000 */
.L_x_1794:
        /* <DEDUP_REMOVED lines=19> */
.L_x_1801:
[----:B------:R-:W-:-:S04]  /*6040*/  LOP3.LUT R2, R3, 0x80000000, RZ, 0xc0, !PT ;  /* 0x8000000003027812 */ /* 0x000fc800078ec0ff */
[----:B------:R-:W-:-:S04]  /*6050*/  SHF.R.U32.HI R3, RZ, 0x18, R2 ;  /* 0x00000018ff037819 */ /* 0x000fc80000011602 */
[----:B------:R-:W-:-:S04]  /*6060*/  LOP3.LUT R0, R0, R3, RZ, 0xfc, !PT ;  /* 0x0000000300007212 */ /* 0x000fc800078efcff */
[----:B------:R-:W-:Y:S02]  /*6070*/  PRMT R8, R0, 0x7610, R8 ;  /* 0x0000761000087816 */ /* 0x000fe40000000008 */
.L_x_1800:
[----:B------:R-:W-:Y:S05]  /*6080*/  BSYNC B0 ;  /* 0x0000000000007941 */ /* 0x000fea0003800000 */
.L_x_1799:
[----:B------:R0:W-:Y:S01]  /*6090*/  STG.E.U8 [R16.64], R8 ;  /* 0x0000000810007986 */ /* 0x0001e2000c101124 */
[----:B------:R-:W-:Y:S05]  /*60a0*/  BRA `(.L_x_1776) ;  /* 0x0000031000007947 */ /* 0x000fea0003800000 */
.L_x_1793:
        /* <DEDUP_REMOVED lines=24> */
.L_x_1775:
        /* <DEDUP_REMOVED lines=20> */
.L_x_1803:
[----:B-1----:R-:W0:Y:S02]  /*6370*/  F2I.U64.F64.TRUNC R4, R4 ;  /* 0x0000000400047311 */ /* 0x002e24000030d800 */
[----:B0-----:R0:W-:Y:S01]  /*6380*/  STG.E.64 [R16.64], R4 ;  /* 0x0000000410007986 */ /* 0x0011e2000c101b24 */
[----:B------:R-:W-:Y:S05]  /*6390*/  BRA `(.L_x_1776) ;  /* 0x0000002000007947 */ /* 0x000fea0003800000 */
.L_x_1802:
[----:B-1----:R-:W0:Y:S02]  /*63a0*/  F2I.U32.F64.TRUNC R5, R4 ;  /* 0x0000000400057311 */ /* 0x002e24000030d000 */
[----:B0-----:R0:W-:Y:S02]  /*63b0*/  STG.E [R16.64], R5 ;  /* 0x0000000510007986 */ /* 0x0011e4000c101924 */
.L_x_1776:
        /* <DEDUP_REMOVED lines=231> */
.L_x_1804:
        /* <DEDUP_REMOVED lines=19> */
.L_x_1808:
[----:B------:R-:W2:Y:S02]  /*7360*/  LDG.E.U8 R2, [R4.64] ;  /* 0x0000002404027981 */ /* 0x000ea4000c1e1100 */
[----:B--2---:R-:W0:Y:S01]  /*7370*/  I2F.F64.U16 R2, R2 ;  /* 0x0000000200027312 */ /* 0x004e220000101800 */
[----:B------:R-:W-:Y:S05]  /*7380*/  BRA `(.L_x_1810) ;  /* 0x00000df000007947 */ /* 0x000fea0003800000 */
.L_x_1807:
        /* <DEDUP_REMOVED lines=9> */
.L_x_1812:
[----:B------:R-:W2:Y:S02]  /*7420*/  LDG.E R2, [R4.64] ;  /* 0x0000002404027981 */ /* 0x000ea4000c1e1900 */
[----:B--2---:R-:W0:Y:S01]  /*7430*/  I2F.F64 R2, R2 ;  /* 0x0000000200027312 */ /* 0x004e220000201c00 */
[----:B------:R-:W-:Y:S05]  /*7440*/  BRA `(.L_x_1810) ;  /* 0x00000d3000007947 */ /* 0x000fea0003800000 */
.L_x_1811:
[----:B------:R-:W2:Y:S02]  /*7450*/  LDG.E.U16 R2, [R4.64] ;  /* 0x0000002404027981 */ /* 0x000ea4000c1e1500 */
[----:B--2---:R-:W0:Y:S01]  /*7460*/  I2F.F64.S16 R2, R2 ;  /* 0x0000000200027312 */ /* 0x004e220000101c00 */
[----:B------:R-:W-:Y:S05]  /*7470*/  BRA `(.L_x_1810) ;  /* 0x00000d0000007947 */ /* 0x000fea0003800000 */
.L_x_1806:
        /* <DEDUP_REMOVED lines=10> */
.L_x_1814:
[----:B------:R-:W2:Y:S02]  /*7520*/  LDG.E.U16 R0, [R4.64] ;  /* 0x0000002404007981 */ /* 0x000ea4000c1e1500 */
[----:B--2---:R-:W-:-:S05]  /*7530*/  HADD2.F32 R0, -RZ, R0.H0_H0 ;  /* 0x20000000ff007230 */ /* 0x004fca0000004100 */
[----:B------:R-:W-:-:S04]  /*7540*/  FMUL.FTZ R0, R0, 1 ;  /* 0x3f80000000007820 */ /* 0x000fc80000410000 */
[----:B------:R0:W1:Y:S01]  /*7550*/  F2F.F64.F32 R2, R0 ;  /* 0x0000000000027310 */ /* 0x0000620000201800 */
[----:B------:R-:W-:Y:S05]  /*7560*/  BRA `(.L_x_1810) ;  /* 0x00000c1000007947 */ /* 0x000fea0003800000 */
.L_x_1813:
        /* <DEDUP_REMOVED lines=10> */
.L_x_1816:
[----:B------:R-:W2:Y:S02]  /*7610*/  LDG.E.U16 R4, [R4.64] ;  /* 0x0000002404047981 */ /* 0x000ea4000c1e1500 */
[----:B--2---:R-:W-:-:S05]  /*7620*/  HADD2.F32 R0, -RZ, R4.H0_H0 ;  /* 0x20000004ff007230 */ /* 0x004fca0000004100 */
[----:B------:R-:W-:-:S04]  /*7630*/  FMUL.FTZ R0, R0, 1 ;  /* 0x3f80000000007820 */ /* 0x000fc80000410000 */
[----:B------:R0:W1:Y:S01]  /*7640*/  F2F.F64.F32 R2, R0 ;  /* 0x0000000000027310 */ /* 0x0000620000201800 */
[----:B------:R-:W-:Y:S05]  /*7650*/  BRA `(.L_x_1810) ;  /* 0x00000b2000007947 */ /* 0x000fea0003800000 */
.L_x_1815:
[----:B------:R0:W5:Y:S01]  /*7660*/  LDG.E.64 R2, [R4.64] ;  /* 0x0000002404027981 */ /* 0x000162000c1e1b00 */
[----:B------:R-:W-:Y:S05]  /*7670*/  BRA `(.L_x_1810) ;  /* 0x00000b0000007947 */ /* 0x000fea0003800000 */
.L_x_1805:
        /* <DEDUP_REMOVED lines=13> */
.L_x_1819:
[----:B------:R0:W5:Y:S01]  /*7750*/  LDG.E.64 R2, [R4.64] ;  /* 0x0000002404027981 */ /* 0x000162000c1e1b00 */
[----:B------:R-:W-:Y:S05]  /*7760*/  BRA `(.L_x_1810) ;  /* 0x00000a1000007947 */ /* 0x000fea0003800000 */
.L_x_1818:
        /* <DEDUP_REMOVED lines=28> */
.L_x_1821:
        /* <DEDUP_REMOVED lines=15> */
.L_x_1820:
[----:B------:R-:W2:Y:S02]  /*7a20*/  LDG.E.U16 R0, [R4.64] ;  /* 0x0000002404007981 */ /* 0x000ea4000c1e1500 */
[----:B--2---:R-:W-:-:S05]  /*7a30*/  PRMT R0, RZ, 0x5410, R0 ;  /* 0x00005410ff007816 */ /* 0x004fca0000000000 */
[----:B------:R-:W-:-:S04]  /*7a40*/  FMUL.FTZ R0, R0, 1 ;  /* 0x3f80000000007820 */ /* 0x000fc80000410000 */
[----:B------:R0:W1:Y:S01]  /*7a50*/  F2F.F64.F32 R2, R0 ;  /* 0x0000000000027310 */ /* 0x0000620000201800 */
[----:B------:R-:W-:Y:S05]  /*7a60*/  BRA `(.L_x_1810) ;  /* 0x0000071000007947 */ /* 0x000fea0003800000 */
.L_x_1817:
        /* <DEDUP_REMOVED lines=11> */
.L_x_1824:
        /* <DEDUP_REMOVED lines=21> */
.L_x_1828:
[----:B------:R-:W-:Y:S05]  /*7c70*/  BSYNC B1 ;  /* 0x0000000000017941 */ /* 0x000fea0003800000 */
.L_x_1827:
[----:B------:R-:W-:Y:S01]  /*7c80*/  LEA R3, R0, 0x3b800000, 0x17 ;  /* 0x3b80000000037811 */ /* 0x000fe200078eb8ff */
[----:B------:R-:W-:-:S05]  /*7c90*/  IMAD.SHL.U32 R0, R2, 0x100000, RZ ;  /* 0x0010000002007824 */ /* 0x000fca00078e00ff */
[----:B------:R-:W-:Y:S02]  /*7ca0*/  LOP3.LUT R0, R3, R0, R4, 0xfe, !PT ;  /* 0x0000000003007212 */ /* 0x000fe400078efe04 */
.L_x_1826:
[----:B------:R-:W-:Y:S05]  /*7cb0*/  BSYNC B0 ;  /* 0x0000000000007941 */ /* 0x000fea0003800000 */
.L_x_1825:
[----:B------:R-:W-:-:S04]  /*7cc0*/  FMUL.FTZ R0, R0, 1 ;  /* 0x3f80000000007820 */ /* 0x000fc80000410000 */
[----:B------:R0:W1:Y:S01]  /*7cd0*/  F2F.F64.F32 R2, R0 ;  /* 0x0000000000027310 */ /* 0x0000620000201800 */
[----:B------:R-:W-:Y:S05]  /*7ce0*/  BRA `(.L_x_1810) ;  /* 0x0000049000007947 */ /* 0x000fea0003800000 */
.L_x_1823:
        /* <DEDUP_REMOVED lines=21> */
.L_x_1832:
[----:B------:R-:W-:Y:S05]  /*7e40*/  BSYNC B1 ;  /* 0x0000000000017941 */ /* 0x000fea0003800000 */
.L_x_1831:
[----:B------:R-:W-:Y:S01]  /*7e50*/  LEA R3, R0, 0x37800000, 0x17 ;  /* 0x3780000000037811 */ /* 0x000fe200078eb8ff */
[----:B------:R-:W-:-:S05]  /*7e60*/  IMAD.SHL.U32 R0, R2, 0x200000, RZ ;  /* 0x0020000002007824 */ /* 0x000fca00078e00ff */
[----:B------:R-:W-:Y:S02]  /*7e70*/  LOP3.LUT R0, R3, R0, R4, 0xfe, !PT ;  /* 0x0000000003007212 */ /* 0x000fe400078efe04 */
.L_x_1830:
[----:B------:R-:W-:Y:S05]  /*7e80*/  BSYNC B0 ;  /* 0x0000000000007941 */ /* 0x000fea0003800000 */
.L_x_1829:
[----:B------:R-:W-:-:S04]  /*7e90*/  FMUL.FTZ R0, R0, 1 ;  /* 0x3f80000000007820 */ /* 0x000fc80000410000 */
[----:B------:R0:W1:Y:S01]  /*7ea0*/  F2F.F64.F32 R2, R0 ;  /* 0x0000000000027310 */ /* 0x0000620000201800 */
[----:B------:R-:W-:Y:S05]  /*7eb0*/  BRA `(.L_x_1810) ;  /* 0x000002c000007947 */ /* 0x000fea0003800000 */
.L_x_1822:
        /* <DEDUP_REMOVED lines=14> */
.L_x_1836:
[----:B------:R-:W-:Y:S05]  /*7fa0*/  BSYNC B0 ;  /* 0x0000000000007941 */ /* 0x000fea0003800000 */
.L_x_1835:
[----:B------:R-:W-:-:S04]  /*7fb0*/  FMUL.FTZ R0, R0, 1 ;  /* 0x3f80000000007820 */ /* 0x000fc80000410000 */
[----:B------:R0:W1:Y:S01]  /*7fc0*/  F2F.F64.F32 R2, R0 ;  /* 0x0000000000027310 */ /* 0x0000620000201800 */
[----:B------:R-:W-:Y:S05]  /*7fd0*/  BRA `(.L_x_1810) ;  /* 0x000001a000007947 */ /* 0x000fea0003800000 */
.L_x_1809:
        /* <DEDUP_REMOVED lines=21> */
.L_x_1834:
[----:B------:R-:W2:Y:S02]  /*8130*/  LDG.E.64 R2, [R4.64] ;  /* 0x0000002404027981 */ /* 0x000ea4000c1e1b00 */
[----:B--2---:R-:W0:Y:S01]  /*8140*/  I2F.F64.U64 R2, R2 ;  /* 0x0000000200027312 */ /* 0x004e220000301800 */
[----:B------:R-:W-:Y:S05]  /*8150*/  BRA `(.L_x_1810) ;  /* 0x0000002000007947 */ /* 0x000fea0003800000 */
.L_x_1833:
[----:B------:R-:W2:Y:S02]  /*8160*/  LDG.E R2, [R4.64] ;  /* 0x0000002404027981 */ /* 0x000ea4000c1e1900 */
[----:B--2---:R-:W0:Y:S02]  /*8170*/  I2F.F64.U32 R2, R2 ;  /* 0x0000000200027312 */ /* 0x004e240000201800 */
.L_x_1810:
        /* <DEDUP_REMOVED lines=46> */
.L_x_1838:
        /* <DEDUP_REMOVED lines=15> */
.L_x_1839:
[----:B------:R-:W-:Y:S05]  /*8550*/  BSYNC B0 ;  /* 0x0000000000007941 */ /* 0x000fea0003800000 */
.L_x_1837:
        /* <DEDUP_REMOVED lines=15> */
.L_x_1843:
[----:B-1----:R-:W0:Y:S02]  /*8650*/  F2I.S64.F64.TRUNC R4, R4 ;  /* 0x0000000400047311 */ /* 0x002e24000030d900 */
[----:B0-----:R-:W-:-:S05]  /*8660*/  IMAD.MOV.U32 R3, RZ, RZ, R4 ;  /* 0x000000ffff037224 */ /* 0x001fca00078e0004 */
[----:B------:R0:W-:Y:S01]  /*8670*/  STG.E.U8 [R16.64], R3 ;  /* 0x0000000310007986 */ /* 0x0001e2000c101124 */
[----:B------:R-:W-:Y:S05]  /*8680*/  BRA `(.L_x_1845) ;  /* 0x00000ed000007947 */ /* 0x000fea0003800000 */
.L_x_1842:
        /* <DEDUP_REMOVED lines=9> */
.L_x_1847:
[----:B-1----:R-:W0:Y:S02]  /*8720*/  F2I.F64.TRUNC R5, R4 ;  /* 0x0000000400057311 */ /* 0x002e24000030d100 */
[----:B0-----:R0:W-:Y:S01]  /*8730*/  STG.E [R16.64], R5 ;  /* 0x0000000510007986 */ /* 0x0011e2000c101924 */
[----:B------:R-:W-:Y:S05]  /*8740*/  BRA `(.L_x_1845) ;  /* 0x00000e1000007947 */ /* 0x000fea0003800000 */
.L_x_1846:
[----:B-1----:R-:W0:Y:S02]  /*8750*/  F2I.F64.TRUNC R5, R4 ;  /* 0x0000000400057311 */ /* 0x002e24000030d100 */
[----:B0-----:R0:W-:Y:S01]  /*8760*/  STG.E.U16 [R16.64], R5 ;  /* 0x0000000510007986 */ /* 0x0011e2000c101524 */
[----:B------:R-:W-:Y:S05]  /*8770*/  BRA `(.L_x_1845) ;  /* 0x00000de000007947 */ /* 0x000fea0003800000 */
.L_x_1841:
        /* <DEDUP_REMOVED lines=11> */
.L_x_1849:
[----:B-1----:R-:W0:Y:S01]  /*8830*/  F2F.F32.F64 R0, R4 ;  /* 0x0000000400007310 */ /* 0x002e220000301000 */
[----:B------:R-:W0:-:S14]  /*8840*/  DSETP.GEU.AND P0, PT, |R4|, c[0x2][0x8], PT ;  /* 0x008002000400762a */ /* 0x000e1c0003f0e200 */
[----:B0-----:R-:W-:-:S05]  /*8850*/  @!P0 FMUL R0, R0, 1.175494350822287508e-38 ;  /* 0x0080000000008820 */ /* 0x001fca0000400000 */
[----:B------:R-:W-:-:S05]  /*8860*/  F2FP.PACK_AB R0, RZ, R0 ;  /* 0x00000000ff00723e */ /* 0x000fca00000000ff */
[----:B------:R0:W-:Y:S01]  /*8870*/  STG.E.U16 [R16.64], R0 ;  /* 0x0000000010007986 */ /* 0x0001e2000c101524 */
[----:B------:R-:W-:Y:S05]  /*8880*/  BRA `(.L_x_1845) ;  /* 0x00000cd000007947 */ /* 0x000fea0003800000 */
.L_x_1848:
        /* <DEDUP_REMOVED lines=12> */
.L_x_1851:
[----:B-1----:R-:W0:Y:S01]  /*8950*/  F2F.F32.F64 R0, R4 ;  /* 0x0000000400007310 */ /* 0x002e220000301000 */
[----:B------:R-:W0:-:S14]  /*8960*/  DSETP.GEU.AND P0, PT, |R4|, c[0x2][0x8], PT ;  /* 0x008002000400762a */ /* 0x000e1c0003f0e200 */
[----:B0-----:R-:W-:-:S05]  /*8970*/  @!P0 FMUL R0, R0, 1.175494350822287508e-38 ;  /* 0x0080000000008820 */ /* 0x001fca0000400000 */
[----:B------:R-:W-:-:S04]  /*8980*/  F2FP.PACK_AB R3, RZ, R0 ;  /* 0x00000000ff03723e */ /* 0x000fc800000000ff */
[----:B------:R-:W-:-:S05]  /*8990*/  PRMT R3, R3, 0x5410, RZ ;  /* 0x0000541003037816 */ /* 0x000fca00000000ff */
[----:B------:R0:W-:Y:S01]  /*89a0*/  STG.E [R16.64], R3 ;  /* 0x0000000310007986 */ /* 0x0001e2000c101924 */
[----:B------:R-:W-:Y:S05]  /*89b0*/  BRA `(.L_x_1845) ;  /* 0x00000ba000007947 */ /* 0x000fea0003800000 */
.L_x_1850:
[----:B-1----:R0:W-:Y:S01]  /*89c0*/  STG.E.64 [R16.64], R4 ;  /* 0x0000000410007986 */ /* 0x0021e2000c101b24 */
[----:B------:R-:W-:Y:S05]  /*89d0*/  BRA `(.L_x_1845) ;  /* 0x00000b8000007947 */ /* 0x000fea0003800000 */
.L_x_1840:
        /* <DEDUP_REMOVED lines=12> */
.L_x_1854:
[----:B------:R-:W-:-:S05]  /*8aa0*/  CS2R R6, SRZ ;  /* 0x0000000000067805 */ /* 0x000fca000001ff00 */
[----:B-1----:R0:W-:Y:S01]  /*8ab0*/  STG.E.128 [R16.64], R4 ;  /* 0x0000000410007986 */ /* 0x0021e2000c101d24 */
[----:B------:R-:W-:Y:S05]  /*8ac0*/  BRA `(.L_x_1845) ;  /* 0x00000a9000007947 */ /* 0x000fea0003800000 */
.L_x_1853:
        /* <DEDUP_REMOVED lines=23> */
.L_x_1858:
[----:B------:R-:W-:Y:S05]  /*8c40*/  BSYNC B0 ;  /* 0x0000000000007941 */ /* 0x000fea0003800000 */
.L_x_1857:
[----:B------:R-:W-:-:S05]  /*8c50*/  LOP3.LUT R3, R0, R3, RZ, 0xfc, !PT ;  /* 0x0000000300037212 */ /* 0x000fca00078efcff */
[----:B------:R0:W-:Y:S01]  /*8c60*/  STG.E.U8 [R16.64], R3 ;  /* 0x0000000310007986 */ /* 0x0001e2000c101124 */
[----:B------:R-:W-:Y:S05]  /*8c70*/  BRA `(.L_x_1845) ;  /* 0x000008e000007947 */ /* 0x000fea0003800000 */
.L_x_1856:
        /* <DEDUP_REMOVED lines=15> */
.L_x_1860:
[----:B------:R-:W-:Y:S01]  /*8d70*/  IMAD.MOV.U32 R0, RZ, RZ, 0x7f ;  /* 0x0000007fff007424 */ /* 0x000fe200078e00ff */
[----:B------:R-:W-:-:S04]  /*8d80*/  ISETP.GT.U32.AND P0, PT, R2, 0x7f800000, PT ;  /* 0x7f8000000200780c */ /* 0x000fc80003f04070 */
[----:B------:R-:W-:-:S04]  /*8d90*/  SEL R0, R0, 0x7c, P0 ;  /* 0x0000007c00007807 */ /* 0x000fc80000000000 */
.L_x_1861:
[----:B------:R-:W-:Y:S05]  /*8da0*/  BSYNC B0 ;  /* 0x0000000000007941 */ /* 0x000fea0003800000 */
.L_x_1859:
[----:B------:R-:W-:-:S04]  /*8db0*/  LOP3.LUT R2, R3, 0x80000000, RZ, 0xc0, !PT ;  /* 0x8000000003027812 */ /* 0x000fc800078ec0ff */
[----:B------:R-:W-:-:S04]  /*8dc0*/  SHF.R.U32.HI R3, RZ, 0x18, R2 ;  /* 0x00000018ff037819 */ /* 0x000fc80000011602 */
[----:B------:R-:W-:-:S05]  /*8dd0*/  LOP3.LUT R3, R0, R3, RZ, 0xfc, !PT ;  /* 0x0000000300037212 */ /* 0x000fca00078efcff */
[----:B------:R0:W-:Y:S01]  /*8de0*/  STG.E.U8 [R16.64], R3 ;  /* 0x0000000310007986 */ /* 0x0001e2000c101124 */
[----:B------:R-:W-:Y:S05]  /*8df0*/  BRA `(.L_x_1845) ;  /* 0x0000076000007947 */ /* 0x000fea0003800000 */
.L_x_1855:
[----:B-1----:R-:W0:Y:S01]  /*8e00*/  F2F.F32.F64 R0, R4 ;  /* 0x0000000400007310 */ /* 0x002e220000301000 */
[----:B------:R-:W0:-:S14]  /*8e10*/  DSETP.GEU.AND P0, PT, |R4|, c[0x2][0x8], PT ;  /* 0x008002000400762a */ /* 0x000e1c0003f0e200 */
[----:B0-----:R-:W-:-:S05]  /*8e20*/  @!P0 FMUL R0, R0, 1.175494350822287508e-38 ;  /* 0x0080000000008820 */ /* 0x001fca0000400000 */
[----:B------:R-:W-:-:S05]  /*8e30*/  F2FP.BF16.PACK_AB R0, RZ, R0 ;  /* 0x00000000ff00723e */ /* 0x000fca00000010ff */
[----:B------:R0:W-:Y:S01]  /*8e40*/  STG.E.U16 [R16.64], R0 ;  /* 0x0000000010007986 */ /* 0x0001e2000c101524 */
[----:B------:R-:W-:Y:S05]  /*8e50*/  BRA `(.L_x_1845) ;  /* 0x0000070000007947 */ /* 0x000fea0003800000 */
.L_x_1852:
        /* <DEDUP_REMOVED lines=11> */
.L_x_1864:
        /* <DEDUP_REMOVED lines=19> */
.L_x_1867:
[----:B------:R-:W-:-:S04]  /*9040*/  LOP3.LUT R2, R3, 0x80000000, RZ, 0xc0, !PT ;  /* 0x8000000003027812 */ /* 0x000fc800078ec0ff */
[----:B------:R-:W-:-:S04]  /*9050*/  SHF.R.U32.HI R3, RZ, 0x18, R2 ;  /* 0x00000018ff037819 */ /* 0x000fc80000011602 */
[----:B------:R-:W-:-:S04]  /*9060*/  LOP3.LUT R0, R0, R3, RZ, 0xfc, !PT ;  /* 0x0000000300007212 */ /* 0x000fc800078efcff */
[----:B------:R-:W-:Y:S02]  /*9070*/  PRMT R8, R0, 0x7610, R8 ;  /* 0x0000761000087816 */ /* 0x000fe40000000008 */
.L_x_1866:
[----:B------:R-:W-:Y:S05]  /*9080*/  BSYNC B0 ;  /* 0x0000000000007941 */ /* 0x000fea0003800000 */
.L_x_1865:
[----:B------:R0:W-:Y:S01]  /*9090*/  STG.E.U8 [R16.64], R8 ;  /* 0x0000000810007986 */ /* 0x0001e2000c101124 */
[----:B------:R-:W-:Y:S05]  /*90a0*/  BRA `(.L_x_1845) ;  /* 0x000004b000007947 */ /* 0x000fea0003800000 */
.L_x_1863:
        /* <DEDUP_REMOVED lines=19> */
.L_x_1870:
[----:B------:R-:W-:-:S04]  /*91e0*/  LOP3.LUT R2, R3, 0x80000000, RZ, 0xc0, !PT ;  /* 0x8000000003027812 */ /* 0x000fc800078ec0ff */
[----:B------:R-:W-:-:S04]  /*91f0*/  SHF.R.U32.HI R3, RZ, 0x18, R2 ;  /* 0x00000018ff037819 */ /* 0x000fc80000011602 */
[----:B------:R-:W-:-:S04]  /*9200*/  LOP3.LUT R0, R0, R3, RZ, 0xfc, !PT ;  /* 0x0000000300007212 */ /* 0x000fc800078efcff */
[----:B------:R-:W-:Y:S02]  /*9210*/  PRMT R8, R0, 0x7610, R8 ;  /* 0x0000761000087816 */ /* 0x000fe40000000008 */
.L_x_1869:
[----:B------:R-:W-:Y:S05]  /*9220*/  BSYNC B0 ;  /* 0x0000000000007941 */ /* 0x000fea0003800000 */
.L_x_1868:
[----:B------:R0:W-:Y:S01]  /*9230*/  STG.E.U8 [R16.64], R8 ;  /* 0x0000000810007986 */ /* 0x0001e2000c101124 */
[----:B------:R-:W-:Y:S05]  /*9240*/  BRA `(.L_x_1845) ;  /* 0x0000031000007947 */ /* 0x000fea0003800000 */
.L_x_1862:
        /* <DEDUP_REMOVED lines=24> */
.L_x_1844:
        /* <DEDUP_REMOVED lines=20> */
.L_x_1872:
[----:B-1----:R-:W0:Y:S02]  /*9510*/  F2I.U64.F64.TRUNC R4, R4 ;  /* 0x0000000400047311 */ /* 0x002e24000030d800 */
[----:B0-----:R0:W-:Y:S01]  /*9520*/  STG.E.64 [R16.64], R4 ;  /* 0x0000000410007986 */ /* 0x0011e2000c101b24 */
[----:B------:R-:W-:Y:S05]  /*9530*/  BRA `(.L_x_1845) ;  /* 0x0000002000007947 */ /* 0x000fea0003800000 */
.L_x_1871:
[----:B-1----:R-:W0:Y:S02]  /*9540*/  F2I.U32.F64.TRUNC R5, R4 ;  /* 0x0000000400057311 */ /* 0x002e24000030d000 */
[----:B0-----:R0:W-:Y:S02]  /*9550*/  STG.E [R16.64], R5 ;  /* 0x0000000510007986 */ /* 0x0011e4000c101924 */
.L_x_1845:
[----:B------:R-:W-:Y:S02]  /*9560*/  IADD3 R19, R19, 0x80, RZ ;  /* 0x0000008013137810 */ /* 0x000fe40007ffe0ff */
.L_x_1734:
[----:B------:R-:W-:Y:S05]  /*9570*/  BSYNC B6 ;  /* 0x0000000000067941 */ /* 0x000fea0003800000 */
.L_x_1733:
        /* <DEDUP_REMOVED lines=230> */
.L_x_1873:
        /* <DEDUP_REMOVED lines=19> */
.L_x_1877:
[----:B------:R-:W2:Y:S02]  /*a510*/  LDG.E.U8 R2, [R4.64] ;  /* 0x0000002404027981 */ /* 0x000ea4000c1e1100 */
[----:B--2---:R-:W0:Y:S01]  /*a520*/  I2F.F64.U16 R2, R2 ;  /* 0x0000000200027312 */ /* 0x004e220000101800 */
[----:B------:R-:W-:Y:S05]  /*a530*/  BRA `(.L_x_1879) ;  /* 0x00000df000007947 */ /* 0x000fea0003800000 */
.L_x_1876:
        /* <DEDUP_REMOVED lines=9> */
.L_x_1881:
[----:B------:R-:W2:Y:S02]  /*a5d0*/  LDG.E R2, [R4.64] ;  /* 0x0000002404027981 */ /* 0x000ea4000c1e1900 */
[----:B--2---:R-:W0:Y:S01]  /*a5e0*/  I2F.F64 R2, R2 ;  /* 0x0000000200027312 */ /* 0x004e220000201c00 */
[----:B------:R-:W-:Y:S05]  /*a5f0*/  BRA `(.L_x_1879) ;  /* 0x00000d3000007947 */ /* 0x000fea0003800000 */
.L_x_1880:
[----:B------:R-:W2:Y:S02]  /*a600*/  LDG.E.U16 R2, [R4.64] ;  /* 0x0000002404027981 */ /* 0x000ea4000c1e1500 */
[----:B--2---:R-:W0:Y:S01]  /*a610*/  I2F.F64.S16 R2, R2 ;  /* 0x0000000200027312 */ /* 0x004e220000101c00 */
[----:B------:R-:W-:Y:S05]  /*a620*/  BRA `(.L_x_1879) ;  /* 0x00000d0000007947 */ /* 0x000fea0003800000 */
.L_x_1875:
        /* <DEDUP_REMOVED lines=10> */
.L_x_1883:
[----:B------:R-:W2:Y:S02]  /*a6d0*/  LDG.E.U16 R0, [R4.64] ;  /* 0x0000002404007981 */ /* 0x000ea4000c1e1500 */
[----:B--2---:R-:W-:-:S05]  /*a6e0*/  HADD2.F32 R0, -RZ, R0.H0_H0 ;  /* 0x20000000ff007230 */ /* 0x004fca0000004100 */
[----:B------:R-:W-:-:S04]  /*a6f0*/  FMUL.FTZ R0, R0, 1 ;  /* 0x3f80000000007820 */ /* 0x000fc80000410000 */
[----:B------:R0:W1:Y:S01]  /*a700*/  F2F.F64.F32 R2, R0 ;  /* 0x0000000000027310 */ /* 0x0000620000201800 */
[----:B------:R-:W-:Y:S05]  /*a710*/  BRA `(.L_x_1879) ;  /* 0x00000c1000007947 */ /* 0x000fea0003800000 */
.L_x_1882:
        /* <DEDUP_REMOVED lines=10> */
.L_x_1885:
[----:B------:R-:W2:Y:S02]  /*a7c0*/  LDG.E.U16 R4, [R4.64] ;  /* 0x0000002404047981 */ /* 0x000ea4000c1e1500 */
[----:B--2---:R-:W-:-:S05]  /*a7d0*/  HADD2.F32 R0, -RZ, R4.H0_H0 ;  /* 0x20000004ff007230 */ /* 0x004fca0000004100 */
[----:B------:R-:W-:-:S04]  /*a7e0*/  FMUL.FTZ R0, R0, 1 ;  /* 0x3f80000000007820 */ /* 0x000fc80000410000 */
[----:B------:R0:W1:Y:S01]  /*a7f0*/  F2F.F64.F32 R2, R0 ;  /* 0x0000000000027310 */ /* 0x0000620000201800 */
[----:B------:R-:W-:Y:S05]  /*a800*/  BRA `(.L_x_1879) ;  /* 0x00000b2000007947 */ /* 0x000fea0003800000 */
.L_x_1884:
[----:B------:R0:W5:Y:S01]  /*a810*/  LDG.E.64 R2, [R4.64] ;  /* 0x0000002404027981 */ /* 0x000162000c1e1b00 */
[----:B------:R-:W-:Y:S05]  /*a820*/  BRA `(.L_x_1879) ;  /* 0x00000b0000007947 */ /* 0x000fea0003800000 */
.L_x_1874:
        /* <DEDUP_REMOVED lines=13> */
.L_x_1888:
[----:B------:R0:W5:Y:S01]  /*a900*/  LDG.E.64 R2, [R4.64] ;  /* 0x0000002404027981 */ /* 0x000162000c1e1b00 */
[----:B------:R-:W-:Y:S05]  /*a910*/  BRA `(.L_x_1879) ;  /* 0x00000a1000007947 */ /* 0x000fea0003800000 */
.L_x_1887:
        /* <DEDUP_REMOVED lines=28> */
.L_x_1890:
        /* <DEDUP_REMOVED lines=15> */
.L_x_1889:
[----:B------:R-:W2:Y:S02]  /*abd0*/  LDG.E.U16 R0, [R4.64] ;  /* 0x0000002404007981 */ /* 0x000ea4000c1e1500 */
[----:B--2---:R-:W-:-:S05]  /*abe0*/  PRMT R0, RZ, 0x5410, R0 ;  /* 0x00005410ff007816 */ /* 0x004fca0000000000 */
[----:B------:R-:W-:-:S04]  /*abf0*/  FMUL.FTZ R0, R0, 1 ;  /* 0x3f80000000007820 */ /* 0x000fc80000410000 */
[----:B------:R0:W1:Y:S01]  /*ac00*/  F2F.F64.F32 R2, R0 ;  /* 0x0000000000027310 */ /* 0x0000620000201800 */
[----:B------:R-:W-:Y:S05]  /*ac10*/  BRA `(.L_x_1879) ;  /* 0x0000071000007947 */ /* 0x000fea0003800000 */
.L_x_1886:
        /* <DEDUP_REMOVED lines=11> */
.L_x_1893:
        /* <DEDUP_REMOVED lines=21> */
.L_x_1897:
[----:B------:R-:W-:Y:S05]  /*ae20*/  BSYNC B1 ;  /* 0x0000000000017941 */ /* 0x000fea0003800000 */
.L_x_1896:
[----:B------:R-:W-:Y:S01]  /*ae30*/  LEA R3, R0, 0x3b800000, 0x17 ;  /* 0x3b80000000037811 */ /* 0x000fe200078eb8ff */
[----:B------:R-:W-:-:S05]  /*ae40*/  IMAD.SHL.U32 R0, R2, 0x100000, RZ ;  /* 0x0010000002007824 */ /* 0x000fca00078e00ff */
[----:B------:R-:W-:Y:S02]  /*ae50*/  LOP3.LUT R0, R3, R0, R4, 0xfe, !PT ;  /* 0x0000000003007212 */ /* 0x000fe400078efe04 */
.L_x_1895:
[----:B------:R-:W-:Y:S05]  /*ae60*/  BSYNC B0 ;  /* 0x0000000000007941 */ /* 0x000fea0003800000 */
.L_x_1894:
[----:B------:R-:W-:-:S04]  /*ae70*/  FMUL.FTZ R0, R0, 1 ;  /* 0x3f80000000007820 */ /* 0x000fc80000410000 */
[----:B------:R0:W1:Y:S01]  /*ae80*/  F2F.F64.F32 R2, R0 ;  /* 0x0000000000027310 */ /* 0x0000620000201800 */
[----:B------:R-:W-:Y:S05]  /*ae90*/  BRA `(.L_x_1879) ;  /* 0x0000049000007947 */ /* 0x000fea0003800000 */
.L_x_1892:
        /* <DEDUP_REMOVED lines=21> */
.L_x_1901:
[----:B------:R-:W-:Y:S05]  /*aff0*/  BSYNC B1 ;  /* 0x0000000000017941 */ /* 0x000fea0003800000 */
.L_x_1900:
[----:B------:R-:W-:Y:S01]  /*b000*/  LEA R3, R0, 0x37800000, 0x17 ;  /* 0x3780000000037811 */ /* 0x000fe200078eb8ff */
[----:B------:R-:W-:-:S05]  /*b010*/  IMAD.SHL.U32 R0, R2, 0x200000, RZ ;  /* 0x0020000002007824 */ /* 0x000fca00078e00ff */
[----:B------:R-:W-:Y:S02]  /*b020*/  LOP3.LUT R0, R3, R0, R4, 0xfe, !PT ;  /* 0x0000000003007212 */ /* 0x000fe400078efe04 */
.L_x_1899:
[----:B------:R-:W-:Y:S05]  /*b030*/  BSYNC B0 ;  /* 0x0000000000007941 */ /* 0x000fea0003800000 */
.L_x_1898:
[----:B------:R-:W-:-:S04]  /*b040*/  FMUL.FTZ R0, R0, 1 ;  /* 0x3f80000000007820 */ /* 0x000fc80000410000 */
[----:B------:R0:W1:Y:S01]  /*b050*/  F2F.F64.F32 R2, R0 ;  /* 0x0000000000027310 */ /* 0x0000620000201800 */
[----:B------:R-:W-:Y:S05]  /*b060*/  BRA `(.L_x_1879) ;  /* 0x000002c000007947 */ /* 0x000fea0003800000 */
.L_x_1891:
        /* <DEDUP_REMOVED lines=14> */
.L_x_1905:
[----:B------:R-:W-:Y:S05]  /*b150*/  BSYNC B0 ;  /* 0x0000000000007941 */ /* 0x000fea0003800000 */
.L_x_1904:
[----:B------:R-:W-:-:S04]  /*b160*/  FMUL.FTZ R0, R0, 1 ;  /* 0x3f80000000007820 */ /* 0x000fc80000410000 */
[----:B------:R0:W1:Y:S01]  /*b170*/  F2F.F64.F32 R2, R0 ;  /* 0x0000000000027310 */ /* 0x0000620000201800 */
[----:B------:R-:W-:Y:S05]  /*b180*/  BRA `(.L_x_1879) ;  /* 0x000001a000007947 */ /* 0x000fea0003800000 */
.L_x_1878:
        /* <DEDUP_REMOVED lines=21> */
.L_x_1903:
[----:B------:R-:W2:Y:S02]  /*b2e0*/  LDG.E.64 R2, [R4.64] ;  /* 0x0000002404027981 */ /* 0x000ea4000c1e1b00 */
[----:B--2---:R-:W0:Y:S01]  /*b2f0*/  I2F.F64.U64 R2, R2 ;  /* 0x0000000200027312 */ /* 0x004e220000301800 */
[----:B------:R-:W-:Y:S05]  /*b300*/  BRA `(.L_x_1879) ;  /* 0x0000002000007947 */ /* 0x000fea0003800000 */
.L_x_1902:
[----:B------:R-:W2:Y:S02]  /*b310*/  LDG.E R2, [R4.64] ;  /* 0x0000002404027981 */ /* 0x000ea4000c1e1900 */
[----:B--2---:R-:W0:Y:S02]  /*b320*/  I2F.F64.U32 R2, R2 ;  /* 0x0000000200027312 */ /* 0x004e240000201800 */
.L_x_1879:
        /* <DEDUP_REMOVED lines=46> */
.L_x_1907:
        /* <DEDUP_REMOVED lines=15> */
.L_x_1908:
[----:B------:R-:W-:Y:S05]  /*b700*/  BSYNC B0 ;  /* 0x0000000000007941 */ /* 0x000fea0003800000 */
.L_x_1906:
        /* <DEDUP_REMOVED lines=13> */
[----:B0-----:R-:W-:Y:S01]  /*b7e0*/  STG.E.U8 [R16.64], R5 ;  /* 0x0000000510007986 */ /* 0x001fe2000c101124 */
[----:B------:R-:W-:Y:S05]  /*b7f0*/  EXIT ;  /* 0x000000000000794d */ /* 0x000fea0003800000 */
.L_x_1912:
[----:B-1----:R-:W0:Y:S02]  /*b800*/  F2I.S64.F64.TRUNC R4, R4 ;  /* 0x0000000400047311 */ /* 0x002e24000030d900 */
[----:B0-----:R-:W-:-:S05]  /*b810*/  IMAD.MOV.U32 R3, RZ, RZ, R4 ;  /* 0x000000ffff037224 */ /* 0x001fca00078e0004 */
[----:B------:R-:W-:Y:S01]  /*b820*/  STG.E.U8 [R16.64], R3 ;  /* 0x0000000310007986 */ /* 0x000fe2000c101124 */
[----:B------:R-:W-:Y:S05]  /*b830*/  EXIT ;  /* 0x000000000000794d */ /* 0x000fea0003800000 */
.L_x_1911:
[----:B------:R-:W-:-:S13]  /*b840*/  ISETP.NE.AND P0, PT, R0, 0x2, PT ;  /* 0x000000020000780c */ /* 0x000fda0003f05270 */
[----:B------:R-:W-:Y:S05]  /*b850*/  @!P0 BRA `(.L_x_1914) ;  /* 0x000000a000008947 */ /* 0x000fea0003800000 */
[----:B------:R-:W-:-:S13]  /*b860*/  ISETP.NE.AND P0, PT, R0, 0x3, PT ;  /* 0x000000030000780c */ /* 0x000fda0003f05270 */
[----:B------:R-:W-:Y:S05]  /*b870*/  @!P0 BRA `(.L_x_1915) ;  /* 0x0000005000008947 */ /* 0x000fea0003800000 */
[----:B------:R-:W-:-:S13]  /*b880*/  ISETP.NE.AND P0, PT, R0, 0x4, PT ;  /* 0x000000040000780c */ /* 0x000fda0003f05270 */
[----:B------:R-:W-:Y:S05]  /*b890*/  @P0 BRA `(.L_x_1913) ;  /* 0x00000ce000000947 */ /* 0x000fea0003800000 */
[----:B-1----:R-:W0:Y:S02]  /*b8a0*/  F2I.S64.F64.TRUNC R4, R4 ;  /* 0x0000000400047311 */ /* 0x002e24000030d900 */
[----:B0-----:R-:W-:Y:S01]  /*b8b0*/  STG.E.64 [R16.64], R4 ;  /* 0x0000000410007986 */ /* 0x001fe2000c101b24 */
[----:B------:R-:W-:Y:S05]  /*b8c0*/  EXIT ;  /* 0x000000000000794d */ /* 0x000fea0003800000 */
.L_x_1915:
[----:B-1----:R-:W0:Y:S02]  /*b8d0*/  F2I.F64.TRUNC R5, R4 ;  /* 0x0000000400057311 */ /* 0x002e24000030d100 */
[----:B0-----:R-:W-:Y:S01]  /*b8e0*/  STG.E [R16.64], R5 ;  /* 0x0000000510007986 */ /* 0x001fe2000c101924 */
[----:B------:R-:W-:Y:S05]  /*b8f0*/  EXIT ;  /* 0x000000000000794d */ /* 0x000fea0003800000 */
.L_x_1914:
[----:B-1----:R-:W0:Y:S02]  /*b900*/  F2I.F64.TRUNC R5, R4 ;  /* 0x0000000400057311 */ /* 0x002e24000030d100 */
[----:B0-----:R-:W-:Y:S01]  /*b910*/  STG.E.U16 [R16.64], R5 ;  /* 0x0000000510007986 */ /* 0x001fe2000c101524 */
[----:B------:R-:W-:Y:S05]  /*b920*/  EXIT ;  /* 0x000000000000794d */ /* 0x000fea0003800000 */
.L_x_1910:
        /* <DEDUP_REMOVED lines=9> */
[----:B------:R-:W-:Y:S01]  /*b9c0*/  STG.E [R16.64], R3 ;  /* 0x0000000310007986 */ /* 0x000fe2000c101924 */
[----:B------:R-:W-:Y:S05]  /*b9d0*/  EXIT ;  /* 0x000000000000794d */ /* 0x000fea0003800000 */
.L_x_1917:
[----:B-1----:R-:W0:Y:S01]  /*b9e0*/  F2F.F32.F64 R0, R4 ;  /* 0x0000000400007310 */ /* 0x002e220000301000 */
[----:B------:R-:W0:-:S14]  /*b9f0*/  DSETP.GEU.AND P0, PT, |R4|, c[0x2][0x8], PT ;  /* 0x008002000400762a */ /* 0x000e1c0003f0e200 */
[----:B0-----:R-:W-:-:S05]  /*ba00*/  @!P0 FMUL R0, R0, 1.175494350822287508e-38 ;  /* 0x0080000000008820 */ /* 0x001fca0000400000 */
[----:B------:R-:W-:-:S05]  /*ba10*/  F2FP.PACK_AB R0, RZ, R0 ;  /* 0x00000000ff00723e */ /* 0x000fca00000000ff */
[----:B------:R-:W-:Y:S01]  /*ba20*/  STG.E.U16 [R16.64], R0 ;  /* 0x0000000010007986 */ /* 0x000fe2000c101524 */
[----:B------:R-:W-:Y:S05]  /*ba30*/  EXIT ;  /* 0x000000000000794d */ /* 0x000fea0003800000 */
.L_x_1916:
        /* <DEDUP_REMOVED lines=10> */
[----:B------:R-:W-:Y:S01]  /*bae0*/  STG.E.64 [R16.64], R2 ;  /* 0x0000000210007986 */ /* 0x000fe2000c101b24 */
[----:B------:R-:W-:Y:S05]  /*baf0*/  EXIT ;  /* 0x000000000000794d */ /* 0x000fea0003800000 */
.L_x_1919:
[----:B-1----:R-:W0:Y:S01]  /*bb00*/  F2F.F32.F64 R0, R4 ;  /* 0x0000000400007310 */ /* 0x002e220000301000 */
[----:B------:R-:W0:-:S14]  /*bb10*/  DSETP.GEU.AND P0, PT, |R4|, c[0x2][0x8], PT ;  /* 0x008002000400762a */ /* 0x000e1c0003f0e200 */
[----:B0-----:R-:W-:-:S05]  /*bb20*/  @!P0 FMUL R0, R0, 1.175494350822287508e-38 ;  /* 0x0080000000008820 */ /* 0x001fca0000400000 */
[----:B------:R-:W-:-:S04]  /*bb30*/  F2FP.PACK_AB R3, RZ, R0 ;  /* 0x00000000ff03723e */ /* 0x000fc800000000ff */
[----:B------:R-:W-:-:S05]  /*bb40*/  PRMT R3, R3, 0x5410, RZ ;  /* 0x0000541003037816 */ /* 0x000fca00000000ff */
[----:B------:R-:W-:Y:S01]  /*bb50*/  STG.E [R16.64], R3 ;  /* 0x0000000310007986 */ /* 0x000fe2000c101924 */
[----:B------:R-:W-:Y:S05]  /*bb60*/  EXIT ;  /* 0x000000000000794d */ /* 0x000fea0003800000 */
.L_x_1918:
[----:B-1----:R-:W-:Y:S01]  /*bb70*/  STG.E.64 [R16.64], R4 ;  /* 0x0000000410007986 */ /* 0x002fe2000c101b24 */
[----:B------:R-:W-:Y:S05]  /*bb80*/  EXIT ;  /* 0x000000000000794d */ /* 0x000fea0003800000 */
.L_x_1909:
        /* <DEDUP_REMOVED lines=10> */
[----:B------:R-:W-:Y:S01]  /*bc30*/  STG.E.U8 [R16.64], R3 ;  /* 0x0000000310007986 */ /* 0x000fe2000c101124 */
[----:B------:R-:W-:Y:S05]  /*bc40*/  EXIT ;  /* 0x000000000000794d */ /* 0x000fea0003800000 */
.L_x_1922:
[----:B------:R-:W-:-:S05]  /*bc50*/  CS2R R6, SRZ ;  /* 0x0000000000067805 */ /* 0x000fca000001ff00 */
[----:B-1----:R-:W-:Y:S01]  /*bc60*/  STG.E.128 [R16.64], R4 ;  /* 0x0000000410007986 */ /* 0x002fe2000c101d24 */
[----:B------:R-:W-:Y:S05]  /*bc70*/  EXIT ;  /* 0x000000000000794d */ /* 0x000fea0003800000 */
.L_x_1921:
        /* <DEDUP_REMOVED lines=23> */
.L_x_1926:
[----:B------:R-:W-:Y:S05]  /*bdf0*/  BSYNC B0 ;  /* 0x0000000000007941 */ /* 0x000fea0003800000 */
.L_x_1925:
[----:B------:R-:W-:-:S05]  /*be00*/  LOP3.LUT R3, R0, R3, RZ, 0xfc, !PT ;  /* 0x0000000300037212 */ /* 0x000fca00078efcff */
[----:B------:R-:W-:Y:S01]  /*be10*/  STG.E.U8 [R16.64], R3 ;  /* 0x0000000310007986 */ /* 0x000fe2000c101124 */
[----:B------:R-:W-:Y:S05]  /*be20*/  EXIT ;  /* 0x000000000000794d */ /* 0x000fea0003800000 */
.L_x_1924:
        /* <DEDUP_REMOVED lines=15> */
.L_x_1928:
[----:B------:R-:W-:Y:S01]  /*bf20*/  IMAD.MOV.U32 R0, RZ, RZ, 0x7f ;  /* 0x0000007fff007424 */ /* 0x000fe200078e00ff */
[----:B------:R-:W-:-:S04]  /*bf30*/  ISETP.GT.U32.AND P0, PT, R2, 0x7f800000, PT ;  /* 0x7f8000000200780c */ /* 0x000fc80003f04070 */
[----:B------:R-:W-:-:S04]  /*bf40*/  SEL R0, R0, 0x7c, P0 ;  /* 0x0000007c00007807 */ /* 0x000fc80000000000 */
.L_x_1929:
[----:B------:R-:W-:Y:S05]  /*bf50*/  BSYNC B0 ;  /* 0x0000000000007941 */ /* 0x000fea0003800000 */
.L_x_1927:
[----:B------:R-:W-:-:S04]  /*bf60*/  LOP3.LUT R2, R3, 0x80000000, RZ, 0xc0, !PT ;  /* 0x8000000003027812 */ /* 0x000fc800078ec0ff */
[----:B------:R-:W-:-:S04]  /*bf70*/  SHF.R.U32.HI R3, RZ, 0x18, R2 ;  /* 0x00000018ff037819 */ /* 0x000fc80000011602 */
[----:B------:R-:W-:-:S05]  /*bf80*/  LOP3.LUT R3, R0, R3, RZ, 0xfc, !PT ;  /* 0x0000000300037212 */ /* 0x000fca00078efcff */
[----:B------:R-:W-:Y:S01]  /*bf90*/  STG.E.U8 [R16.64], R3 ;  /* 0x0000000310007986 */ /* 0x000fe2000c101124 */
[----:B------:R-:W-:Y:S05]  /*bfa0*/  EXIT ;  /* 0x000000000000794d */ /* 0x000fea0003800000 */
.L_x_1923:
[----:B-1----:R-:W0:Y:S01]  /*bfb0*/  F2F.F32.F64 R0, R4 ;  /* 0x0000000400007310 */ /* 0x002e220000301000 */
[----:B------:R-:W0:-:S14]  /*bfc0*/  DSETP.GEU.AND P0, PT, |R4|, c[0x2][0x8], PT ;  /* 0x008002000400762a */ /* 0x000e1c0003f0e200 */
[----:B0-----:R-:W-:-:S05]  /*bfd0*/  @!P0 FMUL R0, R0, 1.175494350822287508e-38 ;  /* 0x0080000000008820 */ /* 0x001fca0000400000 */
[----:B------:R-:W-:-:S05]  /*bfe0*/  F2FP.BF16.PACK_AB R0, RZ, R0 ;  /* 0x00000000ff00723e */ /* 0x000fca00000010ff */
[----:B------:R-:W-:Y:S01]  /*bff0*/  STG.E.U16 [R16.64], R0 ;  /* 0x0000000010007986 */ /* 0x000fe2000c101524 */
[----:B------:R-:W-:Y:S05]  /*c000*/  EXIT ;  /* 0x000000000000794d */ /* 0x000fea0003800000 */
.L_x_1920:
        /* <DEDUP_REMOVED lines=9> */
[----:B0-----:R-:W-:Y:S01]  /*c0a0*/  STG.E.U16 [R16.64], R5 ;  /* 0x0000000510007986 */ /* 0x001fe2000c101524 */
[----:B------:R-:W-:Y:S05]  /*c0b0*/  EXIT ;  /* 0x000000000000794d */ /* 0x000fea0003800000 */
.L_x_1932:
        /* <DEDUP_REMOVED lines=19> */
.L_x_1935:
[----:B------:R-:W-:-:S04]  /*c1f0*/  LOP3.LUT R2, R3, 0x80000000, RZ, 0xc0, !PT ;  /* 0x8000000003027812 */ /* 0x000fc800078ec0ff */
[----:B------:R-:W-:-:S04]  /*c200*/  SHF.R.U32.HI R3, RZ, 0x18, R2 ;  /* 0x00000018ff037819 */ /* 0x000fc80000011602 */
[----:B------:R-:W-:-:S04]  /*c210*/  LOP3.LUT R0, R0, R3, RZ, 0xfc, !PT ;  /* 0x0000000300007212 */ /* 0x000fc800078efcff */
[----:B------:R-:W-:Y:S02]  /*c220*/  PRMT R8, R0, 0x7610, R8 ;  /* 0x0000761000087816 */ /* 0x000fe40000000008 */
.L_x_1934:
[----:B------:R-:W-:Y:S05]  /*c230*/  BSYNC B0 ;  /* 0x0000000000007941 */ /* 0x000fea0003800000 */
.L_x_1933:
[----:B------:R-:W-:Y:S01]  /*c240*/  STG.E.U8 [R16.64], R8 ;  /* 0x0000000810007986 */ /* 0x000fe2000c101124 */
[----:B------:R-:W-:Y:S05]  /*c250*/  EXIT ;  /* 0x000000000000794d */ /* 0x000fea0003800000 */
.L_x_1931:
        /* <DEDUP_REMOVED lines=19> */
.L_x_1938:
[----:B------:R-:W-:-:S04]  /*c390*/  LOP3.LUT R2, R3, 0x80000000, RZ, 0xc0, !PT ;  /* 0x8000000003027812 */ /* 0x000fc800078ec0ff */
[----:B------:R-:W-:-:S04]  /*c3a0*/  SHF.R.U32.HI R3, RZ, 0x18, R2 ;  /* 0x00000018ff037819 */ /* 0x000fc80000011602 */
[----:B------:R-:W-:-:S04]  /*c3b0*/  LOP3.LUT R0, R0, R3, RZ, 0xfc, !PT ;  /* 0x0000000300007212 */ /* 0x000fc800078efcff */
[----:B------:R-:W-:Y:S02]  /*c3c0*/  PRMT R8, R0, 0x7610, R8 ;  /* 0x0000761000087816 */ /* 0x000fe40000000008 */
.L_x_1937:
[----:B------:R-:W-:Y:S05]  /*c3d0*/  BSYNC B0 ;  /* 0x0000000000007941 */ /* 0x000fea0003800000 */
.L_x_1936:
[----:B------:R-:W-:Y:S01]  /*c3e0*/  STG.E.U8 [R16.64], R8 ;  /* 0x0000000810007986 */ /* 0x000fe2000c101124 */
[----:B------:R-:W-:Y:S05]  /*c3f0*/  EXIT ;  /* 0x000000000000794d */ /* 0x000fea0003800000 */
.L_x_1930:
        /* <DEDUP_REMOVED lines=24> */
.L_x_1913:
        /* <DEDUP_REMOVED lines=20> */
.L_x_1940:
[----:B-1----:R-:W0:Y:S02]  /*c6c0*/  F2I.U64.F64.TRUNC R4, R4 ;  /* 0x0000000400047311 */ /* 0x002e24000030d800 */
[----:B0-----:R-:W-:Y:S01]  /*c6d0*/  STG.E.64 [R16.64], R4 ;  /* 0x0000000410007986 */ /* 0x001fe2000c101b24 */
[----:B------:R-:W-:Y:S05]  /*c6e0*/  EXIT ;  /* 0x000000000000794d */ /* 0x000fea0003800000 */
.L_x_1939:
[----:B-1----:R-:W0:Y:S02]  /*c6f0*/  F2I.U32.F64.TRUNC R5, R4 ;  /* 0x0000000400057311 */ /* 0x002e24000030d000 */
[----:B0-----:R-:W-:Y:S01]  /*c700*/  STG.E [R16.64], R5 ;  /* 0x0000000510007986 */ /* 0x001fe2000c101924 */
[----:B------:R-:W-:Y:S05]  /*c710*/  EXIT ;  /* 0x000000000000794d */ /* 0x000fea0003800000 */
.L_x_1941:
        /* <DEDUP_REMOVED lines=14> */
.L_x_6236:


//--------------------- .text._ZN2at6native27unrolled_elementwise_kernelIZZZNS0_16tanh_kernel_cudaERNS_18TensorIteratorBaseEENKUlvE0_clEvENKUlvE_clEvEUldE_St5arrayIPcLm2EELi4E23TrivialOffsetCalculatorILi1EjESB_NS0_6memory12LoadWithCastILi1EEENSC_13StoreWithCastILi1EEEEEviT_T0_T2_T3_T4_T5_ --------------------------
	.section	.text._ZN2at6native27unrolled_elementwise_kernelIZZZNS0_16tanh_kernel_cudaERNS_18TensorIteratorBaseEENKUlvE0_clEvENKUlvE_clEvEUldE_St5arrayIPcLm2EELi4E23TrivialOffsetCalculatorILi1EjESB_NS0_6memory12LoadWithCastILi1EEENSC_13StoreWithCastILi1EEEEEviT_T0_T2_T3_T4_T5_,"ax",@progbits
	.sectioninfo	@"SHI_REGISTERS=34"
	.align	128
        .global         _ZN2at6native27unrolled_elementwise_kernelIZZZNS0_16tanh_kernel_cudaERNS_18TensorIteratorBaseEENKUlvE0_clEvENKUlvE_clEvEUldE_St5arrayIPcLm2EELi4E23TrivialOffsetCalculatorILi1EjESB_NS0_6memory12LoadWithCastILi1EEENSC_13StoreWithCastILi1EEEEEviT_T0_T2_T3_T4_T5_
        .type           _ZN2at6native27unrolled_elementwise_kernelIZZZNS0_16tanh_kernel_cudaERNS_18TensorIteratorBaseEENKUlvE0_clEvENKUlvE_clEvEUldE_St5arrayIPcLm2EELi4E23TrivialOffsetCalculatorILi1EjESB_NS0_6memory12LoadWithCastILi1EEENSC_13StoreWithCastILi1EEEEEviT_T0_T2_T3_T4_T5_,@function
        .size           _ZN2at6native27unrolled_elementwise_kernelIZZZNS0_16tanh_kernel_cudaERNS_18TensorIteratorBaseEENKUlvE0_clEvENKUlvE_clEvEUldE_St5arrayIPcLm2EELi4E23TrivialOffsetCalculatorILi1EjESB_NS0_6memory12LoadWithCastILi1EEENSC_13StoreWithCastILi1EEEEEviT_T0_T2_T3_T4_T5_,(.L_x_6237 - _ZN2at6native27unrolled_elementwise_kernelIZZZNS0_16tanh_kernel_cudaERNS_18TensorIteratorBaseEENKUlvE0_clEvENKUlvE_clEvEUldE_St5arrayIPcLm2EELi4E23TrivialOffsetCalculatorILi1EjESB_NS0_6memory12LoadWithCastILi1EEENSC_13StoreWithCastILi1EEEEEviT_T0_T2_T3_T4_T5_)
        .other          _ZN2at6native27unrolled_elementwise_kernelIZZZNS0_16tanh_kernel_cudaERNS_18TensorIteratorBaseEENKUlvE0_clEvENKUlvE_clEvEUldE_St5arrayIPcLm2EELi4E23TrivialOffsetCalculatorILi1EjESB_NS0_6memory12LoadWithCastILi1EEENSC_13StoreWithCastILi1EEEEEviT_T0_T2_T3_T4_T5_,@"STO_CUDA_ENTRY STV_DEFAULT"
_ZN2at6native27unrolled_elementwise_kernelIZZZNS0_16tanh_kernel_cudaERNS_18TensorIteratorBaseEENKUlvE0_clEvENKUlvE_clEvEUldE_St5arrayIPcLm2EELi4E23TrivialOffsetCalculatorILi1EjESB_NS0_6memory12LoadWithCastILi1EEENSC_13StoreWithCastILi1EEEEEviT_T0_T2_T3_T4_T5_:
.text._ZN2at6native27unrolled_elementwise_kernelIZZZNS0_16tanh_kernel_cudaERNS_18TensorIteratorBaseEENKUlvE0_clEvENKUlvE_clEvEUldE_St5arrayIPcLm2EELi4E23TrivialOffsetCalculatorILi1EjESB_NS0_6memory12LoadWithCastILi1EEENSC_13StoreWithCastILi1EEEEEviT_T0_T2_T3_T4_T5_:
        /* <DEDUP_REMOVED lines=8> */
[----:B------:R-:W-:Y:S01]  /*0080*/  CS2R R26, SRZ ;  /* 0x00000000001a7805 */ /* 0x000fe2000001ff00 */
        /* <DEDUP_REMOVED lines=19> */
[----:B--2---:R0:W1:Y:S01]  /*01c0*/  I2F.F64.S16 R26, R4 ;  /* 0x00000004001a7312 */ /* 0x0040620000101c00 */
[----:B------:R-:W-:Y:S05]  /*01d0*/  BRA `(.L_x_1949) ;  /* 0x00000e3000007947 */ /* 0x000fea0003800000 */
.L_x_1947:
[----:B------:R-:W2:Y:S02]  /*01e0*/  LDG.E.U8 R4, [R4.64] ;  /* 0x0000002404047981 */ /* 0x000ea4000c1e1100 */
[----:B--2---:R0:W1:Y:S01]  /*01f0*/  I2F.F64.U16 R26, R4 ;  /* 0x00000004001a7312 */ /* 0x0040620000101800 */
[----:B------:R-:W-:Y:S05]  /*0200*/  BRA `(.L_x_1949) ;  /* 0x00000e0000007947 */ /* 0x000fea0003800000 */
.L_x_1946:
        /* <DEDUP_REMOVED lines=9> */
.L_x_1951:
[----:B------:R-:W2:Y:S02]  /*02a0*/  LDG.E R4, [R4.64] ;  /* 0x0000002404047981 */ /* 0x000ea4000c1e1900 */
[----:B--2---:R0:W1:Y:S01]  /*02b0*/  I2F.F64 R26, R4 ;  /* 0x00000004001a7312 */ /* 0x0040620000201c00 */
[----:B------:R-:W-:Y:S05]  /*02c0*/  BRA `(.L_x_1949) ;  /* 0x00000d4000007947 */ /* 0x000fea0003800000 */
.L_x_1950:
[----:B------:R-:W2:Y:S02]  /*02d0*/  LDG.E.U16 R4, [R4.64] ;  /* 0x0000002404047981 */ /* 0x000ea4000c1e1500 */
[----:B--2---:R0:W1:Y:S01]  /*02e0*/  I2F.F64.S16 R26, R4 ;  /* 0x00000004001a7312 */ /* 0x0040620000101c00 */
[----:B------:R-:W-:Y:S05]  /*02f0*/  BRA `(.L_x_1949) ;  /* 0x00000d1000007947 */ /* 0x000fea0003800000 */
.L_x_1945:
        /* <DEDUP_REMOVED lines=10> */
.L_x_1953:
[----:B------:R-:W2:Y:S02]  /*03a0*/  LDG.E.U16 R0, [R4.64] ;  /* 0x0000002404007981 */ /* 0x000ea4000c1e1500 */
[----:B--2---:R-:W-:-:S05]  /*03b0*/  HADD2.F32 R0, -RZ, R0.H0_H0 ;  /* 0x20000000ff007230 */ /* 0x004fca0000004100 */
[----:B------:R-:W-:-:S04]  /*03c0*/  FMUL.FTZ R0, R0, 1 ;  /* 0x3f80000000007820 */ /* 0x000fc80000410000 */
[----:B------:R0:W1:Y:S01]  /*03d0*/  F2F.F64.F32 R26, R0 ;  /* 0x00000000001a7310 */ /* 0x0000620000201800 */
[----:B------:R-:W-:Y:S05]  /*03e0*/  BRA `(.L_x_1949) ;  /* 0x00000c2000007947 */ /* 0x000fea0003800000 */
.L_x_1952:
        /* <DEDUP_REMOVED lines=10> */
.L_x_1955:
[----:B------:R-:W2:Y:S02]  /*0490*/  LDG.E.U16 R4, [R4.64] ;  /* 0x0000002404047981 */ /* 0x000ea4000c1e1500 */
[----:B--2---:R-:W-:-:S05]  /*04a0*/  HADD2.F32 R0, -RZ, R4.H0_H0 ;  /* 0x20000004ff007230 */ /* 0x004fca0000004100 */
[----:B------:R-:W-:-:S04]  /*04b0*/  FMUL.FTZ R0, R0, 1 ;  /* 0x3f80000000007820 */ /* 0x000fc80000410000 */
[----:B------:R0:W1:Y:S01]  /*04c0*/  F2F.F64.F32 R26, R0 ;  /* 0x00000000001a7310 */ /* 0x0000620000201800 */
[----:B------:R-:W-:Y:S05]  /*04d0*/  BRA `(.L_x_1949) ;  /* 0x00000b3000007947 */ /* 0x000fea0003800000 */
.L_x_1954:
[----:B------:R0:W5:Y:S01]  /*04e0*/  LDG.E.64 R26, [R4.64] ;  /* 0x00000024041a7981 */ /* 0x000162000c1e1b00 */
[----:B------:R-:W-:Y:S05]  /*04f0*/  BRA `(.L_x_1949) ;  /* 0x00000b1000007947 */ /* 0x000fea0003800000 */
.L_x_1944:
        /* <DEDUP_REMOVED lines=13> */
.L_x_1958:
[----:B------:R0:W5:Y:S01]  /*05d0*/  LDG.E.64 R26, [R4.64] ;  /* 0x00000024041a7981 */ /* 0x000162000c1e1b00 */
[----:B------:R-:W-:Y:S05]  /*05e0*/  BRA `(.L_x_1949) ;  /* 0x00000a2000007947 */ /* 0x000fea0003800000 */
.L_x_1957:
        /* <DEDUP_REMOVED lines=24> */
[----:B------:R-:W-:-:S05]  /*0770*/  LOP3.LUT R7, R7, 0x80000000, R0, 0xf8, !PT ;  /* 0x8000000007077812 */ /* 0x000fca00078ef800 */
[----:B------:R-:W-:-:S04]  /*0780*/  FMUL.FTZ R7, R7, 1 ;  /* 0x3f80000007077820 */ /* 0x000fc80000410000 */
[----:B------:R0:W1:Y:S01]  /*0790*/  F2F.F64.F32 R26, R7 ;  /* 0x00000007001a7310 */ /* 0x0000620000201800 */
[----:B------:R-:W-:Y:S05]  /*07a0*/  BRA `(.L_x_1949) ;  /* 0x0000086000007947 */ /* 0x000fea0003800000 */
.L_x_1960:
        /* <DEDUP_REMOVED lines=12> */
[----:B------:R-:W-:-:S05]  /*0870*/  LOP3.LUT R0, R3, 0x80000000, R0, 0xf8, !PT ;  /* 0x8000000003007812 */ /* 0x000fca00078ef800 */
[----:B------:R-:W-:-:S04]  /*0880*/  FMUL.FTZ R0, R0, 1 ;  /* 0x3f80000000007820 */ /* 0x000fc80000410000 */
[----:B------:R0:W1:Y:S01]  /*0890*/  F2F.F64.F32 R26, R0 ;  /* 0x00000000001a7310 */ /* 0x0000620000201800 */
[----:B------:R-:W-:Y:S05]  /*08a0*/  BRA `(.L_x_1949) ;  /* 0x0000076000007947 */ /* 0x000fea0003800000 */
.L_x_1959:
[----:B------:R-:W2:Y:S02]  /*08b0*/  LDG.E.U16 R0, [R4.64] ;  /* 0x0000002404007981 */ /* 0x000ea4000c1e1500 */
[----:B--2---:R-:W-:-:S05]  /*08c0*/  PRMT R0, RZ, 0x5410, R0 ;  /* 0x00005410ff007816 */ /* 0x004fca0000000000 */
[----:B------:R-:W-:-:S04]  /*08d0*/  FMUL.FTZ R0, R0, 1 ;  /* 0x3f80000000007820 */ /* 0x000fc80000410000 */
[----:B------:R0:W1:Y:S01]  /*08e0*/  F2F.F64.F32 R26, R0 ;  /* 0x00000000001a7310 */ /* 0x0000620000201800 */
[----:B------:R-:W-:Y:S05]  /*08f0*/  BRA `(.L_x_1949) ;  /* 0x0000071000007947 */ /* 0x000fea0003800000 */
.L_x_1956:
        /* <DEDUP_REMOVED lines=9> */
[----:B--2---:R0:W1:Y:S01]  /*0990*/  I2F.F64.U16 R26, R4 ;  /* 0x00000004001a7312 */ /* 0x0040620000101800 */
[----:B------:R-:W-:Y:S05]  /*09a0*/  BRA `(.L_x_1949) ;  /* 0x0000066000007947 */ /* 0x000fea0003800000 */
.L_x_1963:
        /* <DEDUP_REMOVED lines=21> */
.L_x_1967:
[----:B------:R-:W-:Y:S05]  /*0b00*/  BSYNC B1 ;  /* 0x0000000000017941 */ /* 0x000fea0003800000 */
.L_x_1966:
[----:B------:R-:W-:Y:S01]  /*0b10*/  LEA R5, R0, 0x3b800000, 0x17 ;  /* 0x3b80000000057811 */ /* 0x000fe200078eb8ff */
[----:B------:R-:W-:-:S05]  /*0b20*/  IMAD.SHL.U32 R0, R3, 0x100000, RZ ;  /* 0x0010000003007824 */ /* 0x000fca00078e00ff */
[----:B------:R-:W-:Y:S02]  /*0b30*/  LOP3.LUT R0, R5, R0, R6, 0xfe, !PT ;  /* 0x0000000005007212 */ /* 0x000fe400078efe06 */
.L_x_1965:
[----:B------:R-:W-:Y:S05]  /*0b40*/  BSYNC B0 ;  /* 0x0000000000007941 */ /* 0x000fea0003800000 */
.L_x_1964:
[----:B------:R-:W-:-:S04]  /*0b50*/  FMUL.FTZ R0, R0, 1 ;  /* 0x3f80000000007820 */ /* 0x000fc80000410000 */
[----:B------:R0:W1:Y:S01]  /*0b60*/  F2F.F64.F32 R26, R0 ;  /* 0x00000000001a7310 */ /* 0x0000620000201800 */
[----:B------:R-:W-:Y:S05]  /*0b70*/  BRA `(.L_x_1949) ;  /* 0x0000049000007947 */ /* 0x000fea0003800000 */
.L_x_1962:
        /* <DEDUP_REMOVED lines=21> */
.L_x_1971:
[----:B------:R-:W-:Y:S05]  /*0cd0*/  BSYNC B1 ;  /* 0x0000000000017941 */ /* 0x000fea0003800000 */
.L_x_1970:
[----:B------:R-:W-:Y:S01]  /*0ce0*/  LEA R5, R0, 0x37800000, 0x17 ;  /* 0x3780000000057811 */ /* 0x000fe200078eb8ff */
[----:B------:R-:W-:-:S05]  /*0cf0*/  IMAD.SHL.U32 R0, R3, 0x200000, RZ ;  /* 0x0020000003007824 */ /* 0x000fca00078e00ff */
[----:B------:R-:W-:Y:S02]  /*0d00*/  LOP3.LUT R0, R5, R0, R6, 0xfe, !PT ;  /* 0x0000000005007212 */ /* 0x000fe400078efe06 */
.L_x_1969:
[----:B------:R-:W-:Y:S05]  /*0d10*/  BSYNC B0 ;  /* 0x0000000000007941 */ /* 0x000fea0003800000 */
.L_x_1968:
[----:B------:R-:W-:-:S04]  /*0d20*/  FMUL.FTZ R0, R0, 1 ;  /* 0x3f80000000007820 */ /* 0x000fc80000410000 */
[----:B------:R0:W1:Y:S01]  /*0d30*/  F2F.F64.F32 R26, R0 ;  /* 0x00000000001a7310 */ /* 0x0000620000201800 */
[----:B------:R-:W-:Y:S05]  /*0d40*/  BRA `(.L_x_1949) ;  /* 0x000002c000007947 */ /* 0x000fea0003800000 */
.L_x_1961:
        /* <DEDUP_REMOVED lines=14> */
.L_x_1975:
[----:B------:R-:W-:Y:S05]  /*0e30*/  BSYNC B0 ;  /* 0x0000000000007941 */ /* 0x000fea0003800000 */
.L_x_1974:
[----:B------:R-:W-:-:S04]  /*0e40*/  FMUL.FTZ R0, R0, 1 ;  /* 0x3f80000000007820 */ /* 0x000fc80000410000 */
[----:B------:R0:W1:Y:S01]  /*0e50*/  F2F.F64.F32 R26, R0 ;  /* 0x00000000001a7310 */ /* 0x0000620000201800 */
[----:B------:R-:W-:Y:S05]  /*0e60*/  BRA `(.L_x_1949) ;  /* 0x000001a000007947 */ /* 0x000fea0003800000 */
.L_x_1948:
        /* <DEDUP_REMOVED lines=21> */
.L_x_1973:
[----:B------:R-:W2:Y:S02]  /*0fc0*/  LDG.E.64 R26, [R4.64] ;  /* 0x00000024041a7981 */ /* 0x000ea4000c1e1b00 */
[----:B--2---:R-:W0:Y:S01]  /*0fd0*/  I2F.F64.U64 R26, R26 ;  /* 0x0000001a001a7312 */ /* 0x004e220000301800 */
[----:B------:R-:W-:Y:S05]  /*0fe0*/  BRA `(.L_x_1949) ;  /* 0x0000002000007947 */ /* 0x000fea0003800000 */
.L_x_1972:
[----:B------:R-:W2:Y:S02]  /*0ff0*/  LDG.E R4, [R4.64] ;  /* 0x0000002404047981 */ /* 0x000ea4000c1e1900 */
[----:B--2---:R0:W1:Y:S02]  /*1000*/  I2F.F64.U32 R26, R4 ;  /* 0x00000004001a7312 */ /* 0x0040640000201800 */
.L_x_1949:
[----:B------:R-:W2:Y:S02]  /*1010*/  S2R R22, SR_TID.X ;  /* 0x0000000000167919 */ /* 0x000ea40000002100 */
[----:B--2---:R-:W-:Y:S02]  /*1020*/  IADD3 R22, R22, 0x80, RZ ;  /* 0x0000008016167810 */ /* 0x004fe40007ffe0ff */
.L_x_1943:
[----:B-1----:R-:W-:Y:S05]  /*1030*/  BSYNC B6 ;  /* 0x0000000000067941 */ /* 0x002fea0003800000 */
.L_x_1942:
        /* <DEDUP_REMOVED lines=22> */
.L_x_1981:
[----:B------:R-:W2:Y:S02]  /*11a0*/  LDG.E.U8 R4, [R4.64] ;  /* 0x0000002404047981 */ /* 0x000ea4000c1e1100 */
[----:B--2---:R0:W1:Y:S01]  /*11b0*/  I2F.F64.U16 R28, R4 ;  /* 0x00000004001c7312 */ /* 0x0040620000101800 */
[----:B------:R-:W-:Y:S05]  /*11c0*/  BRA `(.L_x_1983) ;  /* 0x00000df000007947 */ /* 0x000fea0003800000 */
.L_x_1980:
        /* <DEDUP_REMOVED lines=9> */
.L_x_1985:
[----:B------:R-:W2:Y:S02]  /*1260*/  LDG.E R4, [R4.64] ;  /* 0x0000002404047981 */ /* 0x000ea4000c1e1900 */
[----:B--2---:R0:W1:Y:S01]  /*1270*/  I2F.F64 R28, R4 ;  /* 0x00000004001c7312 */ /* 0x0040620000201c00 */
[----:B------:R-:W-:Y:S05]  /*1280*/  BRA `(.L_x_1983) ;  /* 0x00000d3000007947 */ /* 0x000fea0003800000 */
.L_x_1984:
[----:B------:R-:W2:Y:S02]  /*1290*/  LDG.E.U16 R4, [R4.64] ;  /* 0x0000002404047981 */ /* 0x000ea4000c1e1500 */
[----:B--2---:R0:W1:Y:S01]  /*12a0*/  I2F.F64.S16 R28, R4 ;  /* 0x00000004001c7312 */ /* 0x0040620000101c00 */
[----:B------:R-:W-:Y:S05]  /*12b0*/  BRA `(.L_x_1983) ;  /* 0x00000d0000007947 */ /* 0x000fea0003800000 */
.L_x_1979:
        /* <DEDUP_REMOVED lines=10> */
.L_x_1987:
[----:B------:R-:W2:Y:S02]  /*1360*/  LDG.E.U16 R0, [R4.64] ;  /* 0x0000002404007981 */ /* 0x000ea4000c1e1500 */
[----:B--2---:R-:W-:-:S05]  /*1370*/  HADD2.F32 R0, -RZ, R0.H0_H0 ;  /* 0x20000000ff007230 */ /* 0x004fca0000004100 */
[----:B------:R-:W-:-:S04]  /*1380*/  FMUL.FTZ R0, R0, 1 ;  /* 0x3f80000000007820 */ /* 0x000fc80000410000 */
[----:B------:R0:W1:Y:S01]  /*1390*/  F2F.F64.F32 R28, R0 ;  /* 0x00000000001c7310 */ /* 0x0000620000201800 */
[----:B------:R-:W-:Y:S05]  /*13a0*/  BRA `(.L_x_1983) ;  /* 0x00000c1000007947 */ /* 0x000fea0003800000 */
.L_x_1986:
        /* <DEDUP_REMOVED lines=10> */
.L_x_1989:
[----:B------:R-:W2:Y:S02]  /*1450*/  LDG.E.U16 R4, [R4.64] ;  /* 0x0000002404047981 */ /* 0x000ea4000c1e1500 */
[----:B--2---:R-:W-:-:S05]  /*1460*/  HADD2.F32 R0, -RZ, R4.H0_H0 ;  /* 0x20000004ff007230 */ /* 0x004fca0000004100 */
[----:B------:R-:W-:-:S04]  /*1470*/  FMUL.FTZ R0, R0, 1 ;  /* 0x3f80000000007820 */ /* 0x000fc80000410000 */
[----:B------:R0:W1:Y:S01]  /*1480*/  F2F.F64.F32 R28, R0 ;  /* 0x00000000001c7310 */ /* 0x0000620000201800 */
[----:B------:R-:W-:Y:S05]  /*1490*/  BRA `(.L_x_1983) ;  /* 0x00000b2000007947 */ /* 0x000fea0003800000 */
.L_x_1988:
[----:B------:R0:W5:Y:S01]  /*14a0*/  LDG.E.64 R28, [R4.64] ;  /* 0x00000024041c7981 */ /* 0x000162000c1e1b00 */
[----:B------:R-:W-:Y:S05]  /*14b0*/  BRA `(.L_x_1983) ;  /* 0x00000b0000007947 */ /* 0x000fea0003800000 */
.L_x_1978:
        /* <DEDUP_REMOVED lines=13> */
.L_x_1992:
[----:B------:R0:W5:Y:S01]  /*1590*/  LDG.E.64 R28, [R4.64] ;  /* 0x00000024041c7981 */ /* 0x000162000c1e1b00 */
[----:B------:R-:W-:Y:S05]  /*15a0*/  BRA `(.L_x_1983) ;  /* 0x00000a1000007947 */ /* 0x000fea0003800000 */
.L_x_1991:
        /* <DEDUP_REMOVED lines=28> */
.L_x_1994:
        /* <DEDUP_REMOVED lines=15> */
.L_x_1993:
[----:B------:R-:W2:Y:S02]  /*1860*/  LDG.E.U16 R0, [R4.64] ;  /* 0x0000002404007981 */ /* 0x000ea4000c1e1500 */
[----:B--2---:R-:W-:-:S05]  /*1870*/  PRMT R0, RZ, 0x5410, R0 ;  /* 0x00005410ff007816 */ /* 0x004fca0000000000 */
[----:B------:R-:W-:-:S04]  /*1880*/  FMUL.FTZ R0, R0, 1 ;  /* 0x3f80000000007820 */ /* 0x000fc80000410000 */
[----:B------:R0:W1:Y:S01]  /*1890*/  F2F.F64.F32 R28, R0 ;  /* 0x00000000001c7310 */ /* 0x0000620000201800 */
[----:B------:R-:W-:Y:S05]  /*18a0*/  BRA `(.L_x_1983) ;  /* 0x0000071000007947 */ /* 0x000fea0003800000 */
.L_x_1990:
        /* <DEDUP_REMOVED lines=11> */
.L_x_1997:
        /* <DEDUP_REMOVED lines=21> */
.L_x_2001:
[----:B------:R-:W-:Y:S05]  /*1ab0*/  BSYNC B1 ;  /* 0x0000000000017941 */ /* 0x000fea0003800000 */
.L_x_2000:
[----:B------:R-:W-:Y:S01]  /*1ac0*/  LEA R5, R0, 0x3b800000, 0x17 ;  /* 0x3b80000000057811 */ /* 0x000fe200078eb8ff */
[----:B------:R-:W-:-:S05]  /*1ad0*/  IMAD.SHL.U32 R0, R3, 0x100000, RZ ;  /* 0x0010000003007824 */ /* 0x000fca00078e00ff */
[----:B------:R-:W-:Y:S02]  /*1ae0*/  LOP3.LUT R0, R5, R0, R6, 0xfe, !PT ;  /* 0x0000000005007212 */ /* 0x000fe400078efe06 */
.L_x_1999:
[----:B------:R-:W-:Y:S05]  /*1af0*/  BSYNC B0 ;  /* 0x0000000000007941 */ /* 0x000fea0003800000 */
.L_x_1998:
[----:B------:R-:W-:-:S04]  /*1b00*/  FMUL.FTZ R0, R0, 1 ;  /* 0x3f80000000007820 */ /* 0x000fc80000410000 */
[----:B------:R0:W1:Y:S01]  /*1b10*/  F2F.F64.F32 R28, R0 ;  /* 0x00000000001c7310 */ /* 0x0000620000201800 */
[----:B------:R-:W-:Y:S05]  /*1b20*/  BRA `(.L_x_1983) ;  /* 0x0000049000007947 */ /* 0x000fea0003800000 */
.L_x_1996:
        /* <DEDUP_REMOVED lines=21> */
.L_x_2005:
[----:B------:R-:W-:Y:S05]  /*1c80*/  BSYNC B1 ;  /* 0x0000000000017941 */ /* 0x000fea0003800000 */
.L_x_2004:
[----:B------:R-:W-:Y:S01]  /*1c90*/  LEA R5, R0, 0x37800000, 0x17 ;  /* 0x3780000000057811 */ /* 0x000fe200078eb8ff */
[----:B------:R-:W-:-:S05]  /*1ca0*/  IMAD.SHL.U32 R0, R3, 0x200000, RZ ;  /* 0x0020000003007824 */ /* 0x000fca00078e00ff */
[----:B------:R-:W-:Y:S02]  /*1cb0*/  LOP3.LUT R0, R5, R0, R6, 0xfe, !PT ;  /* 0x0000000005007212 */ /* 0x000fe400078efe06 */
.L_x_2003:
[----:B------:R-:W-:Y:S05]  /*1cc0*/  BSYNC B0 ;  /* 0x0000000000007941 */ /* 0x000fea0003800000 */
.L_x_2002:
[----:B------:R-:W-:-:S04]  /*1cd0*/  FMUL.FTZ R0, R0, 1 ;  /* 0x3f80000000007820 */ /* 0x000fc80000410000 */
[----:B------:R0:W1:Y:S01]  /*1ce0*/  F2F.F64.F32 R28, R0 ;  /* 0x00000000001c7310 */ /* 0x0000620000201800 */
[----:B------:R-:W-:Y:S05]  /*1cf0*/  BRA `(.L_x_1983) ;  /* 0x000002c000007947 */ /* 0x000fea0003800000 */
.L_x_1995:
        /* <DEDUP_REMOVED lines=14> */
.L_x_2009:
[----:B------:R-:W-:Y:S05]  /*1de0*/  BSYNC B0 ;  /* 0x0000000000007941 */ /* 0x000fea0003800000 */
.L_x_2008:
[----:B------:R-:W-:-:S04]  /*1df0*/  FMUL.FTZ R0, R0, 1 ;  /* 0x3f80000000007820 */ /* 0x000fc80000410000 */
[----:B------:R0:W1:Y:S01]  /*1e00*/  F2F.F64.F32 R28, R0 ;  /* 0x00000000001c7310 */ /* 0x0000620000201800 */
[----:B------:R-:W-:Y:S05]  /*1e10*/  BRA `(.L_x_1983) ;  /* 0x000001a000007947 */ /* 0x000fea0003800000 */
.L_x_1982:
        /* <DEDUP_REMOVED lines=19> */
[----:B------:R-:W-:Y:S01]  /*1f50*/  CS2R R28, SRZ ;  /* 0x00000000001c7805 */ /* 0x000fe2000001ff00 */
[----:B------:R-:W-:Y:S05]  /*1f60*/  BRA `(.L_x_1983) ;  /* 0x0000005000007947 */ /* 0x000fea0003800000 */
.L_x_2007:
[----:B------:R-:W2:Y:S02]  /*1f70*/  LDG.E.64 R28, [R4.64] ;  /* 0x00000024041c7981 */ /* 0x000ea4000c1e1b00 */
[----:B--2---:R-:W0:Y:S01]  /*1f80*/  I2F.F64.U64 R28, R28 ;  /* 0x0000001c001c7312 */ /* 0x004e220000301800 */
[----:B------:R-:W-:Y:S05]  /*1f90*/  BRA `(.L_x_1983) ;  /* 0x0000002000007947 */ /* 0x000fea0003800000 */
.L_x_2006:
[----:B------:R-:W2:Y:S02]  /*1fa0*/  LDG.E R4, [R4.64] ;  /* 0x0000002404047981 */ /* 0x000ea4000c1e1900 */
[----:B--2---:R0:W1:Y:S02]  /*1fb0*/  I2F.F64.U32 R28, R4 ;  /* 0x00000004001c7312 */ /* 0x0040640000201800 */
.L_x_1983:
[----:B------:R-:W-:-:S03]  /*1fc0*/  IADD3 R22, R22, 0x80, RZ ;  /* 0x0000008016167810 */ /* 0x000fc60007ffe0ff */
.L_x_1977:
[----:B------:R-:W-:Y:S05]  /*1fd0*/  BSYNC B6 ;  /* 0x0000000000067941 */ /* 0x000fea0003800000 */
.L_x_1976:
[----:B------:R-:W-:Y:S01]  /*1fe0*/  ISETP.GE.AND P0, PT, R22, R19, PT ;  /* 0x000000131600720c */ /* 0x000fe20003f06270 */
[----:B------:R-:W-:Y:S01]  /*1ff0*/  BSSY B6, `(.L_x_2010) ;  /* 0x00000fa000067945 */ /* 0x000fe20003800000 */
[----:B------:R-:W-:Y:S01]  /*2000*/  CS2R R16, SRZ ;  /* 0x0000000000107805 */ /* 0x000fe2000001ff00 */
[----:B------:R-:W-:-:S10]  /*2010*/  CS2R R24, SRZ ;  /* 0x0000000000187805 */ /* 0x000fd4000001ff00 */
        /* <DEDUP_REMOVED lines=18> */
[----:B--2---:R0:W2:Y:S01]  /*2140*/  I2F.F64.S16 R24, R4 ;  /* 0x0000000400187312 */ /* 0x0040a20000101c00 */
[----:B------:R-:W-:Y:S05]  /*2150*/  BRA `(.L_x_2017) ;  /* 0x00000e2000007947 */ /* 0x000fea0003800000 */
.L_x_2015:
[----:B------:R-:W2:Y:S02]  /*2160*/  LDG.E.U8 R4, [R4.64] ;  /* 0x0000002404047981 */ /* 0x000ea4000c1e1100 */
[----:B--2---:R0:W2:Y:S01]  /*2170*/  I2F.F64.U16 R24, R4 ;  /* 0x0000000400187312 */ /* 0x0040a20000101800 */
[----:B------:R-:W-:Y:S05]  /*2180*/  BRA `(.L_x_2017) ;  /* 0x00000df000007947 */ /* 0x000fea0003800000 */
.L_x_2014:
        /* <DEDUP_REMOVED lines=9> */
.L_x_2019:
[----:B------:R-:W2:Y:S02]  /*2220*/  LDG.E R4, [R4.64] ;  /* 0x0000002404047981 */ /* 0x000ea4000c1e1900 */
[----:B--2---:R0:W2:Y:S01]  /*2230*/  I2F.F64 R24, R4 ;  /* 0x0000000400187312 */ /* 0x0040a20000201c00 */
[----:B------:R-:W-:Y:S05]  /*2240*/  BRA `(.L_x_2017) ;  /* 0x00000d3000007947 */ /* 0x000fea0003800000 */
.L_x_2018:
[----:B------:R-:W2:Y:S02]  /*2250*/  LDG.E.U16 R4, [R4.64] ;  /* 0x0000002404047981 */ /* 0x000ea4000c1e1500 */
[----:B--2---:R0:W2:Y:S01]  /*2260*/  I2F.F64.S16 R24, R4 ;  /* 0x0000000400187312 */ /* 0x0040a20000101c00 */
[----:B------:R-:W-:Y:S05]  /*2270*/  BRA `(.L_x_2017) ;  /* 0x00000d0000007947 */ /* 0x000fea0003800000 */
.L_x_2013:
        /* <DEDUP_REMOVED lines=10> */
.L_x_2021:
[----:B------:R-:W2:Y:S02]  /*2320*/  LDG.E.U16 R0, [R4.64] ;  /* 0x0000002404007981 */ /* 0x000ea4000c1e1500 */
[----:B--2---:R-:W-:-:S05]  /*2330*/  HADD2.F32 R0, -RZ, R0.H0_H0 ;  /* 0x20000000ff007230 */ /* 0x004fca0000004100 */
[----:B------:R-:W-:-:S04]  /*2340*/  FMUL.FTZ R0, R0, 1 ;  /* 0x3f80000000007820 */ /* 0x000fc80000410000 */
[----:B------:R0:W2:Y:S01]  /*2350*/  F2F.F64.F32 R24, R0 ;  /* 0x0000000000187310 */ /* 0x0000a20000201800 */
[----:B------:R-:W-:Y:S05]  /*2360*/  BRA `(.L_x_2017) ;  /* 0x00000c1000007947 */ /* 0x000fea0003800000 */
.L_x_2020:
        /* <DEDUP_REMOVED lines=10> */
.L_x_2023:
[----:B------:R-:W2:Y:S02]  /*2410*/  LDG.E.U16 R4, [R4.64] ;  /* 0x0000002404047981 */ /* 0x000ea4000c1e1500 */
[----:B--2---:R-:W-:-:S05]  /*2420*/  HADD2.F32 R0, -RZ, R4.H0_H0 ;  /* 0x20000004ff007230 */ /* 0x004fca0000004100 */
[----:B------:R-:W-:-:S04]  /*2430*/  FMUL.FTZ R0, R0, 1 ;  /* 0x3f80000000007820 */ /* 0x000fc80000410000 */
[----:B------:R0:W2:Y:S01]  /*2440*/  F2F.F64.F32 R24, R0 ;  /* 0x0000000000187310 */ /* 0x0000a20000201800 */
[----:B------:R-:W-:Y:S05]  /*2450*/  BRA `(.L_x_2017) ;  /* 0x00000b2000007947 */ /* 0x000fea0003800000 */
.L_x_2022:
[----:B------:R0:W5:Y:S01]  /*2460*/  LDG.E.64 R24, [R4.64] ;  /* 0x0000002404187981 */ /* 0x000162000c1e1b00 */
[----:B------:R-:W-:Y:S05]  /*2470*/  BRA `(.L_x_2017) ;  /* 0x00000b0000007947 */ /* 0x000fea0003800000 */
.L_x_2012:
        /* <DEDUP_REMOVED lines=13> */
.L_x_2026:
[----:B------:R0:W5:Y:S01]  /*2550*/  LDG.E.64 R24, [R4.64] ;  /* 0x0000002404187981 */ /* 0x000162000c1e1b00 */
[----:B------:R-:W-:Y:S05]  /*2560*/  BRA `(.L_x_2017) ;  /* 0x00000a1000007947 */ /* 0x000fea0003800000 */
.L_x_2025:
        /* <DEDUP_REMOVED lines=26> */
[----:B------:R0:W2:Y:S01]  /*2710*/  F2F.F64.F32 R24, R7 ;  /* 0x0000000700187310 */ /* 0x0000a20000201800 */
[----:B------:R-:W-:Y:S05]  /*2720*/  BRA `(.L_x_2017) ;  /* 0x0000085000007947 */ /* 0x000fea0003800000 */
.L_x_2028:
        /* <DEDUP_REMOVED lines=13> */
[----:B------:R0:W2:Y:S01]  /*2800*/  F2F.F64.F32 R24, R0 ;  /* 0x0000000000187310 */ /* 0x0000a20000201800 */
[----:B------:R-:W-:Y:S05]  /*2810*/  BRA `(.L_x_2017) ;  /* 0x0000076000007947 */ /* 0x000fea0003800000 */
.L_x_2027:
[----:B------:R-:W2:Y:S02]  /*2820*/  LDG.E.U16 R0, [R4.64] ;  /* 0x0000002404007981 */ /* 0x000ea4000c1e1500 */
[----:B--2---:R-:W-:-:S05]  /*2830*/  PRMT R0, RZ, 0x5410, R0 ;  /* 0x00005410ff007816 */ /* 0x004fca0000000000 */
[----:B------:R-:W-:-:S04]  /*2840*/  FMUL.FTZ R0, R0, 1 ;  /* 0x3f80000000007820 */ /* 0x000fc80000410000 */
[----:B------:R0:W2:Y:S01]  /*2850*/  F2F.F64.F32 R24, R0 ;  /* 0x0000000000187310 */ /* 0x0000a20000201800 */
[----:B------:R-:W-:Y:S05]  /*2860*/  BRA `(.L_x_2017) ;  /* 0x0000071000007947 */ /* 0x000fea0003800000 */
.L_x_2024:
        /* <DEDUP_REMOVED lines=9> */
[----:B--2---:R0:W2:Y:S01]  /*2900*/  I2F.F64.U16 R24, R4 ;  /* 0x0000000400187312 */ /* 0x0040a20000101800 */
[----:B------:R-:W-:Y:S05]  /*2910*/  BRA `(.L_x_2017) ;  /* 0x0000066000007947 */ /* 0x000fea0003800000 */
.L_x_2031:
        /* <DEDUP_REMOVED lines=21> */
.L_x_2035:
[----:B------:R-:W-:Y:S05]  /*2a70*/  BSYNC B1 ;  /* 0x0000000000017941 */ /* 0x000fea0003800000 */
.L_x_2034:
[----:B------:R-:W-:Y:S01]  /*2a80*/  LEA R5, R0, 0x3b800000, 0x17 ;  /* 0x3b80000000057811 */ /* 0x000fe200078eb8ff */
[----:B------:R-:W-:-:S05]  /*2a90*/  IMAD.SHL.U32 R0, R3, 0x100000, RZ ;  /* 0x0010000003007824 */ /* 0x000fca00078e00ff */
[----:B------:R-:W-:Y:S02]  /*2aa0*/  LOP3.LUT R0, R5, R0, R6, 0xfe, !PT ;  /* 0x0000000005007212 */ /* 0x000fe400078efe06 */
.L_x_2033:
[----:B------:R-:W-:Y:S05]  /*2ab0*/  BSYNC B0 ;  /* 0x0000000000007941 */ /* 0x000fea0003800000 */
.L_x_2032:
[----:B------:R-:W-:-:S04]  /*2ac0*/  FMUL.FTZ R0, R0, 1 ;  /* 0x3f80000000007820 */ /* 0x000fc80000410000 */
[----:B------:R0:W2:Y:S01]  /*2ad0*/  F2F.F64.F32 R24, R0 ;  /* 0x0000000000187310 */ /* 0x0000a20000201800 */
[----:B------:R-:W-:Y:S05]  /*2ae0*/  BRA `(.L_x_2017) ;  /* 0x0000049000007947 */ /* 0x000fea0003800000 */
.L_x_2030:
        /* <DEDUP_REMOVED lines=21> */
.L_x_2039:
[----:B------:R-:W-:Y:S05]  /*2c40*/  BSYNC B1 ;  /* 0x0000000000017941 */ /* 0x000fea0003800000 */
.L_x_2038:
[----:B------:R-:W-:Y:S01]  /*2c50*/  LEA R5, R0, 0x37800000, 0x17 ;  /* 0x3780000000057811 */ /* 0x000fe200078eb8ff */
[----:B------:R-:W-:-:S05]  /*2c60*/  IMAD.SHL.U32 R0, R3, 0x200000, RZ ;  /* 0x0020000003007824 */ /* 0x000fca00078e00ff */
[----:B------:R-:W-:Y:S02]  /*2c70*/  LOP3.LUT R0, R5, R0, R6, 0xfe, !PT ;  /* 0x0000000005007212 */ /* 0x000fe400078efe06 */
.L_x_2037:
[----:B------:R-:W-:Y:S05]  /*2c80*/  BSYNC B0 ;  /* 0x0000000000007941 */ /* 0x000fea0003800000 */
.L_x_2036:
[----:B------:R-:W-:-:S04]  /*2c90*/  FMUL.FTZ R0, R0, 1 ;  /* 0x3f80000000007820 */ /* 0x000fc80000410000 */
[----:B------:R0:W2:Y:S01]  /*2ca0*/  F2F.F64.F32 R24, R0 ;  /* 0x0000000000187310 */ /* 0x0000a20000201800 */
[----:B------:R-:W-:Y:S05]  /*2cb0*/  BRA `(.L_x_2017) ;  /* 0x000002c000007947 */ /* 0x000fea0003800000 */
.L_x_2029:
        /* <DEDUP_REMOVED lines=14> */
.L_x_2043:
[----:B------:R-:W-:Y:S05]  /*2da0*/  BSYNC B0 ;  /* 0x0000000000007941 */ /* 0x000fea0003800000 */
.L_x_2042:
[----:B------:R-:W-:-:S04]  /*2db0*/  FMUL.FTZ R0, R0, 1 ;  /* 0x3f80000000007820 */ /* 0x000fc80000410000 */
[----:B------:R0:W2:Y:S01]  /*2dc0*/  F2F.F64.F32 R24, R0 ;  /* 0x0000000000187310 */ /* 0x0000a20000201800 */
[----:B------:R-:W-:Y:S05]  /*2dd0*/  BRA `(.L_x_2017) ;  /* 0x000001a000007947 */ /* 0x000fea0003800000 */
.L_x_2016:
        /* <DEDUP_REMOVED lines=18> */
[----:B01---5:R-:W-:Y:S05]  /*2f00*/  CALL.ABS.NOINC R14 ;  /* 0x000000000e007343 */ /* 0x023fea0003c00000 */
[----:B------:R-:W-:Y:S01]  /*2f10*/  CS2R R24, SRZ ;  /* 0x0000000000187805 */ /* 0x000fe2000001ff00 */
[----:B------:R-:W-:Y:S05]  /*2f20*/  BRA `(.L_x_2017) ;  /* 0x0000005000007947 */ /* 0x000fea0003800000 */
.L_x_2041:
[----:B------:R-:W2:Y:S02]  /*2f30*/  LDG.E.64 R24, [R4.64] ;  /* 0x0000002404187981 */ /* 0x000ea4000c1e1b00 */
[----:B--2---:R-:W0:Y:S01]  /*2f40*/  I2F.F64.U64 R24, R24 ;  /* 0x0000001800187312 */ /* 0x004e220000301800 */
[----:B------:R-:W-:Y:S05]  /*2f50*/  BRA `(.L_x_2017) ;  /* 0x0000002000007947 */ /* 0x000fea0003800000 */
.L_x_2040:
[----:B------:R-:W2:Y:S02]  /*2f60*/  LDG.E R4, [R4.64] ;  /* 0x0000002404047981 */ /* 0x000ea4000c1e1900 */
[----:B--2---:R0:W2:Y:S02]  /*2f70*/  I2F.F64.U32 R24, R4 ;  /* 0x0000000400187312 */ /* 0x0040a40000201800 */
.L_x_2017:
[----:B------:R-:W-:-:S03]  /*2f80*/  IADD3 R22, R22, 0x80, RZ ;  /* 0x0000008016167810 */ /* 0x000fc60007ffe0ff */
.L_x_2011:
[----:B------:R-:W-:Y:S05]  /*2f90*/  BSYNC B6 ;  /* 0x0000000000067941 */ /* 0x000fea0003800000 */
.L_x_2010:
[----:B------:R-:W-:Y:S01]  /*2fa0*/  ISETP.GE.AND P0, PT, R22, R19, PT ;  /* 0x000000131600720c */ /* 0x000fe20003f06270 */
[----:B------:R-:W-:-:S12]  /*2fb0*/  BSSY B6, `(.L_x_2044) ;  /* 0x00000f5000067945 */ /* 0x000fd80003800000 */
[----:B------:R-:W-:Y:S05]  /*2fc0*/  @P0 BRA `(.L_x_2045) ;  /* 0x00000f3000000947 */ /* 0x000fea0003800000 */
        /* <DEDUP_REMOVED lines=16> */
[----:B---3--:R0:W3:Y:S01]  /*30d0*/  I2F.F64.S16 R16, R4 ;  /* 0x0000000400107312 */ /* 0x0080e20000101c00 */
[----:B------:R-:W-:Y:S05]  /*30e0*/  BRA `(.L_x_2045) ;  /* 0x00000e1000007947 */ /* 0x000fea0003800000 */
.L_x_2049:
[----:B------:R-:W3:Y:S02]  /*30f0*/  LDG.E.U8 R4, [R4.64] ;  /* 0x0000002404047981 */ /* 0x000ee4000c1e1100 */
[----:B---3--:R0:W3:Y:S01]  /*3100*/  I2F.F64.U16 R16, R4 ;  /* 0x0000000400107312 */ /* 0x0080e20000101800 */
[----:B------:R-:W-:Y:S05]  /*3110*/  BRA `(.L_x_2045) ;  /* 0x00000de000007947 */ /* 0x000fea0003800000 */
.L_x_2048:
[----:B------:R-:W-:-:S13]  /*3120*/  ISETP.NE.AND P0, PT, R0, 0x2, PT ;  /* 0x000000020000780c */ /* 0x000fda0003f05270 */
[----:B------:R-:W-:Y:S05]  /*3130*/  @!P0 BRA `(.L_x_2051) ;  /* 0x000000a000008947 */ /* 0x000fea0003800000 */
[----:B------:R-:W-:-:S13]  /*3140*/  ISETP.NE.AND P0, PT, R0, 0x3, PT ;  /* 0x000000030000780c */ /* 0x000fda0003f05270 */
[----:B------:R-:W-:Y:S05]  /*3150*/  @!P0 BRA `(.L_x_2052) ;  /* 0x0000005000008947 */ /* 0x000fea0003800000 */
[----:B------:R-:W-:-:S13]  /*3160*/  ISETP.NE.AND P0, PT, R0, 0x4, PT ;  /* 0x000000040000780c */ /* 0x000fda0003f05270 */
[----:B------:R-:W-:Y:S05]  /*3170*/  @P0 BRA `(.L_x_2050) ;  /* 0x00000bf000000947 */ /* 0x000fea0003800000 */
[----:B------:R-:W3:Y:S02]  /*3180*/  LDG.E.64 R16, [R4.64] ;  /* 0x0000002404107981 */ /* 0x000ee4000c1e1b00 */
[----:B---3--:R-:W0:Y:S01]  /*3190*/  I2F.F64.S64 R16, R16 ;  /* 0x0000001000107312 */ /* 0x008e220000301c00 */
[----:B------:R-:W-:Y:S05]  /*31a0*/  BRA `(.L_x_2045) ;  /* 0x00000d5000007947 */ /* 0x000fea0003800000 */
.L_x_2052:
[----:B------:R-:W3:Y:S02]  /*31b0*/  LDG.E R4, [R4.64] ;  /* 0x0000002404047981 */ /* 0x000ee4000c1e1900 */
[----:B---3--:R0:W3:Y:S01]  /*31c0*/  I2F.F64 R16, R4 ;  /* 0x0000000400107312 */ /* 0x0080e20000201c00 */
[----:B------:R-:W-:Y:S05]  /*31d0*/  BRA `(.L_x_2045) ;  /* 0x00000d2000007947 */ /* 0x000fea0003800000 */
.L_x_2051:
[----:B------:R-:W3:Y:S02]  /*31e0*/  LDG.E.U16 R4, [R4.64] ;  /* 0x0000002404047981 */ /* 0x000ee4000c1e1500 */
[----:B---3--:R0:W3:Y:S01]  /*31f0*/  I2F.F64.S16 R16, R4 ;  /* 0x0000000400107312 */ /* 0x0080e20000101c00 */
[----:B------:R-:W-:Y:S05]  /*3200*/  BRA `(.L_x_2045) ;  /* 0x00000cf000007947 */ /* 0x000fea0003800000 */
.L_x_2047:
[----:B------:R-:W-:-:S13]  /*3210*/  ISETP.GT.AND P0, PT, R0, 0x6, PT ;  /* 0x000000060000780c */ /* 0x000fda0003f04270 */
[----:B------:R-:W-:Y:S05]  /*3220*/  @P0 BRA `(.L_x_2053) ;  /* 0x000000d000000947 */ /* 0x000fea0003800000 */
[----:B------:R-:W-:-:S13]  /*3230*/  ISETP.NE.AND P0, PT, R0, 0x5, PT ;  /* 0x000000050000780c */ /* 0x000fda0003f05270 */
[----:B------:R-:W-:Y:S05]  /*3240*/  @!P0 BRA `(.L_x_2054) ;  /* 0x0000006000008947 */ /* 0x000fea0003800000 */
[----:B------:R-:W-:-:S13]  /*3250*/  ISETP.NE.AND P0, PT, R0, 0x6, PT ;  /* 0x000000060000780c */ /* 0x000fda0003f05270 */
[----:B------:R-:W-:Y:S05]  /*3260*/  @P0 BRA `(.L_x_2050) ;  /* 0x00000b0000000947 */ /* 0x000fea0003800000 */
[----:B------:R-:W3:Y:S02]  /*3270*/  LDG.E R16, [R4.64] ;  /* 0x0000002404107981 */ /* 0x000ee4000c1e1900 */
[----:B---3--:R-:W-:-:S06]  /*3280*/  FMUL.FTZ R16, R16, 1 ;  /* 0x3f80000010107820 */ /* 0x008fcc0000410000 */
[----:B------:R-:W0:Y:S01]  /*3290*/  F2F.F64.F32 R16, R16 ;  /* 0x0000001000107310 */ /* 0x000e220000201800 */
[----:B------:R-:W-:Y:S05]  /*32a0*/  BRA `(.L_x_2045) ;  /* 0x00000c5000007947 */ /* 0x000fea0003800000 */
.L_x_2054:
[----:B------:R-:W3:Y:S02]  /*32b0*/  LDG.E.U16 R0, [R4.64] ;  /* 0x0000002404007981 */ /* 0x000ee4000c1e1500 */
[----:B---3--:R-:W-:-:S05]  /*32c0*/  HADD2.F32 R0, -RZ, R0.H0_H0 ;  /* 0x20000000ff007230 */ /* 0x008fca0000004100 */
[----:B------:R-:W-:-:S04]  /*32d0*/  FMUL.FTZ R0, R0, 1 ;  /* 0x3f80000000007820 */ /* 0x000fc80000410000 */
[----:B------:R0:W3:Y:S01]  /*32e0*/  F2F.F64.F32 R16, R0 ;  /* 0x0000000000107310 */ /* 0x0000e20000201800 */
[----:B------:R-:W-:Y:S05]  /*32f0*/  BRA `(.L_x_2045) ;  /* 0x00000c0000007947 */ /* 0x000fea0003800000 */
.L_x_2053:
[----:B------:R-:W-:-:S13]  /*3300*/  ISETP.NE.AND P0, PT, R0, 0x7, PT ;  /* 0x000000070000780c */ /* 0x000fda0003f05270 */
[----:B------:R-:W-:Y:S05]  /*3310*/  @!P0 BRA `(.L_x_2055) ;  /* 0x000000d000008947 */ /* 0x000fea0003800000 */
        /* <DEDUP_REMOVED lines=8> */
.L_x_2056:
[----:B------:R-:W3:Y:S02]  /*33a0*/  LDG.E.U16 R4, [R4.64] ;  /* 0x0000002404047981 */ /* 0x000ee4000c1e1500 */
[----:B---3--:R-:W-:-:S05]  /*33b0*/  HADD2.F32 R0, -RZ, R4.H0_H0 ;  /* 0x20000004ff007230 */ /* 0x008fca0000004100 */
[----:B------:R-:W-:-:S04]  /*33c0*/  FMUL.FTZ R0, R0, 1 ;  /* 0x3f80000000007820 */ /* 0x000fc80000410000 */
[----:B------:R0:W3:Y:S01]  /*33d0*/  F2F.F64.F32 R16, R0 ;  /* 0x0000000000107310 */ /* 0x0000e20000201800 */
[----:B------:R-:W-:Y:S05]  /*33e0*/  BRA `(.L_x_2045) ;  /* 0x00000b1000007947 */ /* 0x000fea0003800000 */
.L_x_2055:
[----:B------:R0:W5:Y:S01]  /*33f0*/  LDG.E.64 R16, [R4.64] ;  /* 0x0000002404107981 */ /* 0x000162000c1e1b00 */
[----:B------:R-:W-:Y:S05]  /*3400*/  BRA `(.L_x_2045) ;  /* 0x00000af000007947 */ /* 0x000fea0003800000 */
.L_x_2046:
        /* <DEDUP_REMOVED lines=8> */
[----:B------:R-:W3:Y:S01]  /*3490*/  LDG.E.U8 R4, [R4.64] ;  /* 0x0000002404047981 */ /* 0x000ee2000c1e1100 */
[----:B------:R-:W-:Y:S01]  /*34a0*/  IMAD.MOV.U32 R16, RZ, RZ, RZ ;  /* 0x000000ffff107224 */ /* 0x000fe200078e00ff */
[----:B---3--:R-:W-:-:S04]  /*34b0*/  ISETP.NE.AND P0, PT, R4, RZ, PT ;  /* 0x000000ff0400720c */ /* 0x008fc80003f05270 */
[----:B------:R-:W-:Y:S01]  /*34c0*/  FSEL R17, RZ, 1.875, !P0 ;  /* 0x3ff00000ff117808 */ /* 0x000fe20004000000 */
[----:B------:R-:W-:Y:S05]  /*34d0*/  BRA `(.L_x_2045) ;  /* 0x00000a2000007947 */ /* 0x000fea0003800000 */
.L_x_2059:
[----:B------:R0:W5:Y:S01]  /*34e0*/  LDG.E.64 R16, [R4.64] ;  /* 0x0000002404107981 */ /* 0x000162000c1e1b00 */
[----:B------:R-:W-:Y:S05]  /*34f0*/  BRA `(.L_x_2045) ;  /* 0x00000a0000007947 */ /* 0x000fea0003800000 */
.L_x_2058:
        /* <DEDUP_REMOVED lines=26> */
[----:B------:R0:W3:Y:S01]  /*36a0*/  F2F.F64.F32 R16, R7 ;  /* 0x0000000700107310 */ /* 0x0000e20000201800 */
[----:B------:R-:W-:Y:S05]  /*36b0*/  BRA `(.L_x_2045) ;  /* 0x0000084000007947 */ /* 0x000fea0003800000 */
.L_x_2061:
[----:B------:R-:W3:Y:S02]  /*36c0*/  LDG.E.U8 R4, [R4.64] ;  /* 0x0000002404047981 */ /* 0x000ee4000c1e1100 */
[----:B---3--:R-:W-:-:S05]  /*36d0*/  IMAD.SHL.U32 R0, R4, 0x2000000, RZ ;  /* 0x0200000004007824 */ /* 0x008fca00078e00ff */
        /* <DEDUP_REMOVED lines=11> */
[----:B------:R0:W3:Y:S01]  /*3790*/  F2F.F64.F32 R16, R0 ;  /* 0x0000000000107310 */ /* 0x0000e20000201800 */
[----:B------:R-:W-:Y:S05]  /*37a0*/  BRA `(.L_x_2045) ;  /* 0x0000075000007947 */ /* 0x000fea0003800000 */
.L_x_2060:
[----:B------:R-:W3:Y:S02]  /*37b0*/  LDG.E.U16 R0, [R4.64] ;  /* 0x0000002404007981 */ /* 0x000ee4000c1e1500 */
[----:B---3--:R-:W-:-:S05]  /*37c0*/  PRMT R0, RZ, 0x5410, R0 ;  /* 0x00005410ff007816 */ /* 0x008fca0000000000 */
[----:B------:R-:W-:-:S04]  /*37d0*/  FMUL.FTZ R0, R0, 1 ;  /* 0x3f80000000007820 */ /* 0x000fc80000410000 */
[----:B------:R0:W3:Y:S01]  /*37e0*/  F2F.F64.F32 R16, R0 ;  /* 0x0000000000107310 */ /* 0x0000e20000201800 */
[----:B------:R-:W-:Y:S05]  /*37f0*/  BRA `(.L_x_2045) ;  /* 0x0000070000007947 */ /* 0x000fea0003800000 */
.L_x_2057:
        /* <DEDUP_REMOVED lines=9> */
[----:B---3--:R0:W3:Y:S01]  /*3890*/  I2F.F64.U16 R16, R4 ;  /* 0x0000000400107312 */ /* 0x0080e20000101800 */
[----:B------:R-:W-:Y:S05]  /*38a0*/  BRA `(.L_x_2045) ;  /* 0x0000065000007947 */ /* 0x000fea0003800000 */
.L_x_2064:
[----:B------:R-:W3:Y:S01]  /*38b0*/  LDG.E.U8 R3, [R4.64] ;  /* 0x0000002404037981 */ /* 0x000ee2000c1e1100 */
[----:B------:R-:W-:Y:S01]  /*38c0*/  BSSY B0, `(.L_x_2065) ;  /* 0x0000018000007945 */ /* 0x000fe20003800000 */
[----:B------:R-:W-:Y:S01]  /*38d0*/  IMAD.MOV.U32 R0, RZ, RZ, RZ ;  /* 0x000000ffff007224 */ /* 0x000fe200078e00ff */
        /* <DEDUP_REMOVED lines=18> */
.L_x_2068:
[----:B------:R-:W-:Y:S05]  /*3a00*/  BSYNC B1 ;  /* 0x0000000000017941 */ /* 0x000fea0003800000 */
.L_x_2067:
[----:B------:R-:W-:Y:S01]  /*3a10*/  LEA R5, R0, 0x3b800000, 0x17 ;  /* 0x3b80000000057811 */ /* 0x000fe200078eb8ff */
[----:B------:R-:W-:-:S05]  /*3a20*/  IMAD.SHL.U32 R0, R3, 0x100000, RZ ;  /* 0x0010000003007824 */ /* 0x000fca00078e00ff */
[----:B------:R-:W-:Y:S02]  /*3a30*/  LOP3.LUT R0, R5, R0, R6, 0xfe, !PT ;  /* 0x0000000005007212 */ /* 0x000fe400078efe06 */
.L_x_2066:
[----:B------:R-:W-:Y:S05]  /*3a40*/  BSYNC B0 ;  /* 0x0000000000007941 */ /* 0x000fea0003800000 */
.L_x_2065:
[----:B------:R-:W-:-:S04]  /*3a50*/  FMUL.FTZ R0, R0, 1 ;  /* 0x3f80000000007820 */ /* 0x000fc80000410000 */
[----:B------:R0:W3:Y:S01]  /*3a60*/  F2F.F64.F32 R16, R0 ;  /* 0x0000000000107310 */ /* 0x0000e20000201800 */
[----:B------:R-:W-:Y:S05]  /*3a70*/  BRA `(.L_x_2045) ;  /* 0x0000048000007947 */ /* 0x000fea0003800000 */
.L_x_2063:
        /* <DEDUP_REMOVED lines=21> */
.L_x_2072:
[----:B------:R-:W-:Y:S05]  /*3bd0*/  BSYNC B1 ;  /* 0x0000000000017941 */ /* 0x000fea0003800000 */
.L_x_2071:
[----:B------:R-:W-:Y:S01]  /*3be0*/  LEA R5, R0, 0x37800000, 0x17 ;  /* 0x3780000000057811 */ /* 0x000fe200078eb8ff */
[----:B------:R-:W-:-:S05]  /*3bf0*/  IMAD.SHL.U32 R0, R3, 0x200000, RZ ;  /* 0x0020000003007824 */ /* 0x000fca00078e00ff */
[----:B------:R-:W-:Y:S02]  /*3c00*/  LOP3.LUT R0, R5, R0, R6, 0xfe, !PT ;  /* 0x0000000005007212 */ /* 0x000fe400078efe06 */
.L_x_2070:
[----:B------:R-:W-:Y:S05]  /*3c10*/  BSYNC B0 ;  /* 0x0000000000007941 */ /* 0x000fea0003800000 */
.L_x_2069:
[----:B------:R-:W-:-:S04]  /*3c20*/  FMUL.FTZ R0, R0, 1 ;  /* 0x3f80000000007820 */ /* 0x000fc80000410000 */
[----:B------:R0:W3:Y:S01]  /*3c30*/  F2F.F64.F32 R16, R0 ;  /* 0x0000000000107310 */ /* 0x0000e20000201800 */
[----:B------:R-:W-:Y:S05]  /*3c40*/  BRA `(.L_x_2045) ;  /* 0x000002b000007947 */ /* 0x000fea0003800000 */
.L_x_2062:
[----:B------:R-:W-:-:S13]  /*3c50*/  ISETP.NE.AND P0, PT, R0, 0x1c, PT ;  /* 0x0000001c0000780c */ /* 0x000fda0003f05270 */
[----:B------:R-:W-:Y:S05]  /*3c60*/  @!P0 BRA `(.L_x_2073) ;  /* 0x0000027000008947 */ /* 0x000fea0003800000 */
[----:B------:R-:W-:-:S13]  /*3c70*/  ISETP.NE.AND P0, PT, R0, 0x1d, PT ;  /* 0x0000001d0000780c */ /* 0x000fda0003f05270 */
[----:B------:R-:W-:Y:S05]  /*3c80*/  @!P0 BRA `(.L_x_2074) ;  /* 0x0000022000008947 */ /* 0x000fea0003800000 */
[----:B------:R-:W-:-:S13]  /*3c90*/  ISETP.NE.AND P0, PT, R0, 0x2c, PT ;  /* 0x0000002c0000780c */ /* 0x000fda0003f05270 */
[----:B------:R-:W-:Y:S05]  /*3ca0*/  @P0 BRA `(.L_x_2050) ;  /* 0x000000c000000947 */ /* 0x000fea0003800000 */
[----:B------:R-:W3:Y:S01]  /*3cb0*/  LDG.E.U8 R4, [R4.64] ;  /* 0x0000002404047981 */ /* 0x000ee2000c1e1100 */
[----:B------:R-:W-:Y:S01]  /*3cc0*/  BSSY B0, `(.L_x_2075) ;  /* 0x0000007000007945 */ /* 0x000fe20003800000 */
[----:B------:R-:W-:Y:S01]  /*3cd0*/  IMAD.MOV.U32 R0, RZ, RZ, 0x400000 ;  /* 0x00400000ff007424 */ /* 0x000fe200078e00ff */
[----:B---3--:R-:W-:-:S13]  /*3ce0*/  ISETP.NE.AND P0, PT, R4, RZ, PT ;  /* 0x000000ff0400720c */ /* 0x008fda0003f05270 */
[----:B------:R-:W-:Y:S05]  /*3cf0*/  @!P0 BRA `(.L_x_2076) ;  /* 0x0000003000008947 */ /* 0x000fea0003800000 */
[----:B------:R-:W-:-:S13]  /*3d00*/  ISETP.NE.AND P0, PT, R4, 0xff, PT ;  /* 0x000000ff0400780c */ /* 0x000fda0003f05270 */
[----:B------:R-:W-:Y:S02]  /*3d10*/  @!P0 IMAD.MOV.U32 R0, RZ, RZ, 0x7f800001 ;  /* 0x7f800001ff008424 */ /* 0x000fe400078e00ff */
[----:B------:R-:W-:Y:S02]  /*3d20*/  @P0 IMAD.SHL.U32 R0, R4, 0x800000, RZ ;  /* 0x0080000004000824 */ /* 0x000fe400078e00ff */
.L_x_2076:
[----:B------:R-:W-:Y:S05]  /*3d30*/  BSYNC B0 ;  /* 0x0000000000007941 */ /* 0x000fea0003800000 */
.L_x_2075:
[----:B------:R-:W-:-:S04]  /*3d40*/  FMUL.FTZ R0, R0, 1 ;  /* 0x3f80000000007820 */ /* 0x000fc80000410000 */
[----:B------:R0:W3:Y:S01]  /*3d50*/  F2F.F64.F32 R16, R0 ;  /* 0x0000000000107310 */ /* 0x0000e20000201800 */
[----:B------:R-:W-:Y:S05]  /*3d60*/  BRA `(.L_x_2045) ;  /* 0x0000019000007947 */ /* 0x000fea0003800000 */
.L_x_2050:
        /* <DEDUP_REMOVED lines=18> */
[----:B012--5:R-:W-:Y:S05]  /*3e90*/  CALL.ABS.NOINC R14 ;  /* 0x000000000e007343 */ /* 0x027fea0003c00000 */
[----:B------:R-:W-:Y:S05]  /*3ea0*/  BRA `(.L_x_2045) ;  /* 0x0000005000007947 */ /* 0x000fea0003800000 */
.L_x_2074:
[----:B------:R-:W3:Y:S02]  /*3eb0*/  LDG.E.64 R16, [R4.64] ;  /* 0x0000002404107981 */ /* 0x000ee4000c1e1b00 */
[----:B---3--:R-:W0:Y:S01]  /*3ec0*/  I2F.F64.U64 R16, R16 ;  /* 0x0000001000107312 */ /* 0x008e220000301800 */
[----:B------:R-:W-:Y:S05]  /*3ed0*/  BRA `(.L_x_2045) ;  /* 0x0000002000007947 */ /* 0x000fea0003800000 */
.L_x_2073:
[----:B------:R-:W3:Y:S02]  /*3ee0*/  LDG.E R4, [R4.64] ;  /* 0x0000002404047981 */ /* 0x000ee4000c1e1900 */
[----:B---3--:R0:W3:Y:S02]  /*3ef0*/  I2F.F64.U32 R16, R4 ;  /* 0x0000000400107312 */ /* 0x0080e40000201800 */
.L_x_2045:
[----:B------:R-:W-:Y:S05]  /*3f00*/  BSYNC B6 ;  /* 0x0000000000067941 */ /* 0x000fea0003800000 */
.L_x_2044:
[----:B------:R-:W4:Y:S01]  /*3f10*/  S2R R22, SR_TID.X ;  /* 0x0000000000167919 */ /* 0x000f220000002100 */
[----:B------:R-:W-:Y:S01]  /*3f20*/  BSSY B0, `(.L_x_2077) ;  /* 0x000003f000007945 */ /* 0x000fe20003800000 */
[----:B----4-:R-:W-:-:S13]  /*3f30*/  ISETP.GE.AND P0, PT, R22, R19, PT ;  /* 0x000000131600720c */ /* 0x010fda0003f06270 */
[----:B------:R-:W-:Y:S05]  /*3f40*/  @P0 BRA `(.L_x_2078) ;  /* 0x000003c000000947 */ /* 0x000fea0003800000 */
[----:B0----5:R-:W-:Y:S01]  /*3f50*/  LOP3.LUT R5, R27, 0x7fffffff, RZ, 0xc0, !PT ;  /* 0x7fffffff1b057812 */ /* 0x021fe200078ec0ff */
[----:B------:R-:W-:-:S06]  /*3f60*/  IMAD.MOV.U32 R4, RZ, RZ, R26 ;  /* 0x000000ffff047224 */ /* 0x000fcc00078e001a */
        /* <DEDUP_REMOVED lines=13> */
[----:B------:R-:W4:Y:S01]  /*4040*/  F2F.F64.F32 R6, R3 ;  /* 0x0000000300067310 */ /* 0x000f220000201800 */
[----:B0-----:R-:W-:Y:S01]  /*4050*/  FMUL.FTZ R4, R4, 1 ;  /* 0x3f80000004047820 */ /* 0x001fe20000410000 */
[----:B----4-:R0:W4:-:S06]  /*4060*/  DFMA R6, -R6, c[0x2][0x10], R8 ;  /* 0x0080040006067a2b */ /* 0x01010c0000000108 */
[----:B0-----:R-:W0:Y:S01]  /*4070*/  F2F.F64.F32 R8, R4 ;  /* 0x0000000400087310 */ /* 0x001e220000201800 */
[----:B----4-:R-:W4:-:S06]  /*4080*/  DFMA R10, R6, R10, c[0x2][0x18] ;  /* 0x00800600060a762b */ /* 0x010f0c000000000a */
[----:B----4-:R-:W4:-:S06]  /*4090*/  DFMA R10, R6, R10, c[0x2][0x20] ;  /* 0x00800800060a762b */ /* 0x010f0c000000000a */
[----:B----4-:R-:W4:-:S04]  /*40a0*/  DFMA R10, R6, R10, c[0x2][0x28] ;  /* 0x00800a00060a762b */ /* 0x010f08000000000a */
[----:B0-----:R-:W-:-:S04]  /*40b0*/  DADD R12, -R8, 1 ;  /* 0x3ff00000080c7429 */ /* 0x001fc80000000100 */
[----:B----4-:R-:W0:-:S06]  /*40c0*/  DFMA R10, R6, R10, c[0x2][0x30] ;  /* 0x00800c00060a762b */ /* 0x010e0c000000000a */
[----:B0-----:R-:W0:-:S06]  /*40d0*/  DFMA R10, R6, R10, c[0x2][0x38] ;  /* 0x00800e00060a762b */ /* 0x001e0c000000000a */
[----:B0-----:R-:W0:-:S06]  /*40e0*/  DFMA R10, R6, R10, c[0x2][0x40] ;  /* 0x00801000060a762b */ /* 0x001e0c000000000a */
[----:B0-----:R-:W0:-:S06]  /*40f0*/  DFMA R10, R6, R10, c[0x2][0x48] ;  /* 0x00801200060a762b */ /* 0x001e0c000000000a */
[----:B0-----:R-:W0:-:S06]  /*4100*/  DFMA R10, R6, R10, c[0x2][0x50] ;  /* 0x00801400060a762b */ /* 0x001e0c000000000a */
[----:B0-----:R-:W0:-:S06]  /*4110*/  DFMA R10, R6, R10, c[0x2][0x58] ;  /* 0x00801600060a762b */ /* 0x001e0c000000000a */
[----:B0-----:R-:W0:-:S06]  /*4120*/  DMUL R10, R6, R10 ;  /* 0x0000000a060a7228 */ /* 0x001e0c0000000000 */
[----:B0-----:R0:W4:Y:S02]  /*4130*/  DFMA R10, R6, R10, R6 ;  /* 0x0000000a060a722b */ /* 0x0011240000000006 */
[----:B0-----:R-:W-:-:S04]  /*4140*/  IMAD.MOV.U32 R6, RZ, RZ, RZ ;  /* 0x000000ffff067224 */ /* 0x001fc800078e00ff */
[----:B----4-:R0:W4:Y:S02]  /*4150*/  DFMA R10, -R10, R8, R12 ;  /* 0x000000080a0a722b */ /* 0x010124000000010c */
[----:B0-----:R-:W-:Y:S02]  /*4160*/  IMAD.MOV.U32 R12, RZ, RZ, 0x0 ;  /* 0x00000000ff0c7424 */ /* 0x001fe400078e00ff */
[----:B------:R-:W-:Y:S02]  /*4170*/  IMAD.MOV.U32 R13, RZ, RZ, 0x40000000 ;  /* 0x40000000ff0d7424 */ /* 0x000fe400078e00ff */
[----:B----4-:R-:W0:-:S06]  /*4180*/  DADD R10, -R10, 2 ;  /* 0x400000000a0a7429 */ /* 0x010e0c0000000100 */
        /* <DEDUP_REMOVED lines=9> */
.L_x_2079:
        /* <DEDUP_REMOVED lines=14> */
[----:B0-----:R0:W4:-:S06]  /*4300*/  DFMA R4, R4, R26, R26 ;  /* 0x0000001a0404722b */ /* 0x00110c000000001a */
.L_x_2078:
[----:B------:R-:W-:Y:S05]  /*4310*/  BSYNC B0 ;  /* 0x0000000000007941 */ /* 0x000fea0003800000 */
.L_x_2077:
[----:B0----5:R-:W-:Y:S01]  /*4320*/  IADD3 R26, R22, 0x80, RZ ;  /* 0x00000080161a7810 */ /* 0x021fe20007ffe0ff */
[----:B------:R-:W-:Y:S03]  /*4330*/  BSSY B0, `(.L_x_2080) ;  /* 0x000003f000007945 */ /* 0x000fe60003800000 */
[----:B------:R-:W-:-:S13]  /*4340*/  ISETP.GE.AND P1, PT, R26, R19, PT ;  /* 0x000000131a00720c */ /* 0x000fda0003f26270 */
[----:B------:R-:W-:Y:S05]  /*4350*/  @P1 BRA `(.L_x_2081) ;  /* 0x000003c000001947 */ /* 0x000fea0003800000 */
[----:B-1----:R-:W-:Y:S01]  /*4360*/  LOP3.LUT R7, R29, 0x7fffffff, RZ, 0xc0, !PT ;  /* 0x7fffffff1d077812 */ /* 0x002fe200078ec0ff */
        /* <DEDUP_REMOVED lines=16> */
[----:B-1----:R-:W0:-:S06]  /*4470*/  DFMA R8, -R8, c[0x2][0x10], R12 ;  /* 0x0080040008087a2b */ /* 0x002e0c000000010c */
[----:B0-----:R-:W0:-:S06]  /*4480*/  DFMA R10, R8, R10, c[0x2][0x18] ;  /* 0x00800600080a762b */ /* 0x001e0c000000000a */
[----:B0-----:R-:W0:-:S06]  /*4490*/  DFMA R10, R8, R10, c[0x2][0x20] ;  /* 0x00800800080a762b */ /* 0x001e0c000000000a */
[----:B0-----:R-:W0:-:S06]  /*44a0*/  DFMA R10, R8, R10, c[0x2][0x28] ;  /* 0x00800a00080a762b */ /* 0x001e0c000000000a */
[----:B0-----:R-:W0:-:S06]  /*44b0*/  DFMA R10, R8, R10, c[0x2][0x30] ;  /* 0x00800c00080a762b */ /* 0x001e0c000000000a */
[----:B0-----:R-:W0:-:S06]  /*44c0*/  DFMA R10, R8, R10, c[0x2][0x38] ;  /* 0x00800e00080a762b */ /* 0x001e0c000000000a */
[----:B0-----:R-:W0:-:S06]  /*44d0*/  DFMA R10, R8, R10, c[0x2][0x40] ;  /* 0x00801000080a762b */ /* 0x001e0c000000000a */
[----:B0-----:R-:W0:-:S06]  /*44e0*/  DFMA R10, R8, R10, c[0x2][0x48] ;  /* 0x00801200080a762b */ /* 0x001e0c000000000a */
[----:B0-----:R0:W1:-:S04]  /*44f0*/  DFMA R12, R8, R10, c[0x2][0x50] ;  /* 0x00801400080c762b */ /* 0x001048000000000a */
[----:B0-----:R-:W0:Y:S02]  /*4500*/  F2F.F64.F32 R10, R6 ;  /* 0x00000006000a7310 */ /* 0x001e240000201800 */
[----:B-1----:R-:W1:-:S06]  /*4510*/  DFMA R12, R8, R12, c[0x2][0x58] ;  /* 0x00801600080c762b */ /* 0x002e4c000000000c */
[----:B-1----:R-:W1:-:S06]  /*4520*/  DMUL R14, R8, R12 ;  /* 0x0000000c080e7228 */ /* 0x002e4c0000000000 */
[----:B-1----:R1:W-:Y:S02]  /*4530*/  DFMA R14, R8, R14, R8 ;  /* 0x0000000e080e722b */ /* 0x0023e40000000008 */
[----:B-1----:R-:W-:Y:S02]  /*4540*/  IMAD.MOV.U32 R8, RZ, RZ, RZ ;  /* 0x000000ffff087224 */ /* 0x002fe400078e00ff */
[----:B0-----:R-:W0:-:S06]  /*4550*/  DADD R12, -R10, 1 ;  /* 0x3ff000000a0c7429 */ /* 0x001e0c0000000100 */
[----:B0-----:R0:W1:Y:S02]  /*4560*/  DFMA R12, -R14, R10, R12 ;  /* 0x0000000a0e0c722b */ /* 0x001064000000010c */
        /* <DEDUP_REMOVED lines=12> */
.L_x_2082:
        /* <DEDUP_REMOVED lines=15> */
.L_x_2081:
[----:B------:R-:W-:Y:S05]  /*4720*/  BSYNC B0 ;  /* 0x0000000000007941 */ /* 0x000fea0003800000 */
.L_x_2080:
[----:B------:R-:W-:Y:S01]  /*4730*/  IADD3 R0, R22, 0x100, RZ ;  /* 0x0000010016007810 */ /* 0x000fe20007ffe0ff */
[----:B------:R-:W-:Y:S03]  /*4740*/  BSSY B0, `(.L_x_2083) ;  /* 0x000003f000007945 */ /* 0x000fe60003800000 */
[----:B------:R-:W-:-:S13]  /*4750*/  ISETP.GE.AND P1, PT, R0, R19, PT ;  /* 0x000000130000720c */ /* 0x000fda0003f26270 */
[----:B------:R-:W-:Y:S05]  /*4760*/  @P1 BRA `(.L_x_2084) ;  /* 0x000003c000001947 */ /* 0x000fea0003800000 */
[----:B--2---:R-:W-:Y:S01]  /*4770*/  LOP3.LUT R7, R25, 0x7fffffff, RZ, 0xc0, !PT ;  /* 0x7fffffff19077812 */ /* 0x004fe200078ec0ff */
[----:B------:R-:W-:-:S06]  /*4780*/  IMAD.MOV.U32 R6, RZ, RZ, R24 ;  /* 0x000000ffff067224 */ /* 0x000fcc00078e0018 */
[----:B------:R-:W2:-:S14]  /*4790*/  DSETP.GE.AND P1, PT, R6, c[0x2][0x0], PT ;  /* 0x008000000600762a */ /* 0x000e9c0003f26000 */
[----:B--2---:R-:W-:Y:S05]  /*47a0*/  @!P1 BRA `(.L_x_2085) ;  /* 0x0000029000009947 */ /* 0x004fea0003800000 */
[----:B------:R-:W2:Y:S01]  /*47b0*/  DADD R12, R6, R6 ;  /* 0x00000000060c7229 */ /* 0x000ea20000000006 */
[----:B------:R-:W-:Y:S02]  /*47c0*/  IMAD.MOV.U32 R10, RZ, RZ, -0x5b8be47f ;  /* 0xa4741b81ff0a7424 */ /* 0x000fe400078e00ff */
[----:B------:R-:W-:-:S03]  /*47d0*/  IMAD.MOV.U32 R11, RZ, RZ, 0x3e5ae904 ;  /* 0x3e5ae904ff0b7424 */ /* 0x000fc600078e00ff */
[----:B--2---:R-:W2:Y:S01]  /*47e0*/  F2F.F32.F64 R0, R12 ;  /* 0x0000000c00007310 */ /* 0x004ea20000301000 */
[----:B------:R-:W2:-:S14]  /*47f0*/  DSETP.GEU.AND P1, PT, |R12|, c[0x2][0x8], PT ;  /* 0x008002000c00762a */ /* 0x000e9c0003f2e200 */
[----:B--2---:R-:W-:Y:S01]  /*4800*/  @!P1 FMUL R0, R0, 1.175494350822287508e-38 ;  /* 0x0080000000009820 */ /* 0x004fe20000400000 */
[----:B------:R-:W-:-:S03]  /*4810*/  ISETP.GT.U32.AND P1, PT, R7, 0x40330fc1, PT ;  /* 0x40330fc10700780c */ /* 0x000fc60003f24070 */
[----:B------:R-:W-:-:S06]  /*4820*/  FMUL.FTZ R0, R0, 1.4426950216293334961 ;  /* 0x3fb8aa3b00007820 */ /* 0x000fcc0000410000 */
[----:B------:R-:W2:Y:S02]  /*4830*/  FRND R0, R0 ;  /* 0x0000000000007307 */ /* 0x000ea40000201000 */
[----:B--2---:R-:W-:-:S06]  /*4840*/  FMUL.FTZ R3, R0, 1 ;  /* 0x3f80000000037820 */ /* 0x004fcc0000410000 */
[----:B------:R-:W2:Y:S08]  /*4850*/  MUFU.EX2 R6, R0 ;  /* 0x0000000000067308 */ /* 0x000eb00000000800 */
[----:B0-----:R-:W0:Y:S01]  /*4860*/  F2F.F64.F32 R8, R3 ;  /* 0x0000000300087310 */ /* 0x001e220000201800 */
[----:B--2---:R-:W-:Y:S01]  /*4870*/  FMUL.FTZ R6, R6, 1 ;  /* 0x3f80000006067820 */ /* 0x004fe20000410000 */
[----:B0-----:R-:W0:-:S06]  /*4880*/  DFMA R8, -R8, c[0x2][0x10], R12 ;  /* 0x0080040008087a2b */ /* 0x001e0c000000010c */
[----:B0-----:R-:W0:-:S06]  /*4890*/  DFMA R10, R8, R10, c[0x2][0x18] ;  /* 0x00800600080a762b */ /* 0x001e0c000000000a */
[----:B0-----:R-:W0:-:S06]  /*48a0*/  DFMA R10, R8, R10, c[0x2][0x20] ;  /* 0x00800800080a762b */ /* 0x001e0c000000000a */
[----:B0-----:R-:W0:-:S06]  /*48b0*/  DFMA R10, R8, R10, c[0x2][0x28] ;  /* 0x00800a00080a762b */ /* 0x001e0c000000000a */
[----:B0-----:R-:W0:-:S06]  /*48c0*/  DFMA R10, R8, R10, c[0x2][0x30] ;  /* 0x00800c00080a762b */ /* 0x001e0c000000000a */
[----:B0-----:R-:W0:-:S06]  /*48d0*/  DFMA R10, R8, R10, c[0x2][0x38] ;  /* 0x00800e00080a762b */ /* 0x001e0c000000000a */
[----:B0-----:R-:W0:-:S06]  /*48e0*/  DFMA R10, R8, R10, c[0x2][0x40] ;  /* 0x00801000080a762b */ /* 0x001e0c000000000a */
[----:B0-----:R-:W0:-:S06]  /*48f0*/  DFMA R10, R8, R10, c[0x2][0x48] ;  /* 0x00801200080a762b */ /* 0x001e0c000000000a */
[----:B0-----:R0:W2:-:S04]  /*4900*/  DFMA R12, R8, R10, c[0x2][0x50] ;  /* 0x00801400080c762b */ /* 0x001088000000000a */
[----:B0-----:R-:W0:Y:S02]  /*4910*/  F2F.F64.F32 R10, R6 ;  /* 0x00000006000a7310 */ /* 0x001e240000201800 */
[----:B--2---:R-:W2:-:S06]  /*4920*/  DFMA R12, R8, R12, c[0x2][0x58] ;  /* 0x00801600080c762b */ /* 0x004e8c000000000c */
[----:B--2---:R-:W2:-:S06]  /*4930*/  DMUL R14, R8, R12 ;  /* 0x0000000c080e7228 */ /* 0x004e8c0000000000 */
[----:B--2---:R2:W-:Y:S02]  /*4940*/  DFMA R14, R8, R14, R8 ;  /* 0x0000000e080e722b */ /* 0x0045e40000000008 */
[----:B--2---:R-:W-:Y:S02]  /*4950*/  IMAD.MOV.U32 R8, RZ, RZ, RZ ;  /* 0x000000ffff087224 */ /* 0x004fe400078e00ff */
[----:B0-----:R-:W0:-:S06]  /*4960*/  DADD R12, -R10, 1 ;  /* 0x3ff000000a0c7429 */ /* 0x001e0c0000000100 */
[----:B0-----:R0:W2:Y:S02]  /*4970*/  DFMA R12, -R14, R10, R12 ;  /* 0x0000000a0e0c722b */ /* 0x0010a4000000010c */
[----:B0-----:R-:W-:Y:S02]  /*4980*/  IMAD.MOV.U32 R14, RZ, RZ, 0x0 ;  /* 0x00000000ff0e7424 */ /* 0x001fe400078e00ff */
[----:B------:R-:W-:Y:S02]  /*4990*/  IMAD.MOV.U32 R15, RZ, RZ, 0x40000000 ;  /* 0x40000000ff0f7424 */ /* 0x000fe400078e00ff */
[----:B--2---:R-:W0:-:S06]  /*49a0*/  DADD R12, -R12, 2 ;  /* 0x400000000c0c7429 */ /* 0x004e0c0000000100 */
        /* <DEDUP_REMOVED lines=9> */
.L_x_2085:
[----:B------:R-:W2:Y:S01]  /*4a40*/  DMUL R6, R24, R24 ;  /* 0x0000001818067228 */ /* 0x000ea20000000000 */
[----:B0-----:R-:W-:Y:S02]  /*4a50*/  IMAD.MOV.U32 R8, RZ, RZ, -0x1d0a169c ;  /* 0xe2f5e964ff087424 */ /* 0x001fe400078e00ff */
[----:B------:R-:W-:-:S06]  /*4a60*/  IMAD.MOV.U32 R9, RZ, RZ, 0x3ef0bc46 ;  /* 0x3ef0bc46ff097424 */ /* 0x000fcc00078e00ff */
[----:B--2---:R-:W0:-:S06]  /*4a70*/  DFMA R8, R6, -R8, c[0x2][0x60] ;  /* 0x008018000608762b */ /* 0x004e0c0000000808 */
        /* <DEDUP_REMOVED lines=10> */
[----:B0-----:R0:W2:-:S06]  /*4b20*/  DFMA R24, R8, R24, R24 ;  /* 0x000000180818722b */ /* 0x00108c0000000018 */
.L_x_2084:
[----:B------:R-:W-:Y:S05]  /*4b30*/  BSYNC B0 ;  /* 0x0000000000007941 */ /* 0x000fea0003800000 */
.L_x_2083:
[----:B------:R-:W-:Y:S01]  /*4b40*/  IADD3 R0, R22, 0x180, RZ ;  /* 0x0000018016007810 */ /* 0x000fe20007ffe0ff */
[----:B------:R-:W-:Y:S03]  /*4b50*/  BSSY B0, `(.L_x_2086) ;  /* 0x000003f000007945 */ /* 0x000fe60003800000 */
[----:B------:R-:W-:-:S13]  /*4b60*/  ISETP.GE.AND P1, PT, R0, R19, PT ;  /* 0x000000130000720c */ /* 0x000fda0003f26270 */
[----:B------:R-:W-:Y:S05]  /*4b70*/  @P1 BRA `(.L_x_2087) ;  /* 0x000003c000001947 */ /* 0x000fea0003800000 */
[----:B---3--:R-:W-:Y:S01]  /*4b80*/  LOP3.LUT R7, R17, 0x7fffffff, RZ, 0xc0, !PT ;  /* 0x7fffffff11077812 */ /* 0x008fe200078ec0ff */
[----:B------:R-:W-:-:S06]  /*4b90*/  IMAD.MOV.U32 R6, RZ, RZ, R16 ;  /* 0x000000ffff067224 */ /* 0x000fcc00078e0010 */
[----:B------:R-:W3:-:S14]  /*4ba0*/  DSETP.GE.AND P1, PT, R6, c[0x2][0x0], PT ;  /* 0x008000000600762a */ /* 0x000edc0003f26000 */
[----:B---3--:R-:W-:Y:S05]  /*4bb0*/  @!P1 BRA `(.L_x_2088) ;  /* 0x0000029000009947 */ /* 0x008fea0003800000 */
[----:B------:R-:W3:Y:S01]  /*4bc0*/  DADD R12, R6, R6 ;  /* 0x00000000060c7229 */ /* 0x000ee20000000006 */
[----:B------:R-:W-:Y:S02]  /*4bd0*/  IMAD.MOV.U32 R10, RZ, RZ, -0x5b8be47f ;  /* 0xa4741b81ff0a7424 */ /* 0x000fe400078e00ff */
[----:B------:R-:W-:-:S03]  /*4be0*/  IMAD.MOV.U32 R11, RZ, RZ, 0x3e5ae904 ;  /* 0x3e5ae904ff0b7424 */ /* 0x000fc600078e00ff */
[----:B---3--:R-:W3:Y:S01]  /*4bf0*/  F2F.F32.F64 R0, R12 ;  /* 0x0000000c00007310 */ /* 0x008ee20000301000 */
[----:B------:R-:W3:-:S14]  /*4c00*/  DSETP.GEU.AND P1, PT, |R12|, c[0x2][0x8], PT ;  /* 0x008002000c00762a */ /* 0x000edc0003f2e200 */
[----:B---3--:R-:W-:Y:S01]  /*4c10*/  @!P1 FMUL R0, R0, 1.175494350822287508e-38 ;  /* 0x0080000000009820 */ /* 0x008fe20000400000 */
[----:B------:R-:W-:-:S03]  /*4c20*/  ISETP.GT.U32.AND P1, PT, R7, 0x40330fc1, PT ;  /* 0x40330fc10700780c */ /* 0x000fc60003f24070 */
[----:B------:R-:W-:-:S06]  /*4c30*/  FMUL.FTZ R0, R0, 1.4426950216293334961 ;  /* 0x3fb8aa3b00007820 */ /* 0x000fcc0000410000 */
[----:B------:R-:W3:Y:S02]  /*4c40*/  FRND R0, R0 ;  /* 0x0000000000007307 */ /* 0x000ee40000201000 */
[----:B---3--:R-:W-:-:S06]  /*4c50*/  FMUL.FTZ R3, R0, 1 ;  /* 0x3f80000000037820 */ /* 0x008fcc0000410000 */
[----:B------:R-:W3:Y:S08]  /*4c60*/  MUFU.EX2 R6, R0 ;  /* 0x0000000000067308 */ /* 0x000ef00000000800 */
[----:B0-----:R-:W0:Y:S01]  /*4c70*/  F2F.F64.F32 R8, R3 ;  /* 0x0000000300087310 */ /* 0x001e220000201800 */
[----:B---3--:R-:W-:Y:S01]  /*4c80*/  FMUL.FTZ R6, R6, 1 ;  /* 0x3f80000006067820 */ /* 0x008fe20000410000 */
        /* <DEDUP_REMOVED lines=8> */
[----:B0-----:R0:W3:-:S04]  /*4d10*/  DFMA R12, R8, R10, c[0x2][0x50] ;  /* 0x00801400080c762b */ /* 0x0010c8000000000a */
[----:B0-----:R-:W0:Y:S02]  /*4d20*/  F2F.F64.F32 R10, R6 ;  /* 0x00000006000a7310 */ /* 0x001e240000201800 */
[----:B---3--:R-:W3:-:S06]  /*4d30*/  DFMA R12, R8, R12, c[0x2][0x58] ;  /* 0x00801600080c762b */ /* 0x008ecc000000000c */
[----:B---3--:R-:W3:-:S06]  /*4d40*/  DMUL R14, R8, R12 ;  /* 0x0000000c080e7228 */ /* 0x008ecc0000000000 */
[----:B---3--:R3:W-:Y:S02]  /*4d50*/  DFMA R14, R8, R14, R8 ;  /* 0x0000000e080e722b */ /* 0x0087e40000000008 */
[----:B---3--:R-:W-:Y:S02]  /*4d60*/  IMAD.MOV.U32 R8, RZ, RZ, RZ ;  /* 0x000000ffff087224 */ /* 0x008fe400078e00ff */
[----:B0-----:R-:W0:-:S06]  /*4d70*/  DADD R12, -R10, 1 ;  /* 0x3ff000000a0c7429 */ /* 0x001e0c0000000100 */
[----:B0-----:R0:W3:Y:S02]  /*4d80*/  DFMA R12, -R14, R10, R12 ;  /* 0x0000000a0e0c722b */ /* 0x0010e4000000010c */
[----:B0-----:R-:W-:Y:S02]  /*4d90*/  IMAD.MOV.U32 R14, RZ, RZ, 0x0 ;  /* 0x00000000ff0e7424 */ /* 0x001fe400078e00ff */
[----:B------:R-:W-:Y:S02]  /*4da0*/  IMAD.MOV.U32 R15, RZ, RZ, 0x40000000 ;  /* 0x40000000ff0f7424 */ /* 0x000fe400078e00ff */
[----:B---3--:R-:W0:-:S06]  /*4db0*/  DADD R12, -R12, 2 ;  /* 0x400000000c0c7429 */ /* 0x008e0c0000000100 */
        /* <DEDUP_REMOVED lines=9> */
.L_x_2088:
[----:B------:R-:W3:Y:S01]  /*4e50*/  DMUL R6, R16, R16 ;  /* 0x0000001010067228 */ /* 0x000ee20000000000 */
[----:B0-----:R-:W-:Y:S02]  /*4e60*/  IMAD.MOV.U32 R8, RZ, RZ, -0x1d0a169c ;  /* 0xe2f5e964ff087424 */ /* 0x001fe400078e00ff */
[----:B------:R-:W-:-:S06]  /*4e70*/  IMAD.MOV.U32 R9, RZ, RZ, 0x3ef0bc46 ;  /* 0x3ef0bc46ff097424 */ /* 0x000fcc00078e00ff */
[----:B---3--:R-:W0:-:S06]  /*4e80*/  DFMA R8, R6, -R8, c[0x2][0x60] ;  /* 0x008018000608762b */ /* 0x008e0c0000000808 */
        /* <DEDUP_REMOVED lines=10> */
[----:B0-----:R0:W3:-:S06]  /*4f30*/  DFMA R16, R8, R16, R16 ;  /* 0x000000100810722b */ /* 0x0010cc0000000010 */
.L_x_2087:
[----:B------:R-:W-:Y:S05]  /*4f40*/  BSYNC B0 ;  /* 0x0000000000007941 */ /* 0x000fea0003800000 */
.L_x_2086:
[----:B------:R-:W0:Y:S01]  /*4f50*/  LDC.U8 R18, c[0x0][0x184] ;  /* 0x00006100ff127b82 */ /* 0x000e220000000000 */
[----:B------:R-:W-:Y:S01]  /*4f60*/  BSSY B6, `(.L_x_2089) ;  /* 0x0000119000067945 */ /* 0x000fe20003800000 */
        /* <DEDUP_REMOVED lines=16> */
[----:B----4-:R-:W0:Y:S01]  /*5070*/  F2I.F64.TRUNC R5, R4 ;  /* 0x0000000400057311 */ /* 0x010e22000030d100 */
[----:B------:R-:W-:Y:S01]  /*5080*/  IMAD.MOV.U32 R22, RZ, RZ, R26 ;  /* 0x000000ffff167224 */ /* 0x000fe200078e001a */
[----:B0-----:R0:W-:Y:S01]  /*5090*/  STG.E.U8 [R8.64], R5 ;  /* 0x0000000508007986 */ /* 0x0011e2000c101124 */
[----:B------:R-:W-:Y:S05]  /*50a0*/  BRA `(.L_x_2090) ;  /* 0x0000104000007947 */ /* 0x000fea0003800000 */
.L_x_2094:
[----:B----4-:R-:W0:Y:S01]  /*50b0*/  F2I.S64.F64.TRUNC R4, R4 ;  /* 0x0000000400047311 */ /* 0x010e22000030d900 */
[----:B------:R-:W-:Y:S02]  /*50c0*/  IMAD.MOV.U32 R22, RZ, RZ, R26 ;  /* 0x000000ffff167224 */ /* 0x000fe400078e001a */
[----:B0-----:R-:W-:-:S05]  /*50d0*/  IMAD.MOV.U32 R3, RZ, RZ, R4 ;  /* 0x000000ffff037224 */ /* 0x001fca00078e0004 */
[----:B------:R0:W-:Y:S01]  /*50e0*/  STG.E.U8 [R8.64], R3 ;  /* 0x0000000308007986 */ /* 0x0001e2000c101124 */
[----:B------:R-:W-:Y:S05]  /*50f0*/  BRA `(.L_x_2090) ;  /* 0x00000ff000007947 */ /* 0x000fea0003800000 */
.L_x_2093:
[----:B------:R-:W-:-:S13]  /*5100*/  ISETP.NE.AND P0, PT, R0, 0x2, PT ;  /* 0x000000020000780c */ /* 0x000fda0003f05270 */
[----:B------:R-:W-:Y:S05]  /*5110*/  @!P0 BRA `(.L_x_2096) ;  /* 0x000000c000008947 */ /* 0x000fea0003800000 */
[----:B------:R-:W-:-:S13]  /*5120*/  ISETP.NE.AND P0, PT, R0, 0x3, PT ;  /* 0x000000030000780c */ /* 0x000fda0003f05270 */
[----:B------:R-:W-:Y:S05]  /*5130*/  @!P0 BRA `(.L_x_2097) ;  /* 0x0000006000008947 */ /* 0x000fea0003800000 */
[----:B------:R-:W-:-:S13]  /*5140*/  ISETP.NE.AND P0, PT, R0, 0x4, PT ;  /* 0x000000040000780c */ /* 0x000fda0003f05270 */
[----:B------:R-:W-:Y:S05]  /*5150*/  @P0 BRA `(.L_x_2095) ;  /* 0x00000dd000000947 */ /* 0x000fea0003800000 */
[----:B----4-:R-:W0:Y:S01]  /*5160*/  F2I.S64.F64.TRUNC R4, R4 ;  /* 0x0000000400047311 */ /* 0x010e22000030d900 */
[----:B------:R-:W-:Y:S01]  /*5170*/  IMAD.MOV.U32 R22, RZ, RZ, R26 ;  /* 0x000000ffff167224 */ /* 0x000fe200078e001a */
[----:B0-----:R0:W-:Y:S01]  /*5180*/  STG.E.64 [R8.64], R4 ;  /* 0x0000000408007986 */ /* 0x0011e2000c101b24 */
[----:B------:R-:W-:Y:S05]  /*5190*/  BRA `(.L_x_2090) ;  /* 0x00000f5000007947 */ /* 0x000fea0003800000 */
.L_x_2097:
[----:B----4-:R-:W0:Y:S01]  /*51a0*/  F2I.F64.TRUNC R5, R4 ;  /* 0x0000000400057311 */ /* 0x010e22000030d100 */
[----:B------:R-:W-:Y:S01]  /*51b0*/  IMAD.MOV.U32 R22, RZ, RZ, R26 ;  /* 0x000000ffff167224 */ /* 0x000fe200078e001a */
[----:B0-----:R0:W-:Y:S01]  /*51c0*/  STG.E [R8.64], R5 ;  /* 0x0000000508007986 */ /* 0x0011e2000c101924 */
[----:B------:R-:W-:Y:S05]  /*51d0*/  BRA `(.L_x_2090) ;  /* 0x00000f1000007947 */ /* 0x000fea0003800000 */
.L_x_2096:
[----:B----4-:R-:W0:Y:S01]  /*51e0*/  F2I.F64.TRUNC R5, R4 ;  /* 0x0000000400057311 */ /* 0x010e22000030d100 */
[----:B------:R-:W-:Y:S01]  /*51f0*/  IMAD.MOV.U32 R22, RZ, RZ, R26 ;  /* 0x000000ffff167224 */ /* 0x000fe200078e001a */
[----:B0-----:R0:W-:Y:S01]  /*5200*/  STG.E.U16 [R8.64], R5 ;  /* 0x0000000508007986 */ /* 0x0011e2000c101524 */
[----:B------:R-:W-:Y:S05]  /*5210*/  BRA `(.L_x_2090) ;  /* 0x00000ed000007947 */ /* 0x000fea0003800000 */
.L_x_2092:
[----:B------:R-:W-:-:S13]  /*5220*/  ISETP.GT.AND P0, PT, R0, 0x6, PT ;  /* 0x000000060000780c */ /* 0x000fda0003f04270 */
[----:B------:R-:W-:Y:S05]  /*5230*/  @P0 BRA `(.L_x_2098) ;  /* 0x0000011000000947 */ /* 0x000fea0003800000 */
[----:B------:R-:W-:-:S13]  /*5240*/  ISETP.NE.AND P0, PT, R0, 0x5, PT ;  /* 0x000000050000780c */ /* 0x000fda0003f05270 */
[----:B------:R-:W-:Y:S05]  /*5250*/  @!P0 BRA `(.L_x_2099) ;  /* 0x0000008000008947 */ /* 0x000fea0003800000 */
[----:B------:R-:W-:-:S13]  /*5260*/  ISETP.NE.AND P0, PT, R0, 0x6, PT ;  /* 0x000000060000780c */ /* 0x000fda0003f05270 */
[----:B------:R-:W-:Y:S05]  /*5270*/  @P0 BRA `(.L_x_2095) ;  /* 0x00000cb000000947 */ /* 0x000fea0003800000 */
[----:B----4-:R-:W0:Y:S01]  /*5280*/  F2F.F32.F64 R3, R4 ;  /* 0x0000000400037310 */ /* 0x010e220000301000 */
[----:B------:R-:W0:Y:S01]  /*5290*/  DSETP.GEU.AND P0, PT, |R4|, c[0x2][0x8], PT ;  /* 0x008002000400762a */ /* 0x000e220003f0e200 */
[----:B------:R-:W-:-:S13]  /*52a0*/  IMAD.MOV.U32 R22, RZ, RZ, R26 ;  /* 0x000000ffff167224 */ /* 0x000fda00078e001a */
[----:B0-----:R-:W-:-:S05]  /*52b0*/  @!P0 FMUL R3, R3, 1.175494350822287508e-38 ;  /* 0x0080000003038820 */ /* 0x001fca0000400000 */
[----:B------:R0:W-:Y:S01]  /*52c0*/  STG.E [R8.64], R3 ;  /* 0x0000000308007986 */ /* 0x0001e2000c101924 */
[----:B------:R-:W-:Y:S05]  /*52d0*/  BRA `(.L_x_2090) ;  /* 0x00000e1000007947 */ /* 0x000fea0003800000 */
.L_x_2099:
[----:B----4-:R-:W0:Y:S01]  /*52e0*/  F2F.F32.F64 R0, R4 ;  /* 0x0000000400007310 */ /* 0x010e220000301000 */
[----:B------:R-:W0:Y:S01]  /*52f0*/  DSETP.GEU.AND P0, PT, |R4|, c[0x2][0x8], PT ;  /* 0x008002000400762a */ /* 0x000e220003f0e200 */
[----:B------:R-:W-:-:S13]  /*5300*/  IMAD.MOV.U32 R22, RZ, RZ, R26 ;  /* 0x000000ffff167224 */ /* 0x000fda00078e001a */
[----:B0-----:R-:W-:-:S05]  /*5310*/  @!P0 FMUL R0, R0, 1.175494350822287508e-38 ;  /* 0x0080000000008820 */ /* 0x001fca0000400000 */
[----:B------:R-:W-:-:S05]  /*5320*/  F2FP.PACK_AB R0, RZ, R0 ;  /* 0x00000000ff00723e */ /* 0x000fca00000000ff */
[----:B------:R0:W-:Y:S01]  /*5330*/  STG.E.U16 [R8.64], R0 ;  /* 0x0000000008007986 */ /* 0x0001e2000c101524 */
[----:B------:R-:W-:Y:S05]  /*5340*/  BRA `(.L_x_2090) ;  /* 0x00000da000007947 */ /* 0x000fea0003800000 */
.L_x_2098:
[----:B------:R-:W-:-:S13]  /*5350*/  ISETP.NE.AND P0, PT, R0, 0x7, PT ;  /* 0x000000070000780c */ /* 0x000fda0003f05270 */
[----:B------:R-:W-:Y:S05]  /*5360*/  @!P0 BRA `(.L_x_2100) ;  /* 0x0000013000008947 */ /* 0x000fea0003800000 */
[----:B------:R-:W-:-:S13]  /*5370*/  ISETP.NE.AND P0, PT, R0, 0x8, PT ;  /* 0x000000080000780c */ /* 0x000fda0003f05270 */
[----:B------:R-:W-:Y:S05]  /*5380*/  @!P0 BRA `(.L_x_2101) ;  /* 0x0000009000008947 */ /* 0x000fea0003800000 */
[----:B------:R-:W-:-:S13]  /*5390*/  ISETP.NE.AND P0, PT, R0, 0x9, PT ;  /* 0x000000090000780c */ /* 0x000fda0003f05270 */
[----:B------:R-:W-:Y:S05]  /*53a0*/  @P0 BRA `(.L_x_2095) ;  /* 0x00000b8000000947 */ /* 0x000fea0003800000 */
[----:B----4-:R-:W0:Y:S01]  /*53b0*/  F2F.F32.F64 R6, R4 ;  /* 0x0000000400067310 */ /* 0x010e220000301000 */
[----:B------:R-:W0:Y:S01]  /*53c0*/  DSETP.GEU.AND P0, PT, |R4|, c[0x2][0x8], PT ;  /* 0x008002000400762a */ /* 0x000e220003f0e200 */
[----:B------:R-:W-:Y:S02]  /*53d0*/  IMAD.MOV.U32 R7, RZ, RZ, RZ ;  /* 0x000000ffff077224 */ /* 0x000fe400078e00ff */
[----:B------:R-:W-:-:S11]  /*53e0*/  IMAD.MOV.U32 R22, RZ, RZ, R26 ;  /* 0x000000ffff167224 */ /* 0x000fd600078e001a */
[----:B0-----:R-:W-:-:S05]  /*53f0*/  @!P0 FMUL R6, R6, 1.175494350822287508e-38 ;  /* 0x0080000006068820 */ /* 0x001fca0000400000 */
[----:B------:R0:W-:Y:S01]  /*5400*/  STG.E.64 [R8.64], R6 ;  /* 0x0000000608007986 */ /* 0x0001e2000c101b24 */
[----:B------:R-:W-:Y:S05]  /*5410*/  BRA `(.L_x_2090) ;  /* 0x00000cd000007947 */ /* 0x000fea0003800000 */
.L_x_2101:
[----:B----4-:R-:W0:Y:S01]  /*5420*/  F2F.F32.F64 R0, R4 ;  /* 0x0000000400007310 */ /* 0x010e220000301000 */
[----:B------:R-:W0:Y:S01]  /*5430*/  DSETP.GEU.AND P0, PT, |R4|, c[0x2][0x8], PT ;  /* 0x008002000400762a */ /* 0x000e220003f0e200 */
[----:B------:R-:W-:-:S13]  /*5440*/  IMAD.MOV.U32 R22, RZ, RZ, R26 ;  /* 0x000000ffff167224 */ /* 0x000fda00078e001a */
[----:B0-----:R-:W-:-:S05]  /*5450*/  @!P0 FMUL R0, R0, 1.175494350822287508e-38 ;  /* 0x0080000000008820 */ /* 0x001fca0000400000 */
[----:B------:R-:W-:-:S04]  /*5460*/  F2FP.PACK_AB R3, RZ, R0 ;  /* 0x00000000ff03723e */ /* 0x000fc800000000ff */
[----:B------:R-:W-:-:S05]  /*5470*/  PRMT R3, R3, 0x5410, RZ ;  /* 0x0000541003037816 */ /* 0x000fca00000000ff */
[----:B------:R0:W-:Y:S01]  /*5480*/  STG.E [R8.64], R3 ;  /* 0x0000000308007986 */ /* 0x0001e2000c101924 */
[----:B------:R-:W-:Y:S05]  /*5490*/  BRA `(.L_x_2090) ;  /* 0x00000c5000007947 */ /* 0x000fea0003800000 */
.L_x_2100:
[----:B----4-:R0:W-:Y:S01]  /*54a0*/  STG.E.64 [R8.64], R4 ;  /* 0x0000000408007986 */ /* 0x0101e2000c101b24 */
[----:B------:R-:W-:Y:S01]  /*54b0*/  IMAD.MOV.U32 R22, RZ, RZ, R26 ;  /* 0x000000ffff167224 */ /* 0x000fe200078e001a */
[----:B------:R-:W-:Y:S05]  /*54c0*/  BRA `(.L_x_2090) ;  /* 0x00000c2000007947 */ /* 0x000fea0003800000 */
.L_x_2091:
        /* <DEDUP_REMOVED lines=8> */
[----:B----4-:R-:W0:Y:S01]  /*5550*/  DSETP.NEU.AND P0, PT, R4, RZ, PT ;  /* 0x000000ff0400722a */ /* 0x010e220003f0d000 */
[----:B------:R-:W-:-:S05]  /*5560*/  IMAD.MOV.U32 R22, RZ, RZ, R26 ;  /* 0x000000ffff167224 */ /* 0x000fca00078e001a */
[----:B0-----:R-:W-:-:S05]  /*5570*/  SEL R3, RZ, 0x1, !P0 ;  /* 0x00000001ff037807 */ /* 0x001fca0004000000 */
[----:B------:R0:W-:Y:S01]  /*5580*/  STG.E.U8 [R8.64], R3 ;  /* 0x0000000308007986 */ /* 0x0001e2000c101124 */
[----:B------:R-:W-:Y:S05]  /*5590*/  BRA `(.L_x_2090) ;  /* 0x00000b5000007947 */ /* 0x000fea0003800000 */
.L_x_2104:
[----:B------:R-:W-:Y:S01]  /*55a0*/  CS2R R6, SRZ ;  /* 0x0000000000067805 */ /* 0x000fe2000001ff00 */
[----:B------:R-:W-:-:S04]  /*55b0*/  IMAD.MOV.U32 R22, RZ, RZ, R26 ;  /* 0x000000ffff167224 */ /* 0x000fc800078e001a */
[----:B----4-:R0:W-:Y:S01]  /*55c0*/  STG.E.128 [R8.64], R4 ;  /* 0x0000000408007986 */ /* 0x0101e2000c101d24 */
[----:B------:R-:W-:Y:S05]  /*55d0*/  BRA `(.L_x_2090) ;  /* 0x00000b1000007947 */ /* 0x000fea0003800000 */
.L_x_2103:
        /* <DEDUP_REMOVED lines=23> */
.L_x_2108:
[----:B------:R-:W-:Y:S05]  /*5750*/  BSYNC B0 ;  /* 0x0000000000007941 */ /* 0x000fea0003800000 */
.L_x_2107:
[----:B------:R-:W-:Y:S01]  /*5760*/  LOP3.LUT R7, R0, R7, RZ, 0xfc, !PT ;  /* 0x0000000700077212 */ /* 0x000fe200078efcff */
[----:B------:R-:W-:-:S04]  /*5770*/  IMAD.MOV.U32 R22, RZ, RZ, R26 ;  /* 0x000000ffff167224 */ /* 0x000fc800078e001a */
[----:B------:R0:W-:Y:S01]  /*5780*/  STG.E.U8 [R8.64], R7 ;  /* 0x0000000708007986 */ /* 0x0001e2000c101124 */
[----:B------:R-:W-:Y:S05]  /*5790*/  BRA `(.L_x_2090) ;  /* 0x0000095000007947 */ /* 0x000fea0003800000 */
.L_x_2106:
[----:B----4-:R-:W0:Y:S01]  /*57a0*/  F2F.F32.F64 R7, R4 ;  /* 0x0000000400077310 */ /* 0x010e220000301000 */
        /* <DEDUP_REMOVED lines=14> */
.L_x_2110:
[----:B------:R-:W-:Y:S01]  /*5890*/  IMAD.MOV.U32 R0, RZ, RZ, 0x7f ;  /* 0x0000007fff007424 */ /* 0x000fe200078e00ff */
[----:B------:R-:W-:-:S04]  /*58a0*/  ISETP.GT.U32.AND P0, PT, R3, 0x7f800000, PT ;  /* 0x7f8000000300780c */ /* 0x000fc80003f04070 */
[----:B------:R-:W-:-:S04]  /*58b0*/  SEL R0, R0, 0x7c, P0 ;  /* 0x0000007c00007807 */ /* 0x000fc80000000000 */
.L_x_2111:
[----:B------:R-:W-:Y:S05]  /*58c0*/  BSYNC B0 ;  /* 0x0000000000007941 */ /* 0x000fea0003800000 */
.L_x_2109:
[----:B------:R-:W-:Y:S01]  /*58d0*/  LOP3.LUT R3, R7, 0x80000000, RZ, 0xc0, !PT ;  /* 0x8000000007037812 */ /* 0x000fe200078ec0ff */
[----:B------:R-:W-:-:S03]  /*58e0*/  IMAD.MOV.U32 R22, RZ, RZ, R26 ;  /* 0x000000ffff167224 */ /* 0x000fc600078e001a */
[----:B------:R-:W-:-:S04]  /*58f0*/  SHF.R.U32.HI R3, RZ, 0x18, R3 ;  /* 0x00000018ff037819 */ /* 0x000fc80000011603 */
[----:B------:R-:W-:-:S05]  /*5900*/  LOP3.LUT R3, R0, R3, RZ, 0xfc, !PT ;  /* 0x0000000300037212 */ /* 0x000fca00078efcff */
[----:B------:R0:W-:Y:S01]  /*5910*/  STG.E.U8 [R8.64], R3 ;  /* 0x0000000308007986 */ /* 0x0001e2000c101124 */
[----:B------:R-:W-:Y:S05]  /*5920*/  BRA `(.L_x_2090) ;  /* 0x000007c000007947 */ /* 0x000fea0003800000 */
.L_x_2105:
[----:B----4-:R-:W0:Y:S01]  /*5930*/  F2F.F32.F64 R0, R4 ;  /* 0x0000000400007310 */ /* 0x010e220000301000 */
[----:B------:R-:W0:Y:S01]  /*5940*/  DSETP.GEU.AND P0, PT, |R4|, c[0x2][0x8], PT ;  /* 0x008002000400762a */ /* 0x000e220003f0e200 */
[----:B------:R-:W-:-:S13]  /*5950*/  IMAD.MOV.U32 R22, RZ, RZ, R26 ;  /* 0x000000ffff167224 */ /* 0x000fda00078e001a */
[----:B0-----:R-:W-:-:S05]  /*5960*/  @!P0 FMUL R0, R0, 1.175494350822287508e-38 ;  /* 0x0080000000008820 */ /* 0x001fca0000400000 */
[----:B------:R-:W-:-:S05]  /*5970*/  F2FP.BF16.PACK_AB R0, RZ, R0 ;  /* 0x00000000ff00723e */ /* 0x000fca00000010ff */
[----:B------:R0:W-:Y:S01]  /*5980*/  STG.E.U16 [R8.64], R0 ;  /* 0x0000000008007986 */ /* 0x0001e2000c101524 */
[----:B------:R-:W-:Y:S05]  /*5990*/  BRA `(.L_x_2090) ;  /* 0x0000075000007947 */ /* 0x000fea0003800000 */
.L_x_2102:
        /* <DEDUP_REMOVED lines=8> */
[----:B----4-:R-:W0:Y:S01]  /*5a20*/  F2I.U32.F64.TRUNC R5, R4 ;  /* 0x0000000400057311 */ /* 0x010e22000030d000 */
[----:B------:R-:W-:Y:S01]  /*5a30*/  IMAD.MOV.U32 R22, RZ, RZ, R26 ;  /* 0x000000ffff167224 */ /* 0x000fe200078e001a */
[----:B0-----:R0:W-:Y:S01]  /*5a40*/  STG.E.U16 [R8.64], R5 ;  /* 0x0000000508007986 */ /* 0x0011e2000c101524 */
[----:B------:R-:W-:Y:S05]  /*5a50*/  BRA `(.L_x_2090) ;  /* 0x0000069000007947 */ /* 0x000fea0003800000 */
.L_x_2114:
[----:B----4-:R-:W0:Y:S01]  /*5a60*/  F2F.F32.F64 R7, R4 ;  /* 0x0000000400077310 */ /* 0x010e220000301000 */
        /* <DEDUP_REMOVED lines=18> */
.L_x_2117:
[----:B------:R-:W-:-:S04]  /*5b90*/  LOP3.LUT R0, R7, 0x80000000, RZ, 0xc0, !PT ;  /* 0x8000000007007812 */ /* 0x000fc800078ec0ff */
[----:B------:R-:W-:-:S04]  /*5ba0*/  SHF.R.U32.HI R0, RZ, 0x18, R0 ;  /* 0x00000018ff007819 */ /* 0x000fc80000011600 */
[----:B------:R-:W-:Y:S02]  /*5bb0*/  LOP3.LUT R0, R3, R0, RZ, 0xfc, !PT ;  /* 0x0000000003007212 */ /* 0x000fe400078efcff */
.L_x_2116:
[----:B------:R-:W-:Y:S05]  /*5bc0*/  BSYNC B0 ;  /* 0x0000000000007941 */ /* 0x000fea0003800000 */
.L_x_2115:
[----:B------:R0:W-:Y:S01]  /*5bd0*/  STG.E.U8 [R8.64], R0 ;  /* 0x0000000008007986 */ /* 0x0001e2000c101124 */
[----:B------:R-:W-:Y:S01]  /*5be0*/  IMAD.MOV.U32 R22, RZ, RZ, R26 ;  /* 0x000000ffff167224 */ /* 0x000fe200078e001a */
[----:B------:R-:W-:Y:S05]  /*5bf0*/  BRA `(.L_x_2090) ;  /* 0x000004f000007947 */ /* 0x000fea0003800000 */
.L_x_2113:
        /* <DEDUP_REMOVED lines=19> */
.L_x_2120:
[----:B------:R-:W-:-:S04]  /*5d30*/  LOP3.LUT R0, R7, 0x80000000, RZ, 0xc0, !PT ;  /* 0x8000000007007812 */ /* 0x000fc800078ec0ff */
[----:B------:R-:W-:-:S04]  /*5d40*/  SHF.R.U32.HI R0, RZ, 0x18, R0 ;  /* 0x00000018ff007819 */ /* 0x000fc80000011600 */
[----:B------:R-:W-:Y:S02]  /*5d50*/  LOP3.LUT R0, R3, R0, RZ, 0xfc, !PT ;  /* 0x0000000003007212 */ /* 0x000fe400078efcff */
.L_x_2119:
[----:B------:R-:W-:Y:S05]  /*5d60*/  BSYNC B0 ;  /* 0x0000000000007941 */ /* 0x000fea0003800000 */
.L_x_2118:
[----:B------:R0:W-:Y:S01]  /*5d70*/  STG.E.U8 [R8.64], R0 ;  /* 0x0000000008007986 */ /* 0x0001e2000c101124 */
[----:B------:R-:W-:Y:S01]  /*5d80*/  IMAD.MOV.U32 R22, RZ, RZ, R26 ;  /* 0x000000ffff167224 */ /* 0x000fe200078e001a */
[----:B------:R-:W-:Y:S05]  /*5d90*/  BRA `(.L_x_2090) ;  /* 0x0000035000007947 */ /* 0x000fea0003800000 */
.L_x_2112:
        /* <DEDUP_REMOVED lines=8> */
[----:B------:R-:W-:-:S13]  /*5e20*/  IMAD.MOV.U32 R22, RZ, RZ, R26 ;  /* 0x000000ffff167224 */ /* 0x000fda00078e001a */
        /* <DEDUP_REMOVED lines=16> */
.L_x_2095:
[----:B------:R-:W-:Y:S01]  /*5f30*/  MOV R14, 0x0 ;  /* 0x00000000000e7802 */ /* 0x000fe20000000f00 */
[----:B----4-:R-:W-:Y:S02]  /*5f40*/  IMAD.MOV.U32 R4, RZ, RZ, c[0x4][0x158] ;  /* 0x01005600ff047624 */ /* 0x010fe400078e00ff */
        /* <DEDUP_REMOVED lines=16> */
[----:B0123--:R-:W-:Y:S05]  /*6050*/  CALL.ABS.NOINC R14 ;  /* 0x000000000e007343 */ /* 0x00ffea0003c00000 */
[----:B------:R-:W-:Y:S01]  /*6060*/  IMAD.MOV.U32 R22, RZ, RZ, R26 ;  /* 0x000000ffff167224 */ /* 0x000fe200078e001a */
[----:B------:R-:W-:Y:S05]  /*6070*/  BRA `(.L_x_2090) ;  /* 0x0000007000007947 */ /* 0x000fea0003800000 */
.L_x_2122:
[----:B----4-:R-:W0:Y:S01]  /*6080*/  F2I.U64.F64.TRUNC R4, R4 ;  /* 0x0000000400047311 */ /* 0x010e22000030d800 */
[----:B------:R-:W-:Y:S01]  /*6090*/  IMAD.MOV.U32 R22, RZ, RZ, R26 ;  /* 0x000000ffff167224 */ /* 0x000fe200078e001a */
[----:B0-----:R0:W-:Y:S01]  /*60a0*/  STG.E.64 [R8.64], R4 ;  /* 0x0000000408007986 */ /* 0x0011e2000c101b24 */
[----:B------:R-:W-:Y:S05]  /*60b0*/  BRA `(.L_x_2090) ;  /* 0x0000003000007947 */ /* 0x000fea0003800000 */
.L_x_2121:
[----:B----4-:R-:W0:Y:S01]  /*60c0*/  F2I.U32.F64.TRUNC R5, R4 ;  /* 0x0000000400057311 */ /* 0x010e22000030d000 */
[----:B------:R-:W-:Y:S01]  /*60d0*/  IMAD.MOV.U32 R22, RZ, RZ, R26 ;  /* 0x000000ffff167224 */ /* 0x000fe200078e001a */
[----:B0-----:R0:W-:Y:S06]  /*60e0*/  STG.E [R8.64], R5 ;  /* 0x0000000508007986 */ /* 0x0011ec000c101924 */
.L_x_2090:
[----:B------:R-:W-:Y:S05]  /*60f0*/  BSYNC B6 ;  /* 0x0000000000067941 */ /* 0x000fea0003800000 */
.L_x_2089:
[----:B------:R-:W-:Y:S01]  /*6100*/  ISETP.GE.AND P0, PT, R22, R19, PT ;  /* 0x000000131600720c */ /* 0x000fe20003f06270 */
[----:B------:R-:W-:-:S12]  /*6110*/  BSSY B6, `(.L_x_2123) ;  /* 0x000020a000067945 */ /* 0x000fd80003800000 */
[----:B------:R-:W-:Y:S05]  /*6120*/  @P0 BRA `(.L_x_2124) ;  /* 0x0000208000000947 */ /* 0x000fea0003800000 */
[----:B0-----:R-:W-:Y:S01]  /*6130*/  IMAD R0, R2, 0x200, R22 ;  /* 0x0000020002007824 */ /* 0x001fe200078e0216 */
[----:B------:R-:W-:-:S03]  /*6140*/  PRMT R3, R18, 0x9910, RZ ;  /* 0x0000991012037816 */ /* 0x000fc600000000ff */
[----:B----4-:R-:W-:Y:S02]  /*6150*/  IMAD R4, R0, c[0x0][0x188], RZ ;  /* 0x0000620000047a24 */ /* 0x010fe400078e02ff */
        /* <DEDUP_REMOVED lines=16> */
.L_x_2128:
[----:B-1----:R-:W0:Y:S02]  /*6260*/  F2I.S64.F64.TRUNC R28, R28 ;  /* 0x0000001c001c7311 */ /* 0x002e24000030d900 */
[----:B0-----:R-:W-:-:S05]  /*6270*/  IMAD.MOV.U32 R3, RZ, RZ, R28 ;  /* 0x000000ffff037224 */ /* 0x001fca00078e001c */
[----:B------:R0:W-:Y:S01]  /*6280*/  STG.E.U8 [R4.64], R3 ;  /* 0x0000000304007986 */ /* 0x0001e2000c101124 */
[----:B------:R-:W-:Y:S05]  /*6290*/  BRA `(.L_x_2130) ;  /* 0x00000eb000007947 */ /* 0x000fea0003800000 */
.L_x_2127:
        /* <DEDUP_REMOVED lines=9> */
.L_x_2132:
[----:B-1----:R-:W0:Y:S02]  /*6330*/  F2I.F64.TRUNC R29, R28 ;  /* 0x0000001c001d7311 */ /* 0x002e24000030d100 */
[----:B0-----:R0:W-:Y:S01]  /*6340*/  STG.E [R4.64], R29 ;  /* 0x0000001d04007986 */ /* 0x0011e2000c101924 */
[----:B------:R-:W-:Y:S05]  /*6350*/  BRA `(.L_x_2130) ;  /* 0x00000df000007947 */ /* 0x000fea0003800000 */
.L_x_2131:
[----:B-1----:R-:W0:Y:S02]  /*6360*/  F2I.F64.TRUNC R29, R28 ;  /* 0x0000001c001d7311 */ /* 0x002e24000030d100 */
[----:B0-----:R0:W-:Y:S01]  /*6370*/  STG.E.U16 [R4.64], R29 ;  /* 0x0000001d04007986 */ /* 0x0011e2000c101524 */
[----:B------:R-:W-:Y:S05]  /*6380*/  BRA `(.L_x_2130) ;  /* 0x00000dc000007947 */ /* 0x000fea0003800000 */
.L_x_2126:
        /* <DEDUP_REMOVED lines=11> */
.L_x_2134:
[----:B-1----:R-:W0:Y:S01]  /*6440*/  F2F.F32.F64 R0, R28 ;  /* 0x0000001c00007310 */ /* 0x002e220000301000 */
[----:B------:R-:W0:-:S14]  /*6450*/  DSETP.GEU.AND P0, PT, |R28|, c[0x2][0x8], PT ;  /* 0x008002001c00762a */ /* 0x000e1c0003f0e200 */
[----:B0-----:R-:W-:-:S05]  /*6460*/  @!P0 FMUL R0, R0, 1.175494350822287508e-38 ;  /* 0x0080000000008820 */ /* 0x001fca0000400000 */
[----:B------:R-:W-:-:S05]  /*6470*/  F2FP.PACK_AB R0, RZ, R0 ;  /* 0x00000000ff00723e */ /* 0x000fca00000000ff */
[----:B------:R0:W-:Y:S01]  /*6480*/  STG.E.U16 [R4.64], R0 ;  /* 0x0000000004007986 */ /* 0x0001e2000c101524 */
[----:B------:R-:W-:Y:S05]  /*6490*/  BRA `(.L_x_2130) ;  /* 0x00000cb000007947 */ /* 0x000fea0003800000 */
.L_x_2133:
        /* <DEDUP_REMOVED lines=12> */
.L_x_2136:
[----:B-1----:R-:W0:Y:S01]  /*6560*/  F2F.F32.F64 R0, R28 ;  /* 0x0000001c00007310 */ /* 0x002e220000301000 */
[----:B------:R-:W0:-:S14]  /*6570*/  DSETP.GEU.AND P0, PT, |R28|, c[0x2][0x8], PT ;  /* 0x008002001c00762a */ /* 0x000e1c0003f0e200 */
[----:B0-----:R-:W-:-:S05]  /*6580*/  @!P0 FMUL R0, R0, 1.175494350822287508e-38 ;  /* 0x0080000000008820 */ /* 0x001fca0000400000 */
[----:B------:R-:W-:-:S04]  /*6590*/  F2FP.PACK_AB R3, RZ, R0 ;  /* 0x00000000ff03723e */ /* 0x000fc800000000ff */
[----:B------:R-:W-:-:S05]  /*65a0*/  PRMT R3, R3, 0x5410, RZ ;  /* 0x0000541003037816 */ /* 0x000fca00000000ff */
[----:B------:R0:W-:Y:S01]  /*65b0*/  STG.E [R4.64], R3 ;  /* 0x0000000304007986 */ /* 0x0001e2000c101924 */
[----:B------:R-:W-:Y:S05]  /*65c0*/  BRA `(.L_x_2130) ;  /* 0x00000b8000007947 */ /* 0x000fea0003800000 */
.L_x_2135:
[----:B-1----:R0:W-:Y:S01]  /*65d0*/  STG.E.64 [R4.64], R28 ;  /* 0x0000001c04007986 */ /* 0x0021e2000c101b24 */
[----:B------:R-:W-:Y:S05]  /*65e0*/  BRA `(.L_x_2130) ;  /* 0x00000b6000007947 */ /* 0x000fea0003800000 */
.L_x_2125:
        /* <DEDUP_REMOVED lines=12> */
.L_x_2139:
[----:B------:R-:W-:-:S05]  /*66b0*/  CS2R R30, SRZ ;  /* 0x00000000001e7805 */ /* 0x000fca000001ff00 */
[----:B-1----:R0:W-:Y:S01]  /*66c0*/  STG.E.128 [R4.64], R28 ;  /* 0x0000001c04007986 */ /* 0x0021e2000c101d24 */
[----:B------:R-:W-:Y:S05]  /*66d0*/  BRA `(.L_x_2130) ;  /* 0x00000a7000007947 */ /* 0x000fea0003800000 */
.L_x_2138:
        /* <DEDUP_REMOVED lines=23> */
.L_x_2143:
[----:B------:R-:W-:Y:S05]  /*6850*/  BSYNC B0 ;  /* 0x0000000000007941 */ /* 0x000fea0003800000 */
.L_x_2142:
[----:B------:R-:W-:-:S05]  /*6860*/  LOP3.LUT R7, R0, R7, RZ, 0xfc, !PT ;  /* 0x0000000700077212 */ /* 0x000fca00078efcff */
[----:B------:R0:W-:Y:S01]  /*6870*/  STG.E.U8 [R4.64], R7 ;  /* 0x0000000704007986 */ /* 0x0001e2000c101124 */
[----:B------:R-:W-:Y:S05]  /*6880*/  BRA `(.L_x_2130) ;  /* 0x000008c000007947 */ /* 0x000fea0003800000 */
.L_x_2141:
        /* <DEDUP_REMOVED lines=15> */
.L_x_2145:
[----:B------:R-:W-:Y:S01]  /*6980*/  IMAD.MOV.U32 R0, RZ, RZ, 0x7f ;  /* 0x0000007fff007424 */ /* 0x000fe200078e00ff */
[----:B------:R-:W-:-:S04]  /*6990*/  ISETP.GT.U32.AND P0, PT, R3, 0x7f800000, PT ;  /* 0x7f8000000300780c */ /* 0x000fc80003f04070 */
[----:B------:R-:W-:-:S04]  /*69a0*/  SEL R0, R0, 0x7c, P0 ;  /* 0x0000007c00007807 */ /* 0x000fc80000000000 */
.L_x_2146:
[----:B------:R-:W-:Y:S05]  /*69b0*/  BSYNC B0 ;  /* 0x0000000000007941 */ /* 0x000fea0003800000 */
.L_x_2144:
[----:B------:R-:W-:-:S04]  /*69c0*/  LOP3.LUT R3, R7, 0x80000000, RZ, 0xc0, !PT ;  /* 0x8000000007037812 */ /* 0x000fc800078ec0ff */
[----:B------:R-:W-:-:S04]  /*69d0*/  SHF.R.U32.HI R3, RZ, 0x18, R3 ;  /* 0x00000018ff037819 */ /* 0x000fc80000011603 */
[----:B------:R-:W-:-:S05]  /*69e0*/  LOP3.LUT R3, R0, R3, RZ, 0xfc, !PT ;  /* 0x0000000300037212 */ /* 0x000fca00078efcff */
[----:B------:R0:W-:Y:S01]  /*69f0*/  STG.E.U8 [R4.64], R3 ;  /* 0x0000000304007986 */ /* 0x0001e2000c101124 */
[----:B------:R-:W-:Y:S05]  /*6a00*/  BRA `(.L_x_2130) ;  /* 0x0000074000007947 */ /* 0x000fea0003800000 */
.L_x_2140:
[----:B-1----:R-:W0:Y:S01]  /*6a10*/  F2F.F32.F64 R0, R28 ;  /* 0x0000001c00007310 */ /* 0x002e220000301000 */
[----:B------:R-:W0:-:S14]  /*6a20*/  DSETP.GEU.AND P0, PT, |R28|, c[0x2][0x8], PT ;  /* 0x008002001c00762a */ /* 0x000e1c0003f0e200 */
[----:B0-----:R-:W-:-:S05]  /*6a30*/  @!P0 FMUL R0, R0, 1.175494350822287508e-38 ;  /* 0x0080000000008820 */ /* 0x001fca0000400000 */
[----:B------:R-:W-:-:S05]  /*6a40*/  F2FP.BF16.PACK_AB R0, RZ, R0 ;  /* 0x00000000ff00723e */ /* 0x000fca00000010ff */
[----:B------:R0:W-:Y:S01]  /*6a50*/  STG.E.U16 [R4.64], R0 ;  /* 0x0000000004007986 */ /* 0x0001e2000c101524 */
[----:B------:R-:W-:Y:S05]  /*6a60*/  BRA `(.L_x_2130) ;  /* 0x000006e000007947 */ /* 0x000fea0003800000 */
.L_x_2137:
        /* <DEDUP_REMOVED lines=11> */
.L_x_2149:
        /* <DEDUP_REMOVED lines=19> */
.L_x_2152:
[----:B------:R-:W-:-:S04]  /*6c50*/  LOP3.LUT R0, R7, 0x80000000, RZ, 0xc0, !PT ;  /* 0x8000000007007812 */ /* 0x000fc800078ec0ff */
[----:B------:R-:W-:-:S04]  /*6c60*/  SHF.R.U32.HI R0, RZ, 0x18, R0 ;  /* 0x00000018ff007819 */ /* 0x000fc80000011600 */
[----:B------:R-:W-:Y:S02]  /*6c70*/  LOP3.LUT R0, R3, R0, RZ, 0xfc, !PT ;  /* 0x0000000003007212 */ /* 0x000fe400078efcff */
.L_x_2151:
[----:B------:R-:W-:Y:S05]  /*6c80*/  BSYNC B0 ;  /* 0x0000000000007941 */ /* 0x000fea0003800000 */
.L_x_2150:
[----:B------:R0:W-:Y:S01]  /*6c90*/  STG.E.U8 [R4.64], R0 ;  /* 0x0000000004007986 */ /* 0x0001e2000c101124 */
[----:B------:R-:W-:Y:S05]  /*6ca0*/  BRA `(.L_x_2130) ;  /* 0x000004a000007947 */ /* 0x000fea0003800000 */
.L_x_2148:
        /* <DEDUP_REMOVED lines=19> */
.L_x_2155:
[----:B------:R-:W-:-:S04]  /*6de0*/  LOP3.LUT R0, R7, 0x80000000, RZ, 0xc0, !PT ;  /* 0x8000000007007812 */ /* 0x000fc800078ec0ff */
[----:B------:R-:W-:-:S04]  /*6df0*/  SHF.R.U32.HI R0, RZ, 0x18, R0 ;  /* 0x00000018ff007819 */ /* 0x000fc80000011600 */
[----:B------:R-:W-:Y:S02]  /*6e00*/  LOP3.LUT R0, R3, R0, RZ, 0xfc, !PT ;  /* 0x0000000003007212 */ /* 0x000fe400078efcff */
.L_x_2154:
[----:B------:R-:W-:Y:S05]  /*6e10*/  BSYNC B0 ;  /* 0x0000000000007941 */ /* 0x000fea0003800000 */
.L_x_2153:
[----:B------:R0:W-:Y:S01]  /*6e20*/  STG.E.U8 [R4.64], R0 ;  /* 0x0000000004007986 */ /* 0x0001e2000c101124 */
[----:B------:R-:W-:Y:S05]  /*6e30*/  BRA `(.L_x_2130) ;  /* 0x0000031000007947 */ /* 0x000fea0003800000 */
.L_x_2147:
        /* <DEDUP_REMOVED lines=24> */
.L_x_2129:
        /* <DEDUP_REMOVED lines=19> */
[----:B------:R-:W-:Y:S05]  /*70f0*/  BRA `(.L_x_2130) ;  /* 0x0000005000007947 */ /* 0x000fea0003800000 */
.L_x_2157:
[----:B-1----:R-:W0:Y:S02]  /*7100*/  F2I.U64.F64.TRUNC R28, R28 ;  /* 0x0000001c001c7311 */ /* 0x002e24000030d800 */
[----:B0-----:R0:W-:Y:S01]  /*7110*/  STG.E.64 [R4.64], R28 ;  /* 0x0000001c04007986 */ /* 0x0011e2000c101b24 */
[----:B------:R-:W-:Y:S05]  /*7120*/  BRA `(.L_x_2130) ;  /* 0x0000002000007947 */ /* 0x000fea0003800000 */
.L_x_2156:
[----:B-1----:R-:W0:Y:S02]  /*7130*/  F2I.U32.F64.TRUNC R29, R28 ;  /* 0x0000001c001d7311 */ /* 0x002e24000030d000 */
[----:B0-----:R0:W-:Y:S02]  /*7140*/  STG.E [R4.64], R29 ;  /* 0x0000001d04007986 */ /* 0x0011e4000c101924 */
.L_x_2130:
        /* <DEDUP_REMOVED lines=19> */
[----:B--2---:R-:W0:Y:S02]  /*7280*/  F2I.F64.TRUNC R25, R24 ;  /* 0x0000001800197311 */ /* 0x004e24000030d100 */
[----:B0-----:R0:W-:Y:S01]  /*7290*/  STG.E.U8 [R4.64], R25 ;  /* 0x0000001904007986 */ /* 0x0011e2000c101124 */
[----:B------:R-:W-:Y:S05]  /*72a0*/  BRA `(.L_x_2163) ;  /* 0x00000ef000007947 */ /* 0x000fea0003800000 */
.L_x_2161:
[----:B--2---:R-:W0:Y:S02]  /*72b0*/  F2I.S64.F64.TRUNC R24, R24 ;  /* 0x0000001800187311 */ /* 0x004e24000030d900 */
[----:B0-----:R-:W-:-:S05]  /*72c0*/  IMAD.MOV.U32 R3, RZ, RZ, R24 ;  /* 0x000000ffff037224 */ /* 0x001fca00078e0018 */
[----:B------:R0:W-:Y:S01]  /*72d0*/  STG.E.U8 [R4.64], R3 ;  /* 0x0000000304007986 */ /* 0x0001e2000c101124 */
[----:B------:R-:W-:Y:S05]  /*72e0*/  BRA `(.L_x_2163) ;  /* 0x00000eb000007947 */ /* 0x000fea0003800000 */
.L_x_2160:
[----:B------:R-:W-:-:S13]  /*72f0*/  ISETP.NE.AND P0, PT, R0, 0x2, PT ;  /* 0x000000020000780c */ /* 0x000fda0003f05270 */
[----:B------:R-:W-:Y:S05]  /*7300*/  @!P0 BRA `(.L_x_2164) ;  /* 0x000000a000008947 */ /* 0x000fea0003800000 */
[----:B------:R-:W-:-:S13]  /*7310*/  ISETP.NE.AND P0, PT, R0, 0x3, PT ;  /* 0x000000030000780c */ /* 0x000fda0003f05270 */
[----:B------:R-:W-:Y:S05]  /*7320*/  @!P0 BRA `(.L_x_2165) ;  /* 0x0000005000008947 */ /* 0x000fea0003800000 */
[----:B------:R-:W-:-:S13]  /*7330*/  ISETP.NE.AND P0, PT, R0, 0x4, PT ;  /* 0x000000040000780c */ /* 0x000fda0003f05270 */
[----:B------:R-:W-:Y:S05]  /*7340*/  @P0 BRA `(.L_x_2162) ;  /* 0x00000cc000000947 */ /* 0x000fea0003800000 */
[----:B--2---:R-:W0:Y:S02]  /*7350*/  F2I.S64.F64.TRUNC R24, R24 ;  /* 0x0000001800187311 */ /* 0x004e24000030d900 */
[----:B0-----:R0:W-:Y:S01]  /*7360*/  STG.E.64 [R4.64], R24 ;  /* 0x0000001804007986 */ /* 0x0011e2000c101b24 */
[----:B------:R-:W-:Y:S05]  /*7370*/  BRA `(.L_x_2163) ;  /* 0x00000e2000007947 */ /* 0x000fea0003800000 */
.L_x_2165:
[----:B--2---:R-:W0:Y:S02]  /*7380*/  F2I.F64.TRUNC R25, R24 ;  /* 0x0000001800197311 */ /* 0x004e24000030d100 */
[----:B0-----:R0:W-:Y:S01]  /*7390*/  STG.E [R4.64], R25 ;  /* 0x0000001904007986 */ /* 0x0011e2000c101924 */
[----:B------:R-:W-:Y:S05]  /*73a0*/  BRA `(.L_x_2163) ;  /* 0x00000df000007947 */ /* 0x000fea0003800000 */
.L_x_2164:
[----:B--2---:R-:W0:Y:S02]  /*73b0*/  F2I.F64.TRUNC R25, R24 ;  /* 0x0000001800197311 */ /* 0x004e24000030d100 */
[----:B0-----:R0:W-:Y:S01]  /*73c0*/  STG.E.U16 [R4.64], R25 ;  /* 0x0000001904007986 */ /* 0x0011e2000c101524 */
[----:B------:R-:W-:Y:S05]  /*73d0*/  BRA `(.L_x_2163) ;  /* 0x00000dc000007947 */ /* 0x000fea0003800000 */
.L_x_2159:
[----:B------:R-:W-:-:S13]  /*73e0*/  ISETP.GT.AND P0, PT, R0, 0x6, PT ;  /* 0x000000060000780c */ /* 0x000fda0003f04270 */
[----:B------:R-:W-:Y:S05]  /*73f0*/  @P0 BRA `(.L_x_2166) ;  /* 0x000000f000000947 */ /* 0x000fea0003800000 */
[----:B------:R-:W-:-:S13]  /*7400*/  ISETP.NE.AND P0, PT, R0, 0x5, PT ;  /* 0x000000050000780c */ /* 0x000fda0003f05270 */
[----:B------:R-:W-:Y:S05]  /*7410*/  @!P0 BRA `(.L_x_2167) ;  /* 0x0000007000008947 */ /* 0x000fea0003800000 */
[----:B------:R-:W-:-:S13]  /*7420*/  ISETP.NE.AND P0, PT, R0, 0x6, PT ;  /* 0x000000060000780c */ /* 0x000fda0003f05270 */
[----:B------:R-:W-:Y:S05]  /*7430*/  @P0 BRA `(.L_x_2162) ;  /* 0x00000bd000000947 */ /* 0x000fea0003800000 */
[----:B--2---:R-:W0:Y:S01]  /*7440*/  F2F.F32.F64 R3, R24 ;  /* 0x0000001800037310 */ /* 0x004e220000301000 */
[----:B------:R-:W0:-:S14]  /*7450*/  DSETP.GEU.AND P0, PT, |R24|, c[0x2][0x8], PT ;  /* 0x008002001800762a */ /* 0x000e1c0003f0e200 */
[----:B0-----:R-:W-:-:S05]  /*7460*/  @!P0 FMUL R3, R3, 1.175494350822287508e-38 ;  /* 0x0080000003038820 */ /* 0x001fca0000400000 */
[----:B------:R0:W-:Y:S01]  /*7470*/  STG.E [R4.64], R3 ;  /* 0x0000000304007986 */ /* 0x0001e2000c101924 */
[----:B------:R-:W-:Y:S05]  /*7480*/  BRA `(.L_x_2163) ;  /* 0x00000d1000007947 */ /* 0x000fea0003800000 */
.L_x_2167:
[----:B--2---:R-:W0:Y:S01]  /*7490*/  F2F.F32.F64 R0, R24 ;  /* 0x0000001800007310 */ /* 0x004e220000301000 */
[----:B------:R-:W0:-:S14]  /*74a0*/  DSETP.GEU.AND P0, PT, |R24|, c[0x2][0x8], PT ;  /* 0x008002001800762a */ /* 0x000e1c0003f0e200 */
[----:B0-----:R-:W-:-:S05]  /*74b0*/  @!P0 FMUL R0, R0, 1.175494350822287508e-38 ;  /* 0x0080000000008820 */ /* 0x001fca0000400000 */
[----:B------:R-:W-:-:S05]  /*74c0*/  F2FP.PACK_AB R0, RZ, R0 ;  /* 0x00000000ff00723e */ /* 0x000fca00000000ff */
[----:B------:R0:W-:Y:S01]  /*74d0*/  STG.E.U16 [R4.64], R0 ;  /* 0x0000000004007986 */ /* 0x0001e2000c101524 */
[----:B------:R-:W-:Y:S05]  /*74e0*/  BRA `(.L_x_2163) ;  /* 0x00000cb000007947 */ /* 0x000fea0003800000 */
.L_x_2166:
[----:B------:R-:W-:-:S13]  /*74f0*/  ISETP.NE.AND P0, PT, R0, 0x7, PT ;  /* 0x000000070000780c */ /* 0x000fda0003f05270 */
[----:B------:R-:W-:Y:S05]  /*7500*/  @!P0 BRA `(.L_x_2168) ;  /* 0x0000011000008947 */ /* 0x000fea0003800000 */
[----:B------:R-:W-:-:S13]  /*7510*/  ISETP.NE.AND P0, PT, R0, 0x8, PT ;  /* 0x000000080000780c */ /* 0x000fda0003f05270 */
[----:B------:R-:W-:Y:S05]  /*7520*/  @!P0 BRA `(.L_x_2169) ;  /* 0x0000008000008947 */ /* 0x000fea0003800000 */
[----:B------:R-:W-:-:S13]  /*7530*/  ISETP.NE.AND P0, PT, R0, 0x9, PT ;  /* 0x000000090000780c */ /* 0x000fda0003f05270 */
[----:B------:R-:W-:Y:S05]  /*7540*/  @P0 BRA `(.L_x_2162) ;  /* 0x00000ac000000947 */ /* 0x000fea0003800000 */
[----:B--2---:R-:W0:Y:S01]  /*7550*/  F2F.F32.F64 R6, R24 ;  /* 0x0000001800067310 */ /* 0x004e220000301000 */
[----:B------:R-:W0:Y:S01]  /*7560*/  DSETP.GEU.AND P0, PT, |R24|, c[0x2][0x8], PT ;  /* 0x008002001800762a */ /* 0x000e220003f0e200 */
[----:B------:R-:W-:-:S13]  /*7570*/  IMAD.MOV.U32 R7, RZ, RZ, RZ ;  /* 0x000000ffff077224 */ /* 0x000fda00078e00ff */
[----:B0-----:R-:W-:-:S05]  /*7580*/  @!P0 FMUL R6, R6, 1.175494350822287508e-38 ;  /* 0x0080000006068820 */ /* 0x001fca0000400000 */
[----:B------:R0:W-:Y:S01]  /*7590*/  STG.E.64 [R4.64], R6 ;  /* 0x0000000604007986 */ /* 0x0001e2000c101b24 */
[----:B------:R-:W-:Y:S05]  /*75a0*/  BRA `(.L_x_2163) ;  /* 0x00000bf000007947 */ /* 0x000fea0003800000 */
.L_x_2169:
[----:B--2---:R-:W0:Y:S01]  /*75b0*/  F2F.F32.F64 R0, R24 ;  /* 0x0000001800007310 */ /* 0x004e220000301000 */
[----:B------:R-:W0:-:S14]  /*75c0*/  DSETP.GEU.AND P0, PT, |R24|, c[0x2][0x8], PT ;  /* 0x008002001800762a */ /* 0x000e1c0003f0e200 */
[----:B0-----:R-:W-:-:S05]  /*75d0*/  @!P0 FMUL R0, R0, 1.175494350822287508e-38 ;  /* 0x0080000000008820 */ /* 0x001fca0000400000 */
[----:B------:R-:W-:-:S04]  /*75e0*/  F2FP.PACK_AB R3, RZ, R0 ;  /* 0x00000000ff03723e */ /* 0x000fc800000000ff */
[----:B------:R-:W-:-:S05]  /*75f0*/  PRMT R3, R3, 0x5410, RZ ;  /* 0x0000541003037816 */ /* 0x000fca00000000ff */
[----:B------:R0:W-:Y:S01]  /*7600*/  STG.E [R4.64], R3 ;  /* 0x0000000304007986 */ /* 0x0001e2000c101924 */
[----:B------:R-:W-:Y:S05]  /*7610*/  BRA `(.L_x_2163) ;  /* 0x00000b8000007947 */ /* 0x000fea0003800000 */
.L_x_2168:
[----:B--2---:R0:W-:Y:S01]  /*7620*/  STG.E.64 [R4.64], R24 ;  /* 0x0000001804007986 */ /* 0x0041e2000c101b24 */
[----:B------:R-:W-:Y:S05]  /*7630*/  BRA `(.L_x_2163) ;  /* 0x00000b6000007947 */ /* 0x000fea0003800000 */
.L_x_2158:
        /* <DEDUP_REMOVED lines=8> */
[----:B--2---:R-:W0:-:S06]  /*76c0*/  DSETP.NEU.AND P0, PT, R24, RZ, PT ;  /* 0x000000ff1800722a */ /* 0x004e0c0003f0d000 */
[----:B0-----:R-:W-:-:S05]  /*76d0*/  SEL R3, RZ, 0x1, !P0 ;  /* 0x00000001ff037807 */ /* 0x001fca0004000000 */
[----:B------:R0:W-:Y:S01]  /*76e0*/  STG.E.U8 [R4.64], R3 ;  /* 0x0000000304007986 */ /* 0x0001e2000c101124 */
[----:B------:R-:W-:Y:S05]  /*76f0*/  BRA `(.L_x_2163) ;  /* 0x00000aa000007947 */ /* 0x000fea0003800000 */
.L_x_2172:
[----:B------:R-:W-:-:S05]  /*7700*/  CS2R R26, SRZ ;  /* 0x00000000001a7805 */ /* 0x000fca000001ff00 */
[----:B--2---:R0:W-:Y:S01]  /*7710*/  STG.E.128 [R4.64], R24 ;  /* 0x0000001804007986 */ /* 0x0041e2000c101d24 */
[----:B------:R-:W-:Y:S05]  /*7720*/  BRA `(.L_x_2163) ;  /* 0x00000a7000007947 */ /* 0x000fea0003800000 */
.L_x_2171:
        /* <DEDUP_REMOVED lines=23> */
.L_x_2176:
[----:B------:R-:W-:Y:S05]  /*78a0*/  BSYNC B0 ;  /* 0x0000000000007941 */ /* 0x000fea0003800000 */
.L_x_2175:
[----:B------:R-:W-:-:S05]  /*78b0*/  LOP3.LUT R7, R0, R7, RZ, 0xfc, !PT ;  /* 0x0000000700077212 */ /* 0x000fca00078efcff */
[----:B------:R0:W-:Y:S01]  /*78c0*/  STG.E.U8 [R4.64], R7 ;  /* 0x0000000704007986 */ /* 0x0001e2000c101124 */
[----:B------:R-:W-:Y:S05]  /*78d0*/  BRA `(.L_x_2163) ;  /* 0x000008c000007947 */ /* 0x000fea0003800000 */
.L_x_2174:
[----:B--2---:R-:W0:Y:S01]  /*78e0*/  F2F.F32.F64 R7, R24 ;  /* 0x0000001800077310 */ /* 0x004e220000301000 */
        /* <DEDUP_REMOVED lines=14> */
.L_x_2178:
[----:B------:R-:W-:Y:S01]  /*79d0*/  IMAD.MOV.U32 R0, RZ, RZ, 0x7f ;  /* 0x0000007fff007424 */ /* 0x000fe200078e00ff */
[----:B------:R-:W-:-:S04]  /*79e0*/  ISETP.GT.U32.AND P0, PT, R3, 0x7f800000, PT ;  /* 0x7f8000000300780c */ /* 0x000fc80003f04070 */
[----:B------:R-:W-:-:S04]  /*79f0*/  SEL R0, R0, 0x7c, P0 ;  /* 0x0000007c00007807 */ /* 0x000fc80000000000 */
.L_x_2179:
[----:B------:R-:W-:Y:S05]  /*7a00*/  BSYNC B0 ;  /* 0x0000000000007941 */ /* 0x000fea0003800000 */
.L_x_2177:
[----:B------:R-:W-:-:S04]  /*7a10*/  LOP3.LUT R3, R7, 0x80000000, RZ, 0xc0, !PT ;  /* 0x8000000007037812 */ /* 0x000fc800078ec0ff */
[----:B------:R-:W-:-:S04]  /*7a20*/  SHF.R.U32.HI R3, RZ, 0x18, R3 ;  /* 0x00000018ff037819 */ /* 0x000fc80000011603 */
[----:B------:R-:W-:-:S05]  /*7a30*/  LOP3.LUT R3, R0, R3, RZ, 0xfc, !PT ;  /* 0x0000000300037212 */ /* 0x000fca00078efcff */
[----:B------:R0:W-:Y:S01]  /*7a40*/  STG.E.U8 [R4.64], R3 ;  /* 0x0000000304007986 */ /* 0x0001e2000c101124 */
[----:B------:R-:W-:Y:S05]  /*7a50*/  BRA `(.L_x_2163) ;  /* 0x0000074000007947 */ /* 0x000fea0003800000 */
.L_x_2173:
[----:B--2---:R-:W0:Y:S01]  /*7a60*/  F2F.F32.F64 R0, R24 ;  /* 0x0000001800007310 */ /* 0x004e220000301000 */
[----:B------:R-:W0:-:S14]  /*7a70*/  DSETP.GEU.AND P0, PT, |R24|, c[0x2][0x8], PT ;  /* 0x008002001800762a */ /* 0x000e1c0003f0e200 */
[----:B0-----:R-:W-:-:S05]  /*7a80*/  @!P0 FMUL R0, R0, 1.175494350822287508e-38 ;  /* 0x0080000000008820 */ /* 0x001fca0000400000 */
[----:B------:R-:W-:-:S05]  /*7a90*/  F2FP.BF16.PACK_AB R0, RZ, R0 ;  /* 0x00000000ff00723e */ /* 0x000fca00000010ff */
[----:B------:R0:W-:Y:S01]  /*7aa0*/  STG.E.U16 [R4.64], R0 ;  /* 0x0000000004007986 */ /* 0x0001e2000c101524 */
[----:B------:R-:W-:Y:S05]  /*7ab0*/  BRA `(.L_x_2163) ;  /* 0x000006e000007947 */ /* 0x000fea0003800000 */
.L_x_2170:
        /* <DEDUP_REMOVED lines=8> */
[----:B--2---:R-:W0:Y:S02]  /*7b40*/  F2I.U32.F64.TRUNC R25, R24 ;  /* 0x0000001800197311 */ /* 0x004e24000030d000 */
[----:B0-----:R0:W-:Y:S01]  /*7b50*/  STG.E.U16 [R4.64], R25 ;  /* 0x0000001904007986 */ /* 0x0011e2000c101524 */
[----:B------:R-:W-:Y:S05]  /*7b60*/  BRA `(.L_x_2163) ;  /* 0x0000063000007947 */ /* 0x000fea0003800000 */
.L_x_2182:
[----:B--2---:R-:W0:Y:S01]  /*7b70*/  F2F.F32.F64 R7, R24 ;  /* 0x0000001800077310 */ /* 0x004e220000301000 */
        /* <DEDUP_REMOVED lines=18> */
.L_x_2185:
[----:B------:R-:W-:-:S04]  /*7ca0*/  LOP3.LUT R0, R7, 0x80000000, RZ, 0xc0, !PT ;  /* 0x8000000007007812 */ /* 0x000fc800078ec0ff */
[----:B------:R-:W-:-:S04]  /*7cb0*/  SHF.R.U32.HI R0, RZ, 0x18, R0 ;  /* 0x00000018ff007819 */ /* 0x000fc80000011600 */
[----:B------:R-:W-:Y:S02]  /*7cc0*/  LOP3.LUT R0, R3, R0, RZ, 0xfc, !PT ;  /* 0x0000000003007212 */ /* 0x000fe400078efcff */
.L_x_2184:
[----:B------:R-:W-:Y:S05]  /*7cd0*/  BSYNC B0 ;  /* 0x0000000000007941 */ /* 0x000fea0003800000 */
.L_x_2183:
[----:B------:R0:W-:Y:S01]  /*7ce0*/  STG.E.U8 [R4.64], R0 ;  /* 0x0000000004007986 */ /* 0x0001e2000c101124 */
[----:B------:R-:W-:Y:S05]  /*7cf0*/  BRA `(.L_x_2163) ;  /* 0x000004a000007947 */ /* 0x000fea0003800000 */
.L_x_2181:
        /* <DEDUP_REMOVED lines=19> */
.L_x_2188:
[----:B------:R-:W-:-:S04]  /*7e30*/  LOP3.LUT R0, R7, 0x80000000, RZ, 0xc0, !PT ;  /* 0x8000000007007812 */ /* 0x000fc800078ec0ff */
[----:B------:R-:W-:-:S04]  /*7e40*/  SHF.R.U32.HI R0, RZ, 0x18, R0 ;  /* 0x00000018ff007819 */ /* 0x000fc80000011600 */
[----:B------:R-:W-:Y:S02]  /*7e50*/  LOP3.LUT R0, R3, R0, RZ, 0xfc, !PT ;  /* 0x0000000003007212 */ /* 0x000fe400078efcff */
.L_x_2187:
[----:B------:R-:W-:Y:S05]  /*7e60*/  BSYNC B0 ;  /* 0x0000000000007941 */ /* 0x000fea0003800000 */
.L_x_2186:
[----:B------:R0:W-:Y:S01]  /*7e70*/  STG.E.U8 [R4.64], R0 ;  /* 0x0000000004007986 */ /* 0x0001e2000c101124 */
[----:B------:R-:W-:Y:S05]  /*7e80*/  BRA `(.L_x_2163) ;  /* 0x0000031000007947 */ /* 0x000fea0003800000 */
.L_x_2180:
[----:B------:R-:W-:-:S13]  /*7e90*/  ISETP.NE.AND P0, PT, R0, 0x1c, PT ;  /* 0x0000001c0000780c */ /* 0x000fda0003f05270 */
[----:B------:R-:W-:Y:S05]  /*7ea0*/  @!P0 BRA `(.L_x_2189) ;  /* 0x000002d000008947 */ /* 0x000fea0003800000 */
[----:B------:R-:W-:-:S13]  /*7eb0*/  ISETP.NE.AND P0, PT, R0, 0x1d, PT ;  /* 0x0000001d0000780c */ /* 0x000fda0003f05270 */
[----:B------:R-:W-:Y:S05]  /*7ec0*/  @!P0 BRA `(.L_x_2190) ;  /* 0x0000028000008947 */ /* 0x000fea0003800000 */
[----:B------:R-:W-:-:S13]  /*7ed0*/  ISETP.NE.AND P0, PT, R0, 0x2c, PT ;  /* 0x0000002c0000780c */ /* 0x000fda0003f05270 */
[----:B------:R-:W-:Y:S05]  /*7ee0*/  @P0 BRA `(.L_x_2162) ;  /* 0x0000012000000947 */ /* 0x000fea0003800000 */
[----:B--2---:R-:W0:Y:S01]  /*7ef0*/  F2F.F32.F64 R8, R24 ;  /* 0x0000001800087310 */ /* 0x004e220000301000 */
        /* <DEDUP_REMOVED lines=17> */
.L_x_2162:
        /* <DEDUP_REMOVED lines=18> */
[----:B0-23--:R-:W-:Y:S05]  /*8130*/  CALL.ABS.NOINC R14 ;  /* 0x000000000e007343 */ /* 0x00dfea0003c00000 */
[----:B------:R-:W-:Y:S05]  /*8140*/  BRA `(.L_x_2163) ;  /* 0x0000005000007947 */ /* 0x000fea0003800000 */
.L_x_2190:
[----:B--2---:R-:W0:Y:S02]  /*8150*/  F2I.U64.F64.TRUNC R24, R24 ;  /* 0x0000001800187311 */ /* 0x004e24000030d800 */
[----:B0-----:R0:W-:Y:S01]  /*8160*/  STG.E.64 [R4.64], R24 ;  /* 0x0000001804007986 */ /* 0x0011e2000c101b24 */
[----:B------:R-:W-:Y:S05]  /*8170*/  BRA `(.L_x_2163) ;  /* 0x0000002000007947 */ /* 0x000fea0003800000 */
.L_x_2189:
[----:B--2---:R-:W0:Y:S02]  /*8180*/  F2I.U32.F64.TRUNC R25, R24 ;  /* 0x0000001800197311 */ /* 0x004e24000030d000 */
[----:B0-----:R0:W-:Y:S02]  /*8190*/  STG.E [R4.64], R25 ;  /* 0x0000001904007986 */ /* 0x0011e4000c101924 */
.L_x_2163:
[----:B------:R-:W-:Y:S02]  /*81a0*/  IADD3 R22, R22, 0x80, RZ ;  /* 0x0000008016167810 */ /* 0x000fe40007ffe0ff */
.L_x_2124:
[----:B------:R-:W-:Y:S05]  /*81b0*/  BSYNC B6 ;  /* 0x0000000000067941 */ /* 0x000fea0003800000 */
.L_x_2123:
        /* <DEDUP_REMOVED lines=17> */
[----:B---3--:R-:W0:Y:S02]  /*82d0*/  F2I.F64.TRUNC R17, R16 ;  /* 0x0000001000117311 */ /* 0x008e24000030d100 */
[----:B0-----:R-:W-:Y:S01]  /*82e0*/  STG.E.U8 [R2.64], R17 ;  /* 0x0000001102007986 */ /* 0x001fe2000c101124 */
[----:B------:R-:W-:Y:S05]  /*82f0*/  EXIT ;  /* 0x000000000000794d */ /* 0x000fea0003800000 */
.L_x_2194:
[----:B---3--:R-:W0:Y:S02]  /*8300*/  F2I.S64.F64.TRUNC R16, R16 ;  /* 0x0000001000107311 */ /* 0x008e24000030d900 */
[----:B0---4-:R-:W-:-:S05]  /*8310*/  IMAD.MOV.U32 R5, RZ, RZ, R16 ;  /* 0x000000ffff057224 */ /* 0x011fca00078e0010 */
[----:B------:R-:W-:Y:S01]  /*8320*/  STG.E.U8 [R2.64], R5 ;  /* 0x0000000502007986 */ /* 0x000fe2000c101124 */
[----:B------:R-:W-:Y:S05]  /*8330*/  EXIT ;  /* 0x000000000000794d */ /* 0x000fea0003800000 */
.L_x_2193:
[----:B------:R-:W-:-:S13]  /*8340*/  ISETP.NE.AND P0, PT, R0, 0x2, PT ;  /* 0x000000020000780c */ /* 0x000fda0003f05270 */
[----:B------:R-:W-:Y:S05]  /*8350*/  @!P0 BRA `(.L_x_2196) ;  /* 0x000000a000008947 */ /* 0x000fea0003800000 */
[----:B------:R-:W-:-:S13]  /*8360*/  ISETP.NE.AND P0, PT, R0, 0x3, PT ;  /* 0x000000030000780c */ /* 0x000fda0003f05270 */
[----:B------:R-:W-:Y:S05]  /*8370*/  @!P0 BRA `(.L_x_2197) ;  /* 0x0000005000008947 */ /* 0x000fea0003800000 */
[----:B------:R-:W-:-:S13]  /*8380*/  ISETP.NE.AND P0, PT, R0, 0x4, PT ;  /* 0x000000040000780c */ /* 0x000fda0003f05270 */
[----:B------:R-:W-:Y:S05]  /*8390*/  @P0 BRA `(.L_x_2195) ;  /* 0x00000ce000000947 */ /* 0x000fea0003800000 */
[----:B---3--:R-:W0:Y:S02]  /*83a0*/  F2I.S64.F64.TRUNC R16, R16 ;  /* 0x0000001000107311 */ /* 0x008e24000030d900 */
[----:B0-----:R-:W-:Y:S01]  /*83b0*/  STG.E.64 [R2.64], R16 ;  /* 0x0000001002007986 */ /* 0x001fe2000c101b24 */
[----:B------:R-:W-:Y:S05]  /*83c0*/  EXIT ;  /* 0x000000000000794d */ /* 0x000fea0003800000 */
.L_x_2197:
[----:B---3--:R-:W0:Y:S02]  /*83d0*/  F2I.F64.TRUNC R17, R16 ;  /* 0x0000001000117311 */ /* 0x008e24000030d100 */
[----:B0-----:R-:W-:Y:S01]  /*83e0*/  STG.E [R2.64], R17 ;  /* 0x0000001102007986 */ /* 0x001fe2000c101924 */
[----:B------:R-:W-:Y:S05]  /*83f0*/  EXIT ;  /* 0x000000000000794d */ /* 0x000fea0003800000 */
.L_x_2196:
[----:B---3--:R-:W0:Y:S02]  /*8400*/  F2I.F64.TRUNC R17, R16 ;  /* 0x0000001000117311 */ /* 0x008e24000030d100 */
[----:B0-----:R-:W-:Y:S01]  /*8410*/  STG.E.U16 [R2.64], R17 ;  /* 0x0000001102007986 */ /* 0x001fe2000c101524 */
[----:B------:R-:W-:Y:S05]  /*8420*/  EXIT ;  /* 0x000000000000794d */ /* 0x000fea0003800000 */
.L_x_2192:
[----:B------:R-:W-:-:S13]  /*8430*/  ISETP.GT.AND P0, PT, R0, 0x6, PT ;  /* 0x000000060000780c */ /* 0x000fda0003f04270 */
[----:B------:R-:W-:Y:S05]  /*8440*/  @P0 BRA `(.L_x_2198) ;  /* 0x000000f000000947 */ /* 0x000fea0003800000 */
[----:B------:R-:W-:-:S13]  /*8450*/  ISETP.NE.AND P0, PT, R0, 0x5, PT ;  /* 0x000000050000780c */ /* 0x000fda0003f05270 */
[----:B------:R-:W-:Y:S05]  /*8460*/  @!P0 BRA `(.L_x_2199) ;  /* 0x0000007000008947 */ /* 0x000fea0003800000 */
[----:B------:R-:W-:-:S13]  /*8470*/  ISETP.NE.AND P0, PT, R0, 0x6, PT ;  /* 0x000000060000780c */ /* 0x000fda0003f05270 */
[----:B------:R-:W-:Y:S05]  /*8480*/  @P0 BRA `(.L_x_2195) ;  /* 0x00000bf000000947 */ /* 0x000fea0003800000 */
[----:B---34-:R-:W0:Y:S01]  /*8490*/  F2F.F32.F64 R5, R16 ;  /* 0x0000001000057310 */ /* 0x018e220000301000 */
[----:B------:R-:W0:-:S14]  /*84a0*/  DSETP.GEU.AND P0, PT, |R16|, c[0x2][0x8], PT ;  /* 0x008002001000762a */ /* 0x000e1c0003f0e200 */
[----:B0-----:R-:W-:-:S05]  /*84b0*/  @!P0 FMUL R5, R5, 1.175494350822287508e-38 ;  /* 0x0080000005058820 */ /* 0x001fca0000400000 */
[----:B------:R-:W-:Y:S01]  /*84c0*/  STG.E [R2.64], R5 ;  /* 0x0000000502007986 */ /* 0x000fe2000c101924 */
[----:B------:R-:W-:Y:S05]  /*84d0*/  EXIT ;  /* 0x000000000000794d */ /* 0x000fea0003800000 */
.L_x_2199:
[----:B---3--:R-:W0:Y:S01]  /*84e0*/  F2F.F32.F64 R0, R16 ;  /* 0x0000001000007310 */ /* 0x008e220000301000 */
[----:B------:R-:W0:-:S14]  /*84f0*/  DSETP.GEU.AND P0, PT, |R16|, c[0x2][0x8], PT ;  /* 0x008002001000762a */ /* 0x000e1c0003f0e200 */
[----:B0-----:R-:W-:-:S05]  /*8500*/  @!P0 FMUL R0, R0, 1.175494350822287508e-38 ;  /* 0x0080000000008820 */ /* 0x001fca0000400000 */
[----:B------:R-:W-:-:S05]  /*8510*/  F2FP.PACK_AB R0, RZ, R0 ;  /* 0x00000000ff00723e */ /* 0x000fca00000000ff */
[----:B------:R-:W-:Y:S01]  /*8520*/  STG.E.U16 [R2.64], R0 ;  /* 0x0000000002007986 */ /* 0x000fe2000c101524 */
[----:B------:R-:W-:Y:S05]  /*8530*/  EXIT ;  /* 0x000000000000794d */ /* 0x000fea0003800000 */
.L_x_2198:
[----:B------:R-:W-:-:S13]  /*8540*/  ISETP.NE.AND P0, PT, R0, 0x7, PT ;  /* 0x000000070000780c */ /* 0x000fda0003f05270 */
[----:B------:R-:W-:Y:S05]  /*8550*/  @!P0 BRA `(.L_x_2200) ;  /* 0x0000011000008947 */ /* 0x000fea0003800000 */
[----:B------:R-:W-:-:S13]  /*8560*/  ISETP.NE.AND P0, PT, R0, 0x8, PT ;  /* 0x000000080000780c */ /* 0x000fda0003f05270 */
[----:B------:R-:W-:Y:S05]  /*8570*/  @!P0 BRA `(.L_x_2201) ;  /* 0x0000008000008947 */ /* 0x000fea0003800000 */
[----:B------:R-:W-:-:S13]  /*8580*/  ISETP.NE.AND P0, PT, R0, 0x9, PT ;  /* 0x000000090000780c */ /* 0x000fda0003f05270 */
[----:B------:R-:W-:Y:S05]  /*8590*/  @P0 BRA `(.L_x_2195) ;  /* 0x00000ae000000947 */ /* 0x000fea0003800000 */
[----:B---34-:R-:W0:Y:S01]  /*85a0*/  F2F.F32.F64 R4, R16 ;  /* 0x0000001000047310 */ /* 0x018e220000301000 */
[----:B------:R-:W0:Y:S01]  /*85b0*/  DSETP.GEU.AND P0, PT, |R16|, c[0x2][0x8], PT ;  /* 0x008002001000762a */ /* 0x000e220003f0e200 */
[----:B------:R-:W-:-:S13]  /*85c0*/  IMAD.MOV.U32 R5, RZ, RZ, RZ ;  /* 0x000000ffff057224 */ /* 0x000fda00078e00ff */
[----:B0-----:R-:W-:-:S05]  /*85d0*/  @!P0 FMUL R4, R4, 1.175494350822287508e-38 ;  /* 0x0080000004048820 */ /* 0x001fca0000400000 */
[----:B------:R-:W-:Y:S01]  /*85e0*/  STG.E.64 [R2.64], R4 ;  /* 0x0000000402007986 */ /* 0x000fe2000c101b24 */
[----:B------:R-:W-:Y:S05]  /*85f0*/  EXIT ;  /* 0x000000000000794d */ /* 0x000fea0003800000 */
.L_x_2201:
[----:B---3--:R-:W0:Y:S01]  /*8600*/  F2F.F32.F64 R0, R16 ;  /* 0x0000001000007310 */ /* 0x008e220000301000 */
[----:B------:R-:W0:-:S14]  /*8610*/  DSETP.GEU.AND P0, PT, |R16|, c[0x2][0x8], PT ;  /* 0x008002001000762a */ /* 0x000e1c0003f0e200 */
[----:B0-----:R-:W-:-:S05]  /*8620*/  @!P0 FMUL R0, R0, 1.175494350822287508e-38 ;  /* 0x0080000000008820 */ /* 0x001fca0000400000 */
[----:B----4-:R-:W-:-:S04]  /*8630*/  F2FP.PACK_AB R5, RZ, R0 ;  /* 0x00000000ff05723e */ /* 0x010fc800000000ff */
[----:B------:R-:W-:-:S05]  /*8640*/  PRMT R5, R5, 0x5410, RZ ;  /* 0x0000541005057816 */ /* 0x000fca00000000ff */
[----:B------:R-:W-:Y:S01]  /*8650*/  STG.E [R2.64], R5 ;  /* 0x0000000502007986 */ /* 0x000fe2000c101924 */
[----:B------:R-:W-:Y:S05]  /*8660*/  EXIT ;  /* 0x000000000000794d */ /* 0x000fea0003800000 */
.L_x_2200:
[----:B---3--:R-:W-:Y:S01]  /*8670*/  STG.E.64 [R2.64], R16 ;  /* 0x0000001002007986 */ /* 0x008fe2000c101b24 */
[----:B------:R-:W-:Y:S05]  /*8680*/  EXIT ;  /* 0x000000000000794d */ /* 0x000fea0003800000 */
.L_x_2191:
        /* <DEDUP_REMOVED lines=8> */
[----:B---3--:R-:W0:-:S06]  /*8710*/  DSETP.NEU.AND P0, PT, R16, RZ, PT ;  /* 0x000000ff1000722a */ /* 0x008e0c0003f0d000 */
[----:B0---4-:R-:W-:-:S05]  /*8720*/  SEL R5, RZ, 0x1, !P0 ;  /* 0x00000001ff057807 */ /* 0x011fca0004000000 */
[----:B------:R-:W-:Y:S01]  /*8730*/  STG.E.U8 [R2.64], R5 ;  /* 0x0000000502007986 */ /* 0x000fe2000c101124 */
[----:B------:R-:W-:Y:S05]  /*8740*/  EXIT ;  /* 0x000000000000794d */ /* 0x000fea0003800000 */
.L_x_2204:
[----:B------:R-:W-:-:S05]  /*8750*/  CS2R R18, SRZ ;  /* 0x0000000000127805 */ /* 0x000fca000001ff00 */
[----:B---3--:R-:W-:Y:S01]  /*8760*/  STG.E.128 [R2.64], R16 ;  /* 0x0000001002007986 */ /* 0x008fe2000c101d24 */
[----:B------:R-:W-:Y:S05]  /*8770*/  EXIT ;  /* 0x000000000000794d */ /* 0x000fea0003800000 */
.L_x_2203:
[----:B------:R-:W-:-:S13]  /*8780*/  ISETP.NE.AND P0, PT, R0, 0xf, PT ;  /* 0x0000000f0000780c */ /* 0x000fda0003f05270 */
[----:B------:R-:W-:Y:S05]  /*8790*/  @!P0 BRA `(.L_x_2205) ;  /* 0x0000031000008947 */ /* 0x000fea0003800000 */
[----:B------:R-:W-:-:S13]  /*87a0*/  ISETP.NE.AND P0, PT, R0, 0x17, PT ;  /* 0x000000170000780c */ /* 0x000fda0003f05270 */
[----:B------:R-:W-:Y:S05]  /*87b0*/  @!P0 BRA `(.L_x_2206) ;  /* 0x0000017000008947 */ /* 0x000fea0003800000 */
[----:B------:R-:W-:-:S13]  /*87c0*/  ISETP.NE.AND P0, PT, R0, 0x18, PT ;  /* 0x000000180000780c */ /* 0x000fda0003f05270 */
[----:B------:R-:W-:Y:S05]  /*87d0*/  @P0 BRA `(.L_x_2195) ;  /* 0x000008a000000947 */ /* 0x000fea0003800000 */
[----:B---3--:R-:W0:Y:S01]  /*87e0*/  F2F.F32.F64 R7, R16 ;  /* 0x0000001000077310 */ /* 0x008e220000301000 */
[----:B------:R-:W0:Y:S01]  /*87f0*/  DSETP.GEU.AND P0, PT, |R16|, c[0x2][0x8], PT ;  /* 0x008002001000762a */ /* 0x000e220003f0e200 */
[----:B------:R-:W-:-:S13]  /*8800*/  BSSY B0, `(.L_x_2207) ;  /* 0x000000f000007945 */ /* 0x000fda0003800000 */
[----:B0-----:R-:W-:-:S05]  /*8810*/  @!P0 FMUL R7, R7, 1.175494350822287508e-38 ;  /* 0x0080000007078820 */ /* 0x001fca0000400000 */
[C---:B----4-:R-:W-:Y:S02]  /*8820*/  LOP3.LUT R4, R7.reuse, 0x7fffffff, RZ, 0xc0, !PT ;  /* 0x7fffffff07047812 */ /* 0x050fe400078ec0ff */
        /* <DEDUP_REMOVED lines=12> */
.L_x_2208:
[----:B------:R-:W-:Y:S05]  /*88f0*/  BSYNC B0 ;  /* 0x0000000000007941 */ /* 0x000fea0003800000 */
.L_x_2207:
[----:B------:R-:W-:-:S05]  /*8900*/  LOP3.LUT R5, R0, R5, RZ, 0xfc, !PT ;  /* 0x0000000500057212 */ /* 0x000fca00078efcff */
[----:B------:R-:W-:Y:S01]  /*8910*/  STG.E.U8 [R2.64], R5 ;  /* 0x0000000502007986 */ /* 0x000fe2000c101124 */
[----:B------:R-:W-:Y:S05]  /*8920*/  EXIT ;  /* 0x000000000000794d */ /* 0x000fea0003800000 */
.L_x_2206:
[----:B---34-:R-:W0:Y:S01]  /*8930*/  F2F.F32.F64 R5, R16 ;  /* 0x0000001000057310 */ /* 0x018e220000301000 */
        /* <DEDUP_REMOVED lines=14> */
.L_x_2210:
[----:B------:R-:W-:Y:S01]  /*8a20*/  IMAD.MOV.U32 R0, RZ, RZ, 0x7f ;  /* 0x0000007fff007424 */ /* 0x000fe200078e00ff */
[----:B------:R-:W-:-:S04]  /*8a30*/  ISETP.GT.U32.AND P0, PT, R4, 0x7f800000, PT ;  /* 0x7f8000000400780c */ /* 0x000fc80003f04070 */
[----:B------:R-:W-:-:S04]  /*8a40*/  SEL R0, R0, 0x7c, P0 ;  /* 0x0000007c00007807 */ /* 0x000fc80000000000 */
.L_x_2211:
[----:B------:R-:W-:Y:S05]  /*8a50*/  BSYNC B0 ;  /* 0x0000000000007941 */ /* 0x000fea0003800000 */
.L_x_2209:
[----:B------:R-:W-:-:S04]  /*8a60*/  LOP3.LUT R4, R5, 0x80000000, RZ, 0xc0, !PT ;  /* 0x8000000005047812 */ /* 0x000fc800078ec0ff */
[----:B------:R-:W-:-:S04]  /*8a70*/  SHF.R.U32.HI R5, RZ, 0x18, R4 ;  /* 0x00000018ff057819 */ /* 0x000fc80000011604 */
[----:B------:R-:W-:-:S05]  /*8a80*/  LOP3.LUT R5, R0, R5, RZ, 0xfc, !PT ;  /* 0x0000000500057212 */ /* 0x000fca00078efcff */
[----:B------:R-:W-:Y:S01]  /*8a90*/  STG.E.U8 [R2.64], R5 ;  /* 0x0000000502007986 */ /* 0x000fe2000c101124 */
[----:B------:R-:W-:Y:S05]  /*8aa0*/  EXIT ;  /* 0x000000000000794d */ /* 0x000fea0003800000 */
.L_x_2205:
[----:B---3--:R-:W0:Y:S01]  /*8ab0*/  F2F.F32.F64 R0, R16 ;  /* 0x0000001000007310 */ /* 0x008e220000301000 */
[----:B------:R-:W0:-:S14]  /*8ac0*/  DSETP.GEU.AND P0, PT, |R16|, c[0x2][0x8], PT ;  /* 0x008002001000762a */ /* 0x000e1c0003f0e200 */
[----:B0-----:R-:W-:-:S05]  /*8ad0*/  @!P0 FMUL R0, R0, 1.175494350822287508e-38 ;  /* 0x0080000000008820 */ /* 0x001fca0000400000 */
[----:B------:R-:W-:-:S05]  /*8ae0*/  F2FP.BF16.PACK_AB R0, RZ, R0 ;  /* 0x00000000ff00723e */ /* 0x000fca00000010ff */
[----:B------:R-:W-:Y:S01]  /*8af0*/  STG.E.U16 [R2.64], R0 ;  /* 0x0000000002007986 */ /* 0x000fe2000c101524 */
[----:B------:R-:W-:Y:S05]  /*8b00*/  EXIT ;  /* 0x000000000000794d */ /* 0x000fea0003800000 */
.L_x_2202:
        /* <DEDUP_REMOVED lines=8> */
[----:B---3--:R-:W0:Y:S02]  /*8b90*/  F2I.U32.F64.TRUNC R17, R16 ;  /* 0x0000001000117311 */ /* 0x008e24000030d000 */
[----:B0-----:R-:W-:Y:S01]  /*8ba0*/  STG.E.U16 [R2.64], R17 ;  /* 0x0000001102007986 */ /* 0x001fe2000c101524 */
[----:B------:R-:W-:Y:S05]  /*8bb0*/  EXIT ;  /* 0x000000000000794d */ /* 0x000fea0003800000 */
.L_x_2214:
[----:B---3--:R-:W0:Y:S01]  /*8bc0*/  F2F.F32.F64 R7, R16 ;  /* 0x0000001000077310 */ /* 0x008e220000301000 */
[----:B------:R-:W0:Y:S01]  /*8bd0*/  DSETP.GEU.AND P0, PT, |R16|, c[0x2][0x8], PT ;  /* 0x008002001000762a */ /* 0x000e220003f0e200 */
[----:B------:R-:W-:Y:S01]  /*8be0*/  BSSY B0, `(.L_x_2215) ;  /* 0x0000015000007945 */ /* 0x000fe20003800000 */
[----:B------:R-:W-:-:S12]  /*8bf0*/  IMAD.MOV.U32 R0, RZ, RZ, 0x80 ;  /* 0x00000080ff007424 */ /* 0x000fd800078e00ff */
[----:B0-----:R-:W-:-:S05]  /*8c00*/  @!P0 FMUL R7, R7, 1.175494350822287508e-38 ;  /* 0x0080000007078820 */ /* 0x001fca0000400000 */
[----:B----4-:R-:W-:-:S04]  /*8c10*/  LOP3.LUT R5, R7, 0x7fffffff, RZ, 0xc0, !PT ;  /* 0x7fffffff07057812 */ /* 0x010fc800078ec0ff */
        /* <DEDUP_REMOVED lines=13> */
.L_x_2217:
[----:B------:R-:W-:-:S04]  /*8cf0*/  LOP3.LUT R0, R7, 0x80000000, RZ, 0xc0, !PT ;  /* 0x8000000007007812 */ /* 0x000fc800078ec0ff */
[----:B------:R-:W-:-:S04]  /*8d00*/  SHF.R.U32.HI R5, RZ, 0x18, R0 ;  /* 0x00000018ff057819 */ /* 0x000fc80000011600 */
[----:B------:R-:W-:-:S04]  /*8d10*/  LOP3.LUT R4, R4, R5, RZ, 0xfc, !PT ;  /* 0x0000000504047212 */ /* 0x000fc800078efcff */
[----:B------:R-:W-:Y:S02]  /*8d20*/  PRMT R0, R4, 0x7610, R0 ;  /* 0x0000761004007816 */ /* 0x000fe40000000000 */
.L_x_2216:
[----:B------:R-:W-:Y:S05]  /*8d30*/  BSYNC B0 ;  /* 0x0000000000007941 */ /* 0x000fea0003800000 */
.L_x_2215:
[----:B------:R-:W-:Y:S01]  /*8d40*/  STG.E.U8 [R2.64], R0 ;  /* 0x0000000002007986 */ /* 0x000fe2000c101124 */
[----:B------:R-:W-:Y:S05]  /*8d50*/  EXIT ;  /* 0x000000000000794d */ /* 0x000fea0003800000 */
.L_x_2213:
        /* <DEDUP_REMOVED lines=19> */
.L_x_2220:
[----:B------:R-:W-:-:S04]  /*8e90*/  LOP3.LUT R0, R7, 0x80000000, RZ, 0xc0, !PT ;  /* 0x8000000007007812 */ /* 0x000fc800078ec0ff */
[----:B------:R-:W-:-:S04]  /*8ea0*/  SHF.R.U32.HI R5, RZ, 0x18, R0 ;  /* 0x00000018ff057819 */ /* 0x000fc80000011600 */
[----:B------:R-:W-:-:S04]  /*8eb0*/  LOP3.LUT R4, R4, R5, RZ, 0xfc, !PT ;  /* 0x0000000504047212 */ /* 0x000fc800078efcff */
[----:B------:R-:W-:Y:S02]  /*8ec0*/  PRMT R0, R4, 0x7610, R0 ;  /* 0x0000761004007816 */ /* 0x000fe40000000000 */
.L_x_2219:
[----:B------:R-:W-:Y:S05]  /*8ed0*/  BSYNC B0 ;  /* 0x0000000000007941 */ /* 0x000fea0003800000 */
.L_x_2218:
[----:B------:R-:W-:Y:S01]  /*8ee0*/  STG.E.U8 [R2.64], R0 ;  /* 0x0000000002007986 */ /* 0x000fe2000c101124 */
[----:B------:R-:W-:Y:S05]  /*8ef0*/  EXIT ;  /* 0x000000000000794d */ /* 0x000fea0003800000 */
.L_x_2212:
[----:B------:R-:W-:-:S13]  /*8f00*/  ISETP.NE.AND P0, PT, R0, 0x1c, PT ;  /* 0x0000001c0000780c */ /* 0x000fda0003f05270 */
[----:B------:R-:W-:Y:S05]  /*8f10*/  @!P0 BRA `(.L_x_2221) ;  /* 0x000002d000008947 */ /* 0x000fea0003800000 */
[----:B------:R-:W-:-:S13]  /*8f20*/  ISETP.NE.AND P0, PT, R0, 0x1d, PT ;  /* 0x0000001d0000780c */ /* 0x000fda0003f05270 */
[----:B------:R-:W-:Y:S05]  /*8f30*/  @!P0 BRA `(.L_x_2222) ;  /* 0x0000028000008947 */ /* 0x000fea0003800000 */
[----:B------:R-:W-:-:S13]  /*8f40*/  ISETP.NE.AND P0, PT, R0, 0x2c, PT ;  /* 0x0000002c0000780c */ /* 0x000fda0003f05270 */
[----:B------:R-:W-:Y:S05]  /*8f50*/  @P0 BRA `(.L_x_2195) ;  /* 0x0000012000000947 */ /* 0x000fea0003800000 */
[----:B---3--:R-:W0:Y:S01]  /*8f60*/  F2F.F32.F64 R6, R16 ;  /* 0x0000001000067310 */ /* 0x008e220000301000 */
[----:B------:R-:W0:-:S14]  /*8f70*/  DSETP.GEU.AND P0, PT, |R16|, c[0x2][0x8], PT ;  /* 0x008002001000762a */ /* 0x000e1c0003f0e200 */
[----:B0-----:R-:W-:Y:S01]  /*8f80*/  @!P0 FMUL R6, R6, 1.175494350822287508e-38 ;  /* 0x0080000006068820 */ /* 0x001fe20000400000 */
[----:B------:R-:W-:-:S04]  /*8f90*/  PLOP3.LUT P0, PT, PT, PT, PT, 0x80, 0x0 ;  /* 0x000000000000781c */ /* 0x000fc80003f0f070 */
[----:B----4-:R-:W-:-:S04]  /*8fa0*/  SHF.R.U32.HI R4, RZ, 0x17, R6 ;  /* 0x00000017ff047819 */ /* 0x010fc80000011606 */
        /* <DEDUP_REMOVED lines=13> */
.L_x_2195:
        /* <DEDUP_REMOVED lines=19> */
[----:B------:R-:W-:Y:S05]  /*91b0*/  EXIT ;  /* 0x000000000000794d */ /* 0x000fea0003800000 */
.L_x_2222:
[----:B---3--:R-:W0:Y:S02]  /*91c0*/  F2I.U64.F64.TRUNC R16, R16 ;  /* 0x0000001000107311 */ /* 0x008e24000030d800 */
[----:B0-----:R-:W-:Y:S01]  /*91d0*/  STG.E.64 [R2.64], R16 ;  /* 0x0000001002007986 */ /* 0x001fe2000c101b24 */
[----:B------:R-:W-:Y:S05]  /*91e0*/  EXIT ;  /* 0x000000000000794d */ /* 0x000fea0003800000 */
.L_x_2221:
[----:B---3--:R-:W0:Y:S02]  /*91f0*/  F2I.U32.F64.TRUNC R17, R16 ;  /* 0x0000001000117311 */ /* 0x008e24000030d000 */
[----:B0-----:R-:W-:Y:S01]  /*9200*/  STG.E [R2.64], R17 ;  /* 0x0000001102007986 */ /* 0x001fe2000c101924 */
[----:B------:R-:W-:Y:S05]  /*9210*/  EXIT ;  /* 0x000000000000794d */ /* 0x000fea0003800000 */
.L_x_2223:
        /* <DEDUP_REMOVED lines=14> */
.L_x_6237:


//--------------------- .text._ZN2at6native18elementwise_kernelILi128ELi2EZNS0_22gpu_kernel_impl_nocastIZZZNS0_16tanh_kernel_cudaERNS_18TensorIteratorBaseEENKUlvE0_clEvENKUlvE_clEvEUldE_EEvS4_RKT_EUliE_EEviT1_ --------------------------
	.section	.text._ZN2at6native18elementwise_kernelILi128ELi2EZNS0_22gpu_kernel_impl_nocastIZZZNS0_16tanh_kernel_cudaERNS_18TensorIteratorBaseEENKUlvE0_clEvENKUlvE_clEvEUldE_EEvS4_RKT_EUliE_EEviT1_,"ax",@progbits
	.sectioninfo	@"SHI_REGISTERS=20"
	.align	128
        .global         _ZN2at6native18elementwise_kernelILi128ELi2EZNS0_22gpu_kernel_impl_nocastIZZZNS0_16tanh_kernel_cudaERNS_18TensorIteratorBaseEENKUlvE0_clEvENKUlvE_clEvEUldE_EEvS4_RKT_EUliE_EEviT1_
        .type           _ZN2at6native18elementwise_kernelILi128ELi2EZNS0_22gpu_kernel_impl_nocastIZZZNS0_16tanh_kernel_cudaERNS_18TensorIteratorBaseEENKUlvE0_clEvENKUlvE_clEvEUldE_EEvS4_RKT_EUliE_EEviT1_,@function
        .size           _ZN2at6native18elementwise_kernelILi128ELi2EZNS0_22gpu_kernel_impl_nocastIZZZNS0_16tanh_kernel_cudaERNS_18TensorIteratorBaseEENKUlvE0_clEvENKUlvE_clEvEUldE_EEvS4_RKT_EUliE_EEviT1_,(.L_x_6238 - _ZN2at6native18elementwise_kernelILi128ELi2EZNS0_22gpu_kernel_impl_nocastIZZZNS0_16tanh_kernel_cudaERNS_18TensorIteratorBaseEENKUlvE0_clEvENKUlvE_clEvEUldE_EEvS4_RKT_EUliE_EEviT1_)
        .other          _ZN2at6native18elementwise_kernelILi128ELi2EZNS0_22gpu_kernel_impl_nocastIZZZNS0_16tanh_kernel_cudaERNS_18TensorIteratorBaseEENKUlvE0_clEvENKUlvE_clEvEUldE_EEvS4_RKT_EUliE_EEviT1_,@"STO_CUDA_ENTRY STV_DEFAULT"
_ZN2at6native18elementwise_kernelILi128ELi2EZNS0_22gpu_kernel_impl_nocastIZZZNS0_16tanh_kernel_cudaERNS_18TensorIteratorBaseEENKUlvE0_clEvENKUlvE_clEvEUldE_EEvS4_RKT_EUliE_EEviT1_:
.text._ZN2at6native18elementwise_kernelILi128ELi2EZNS0_22gpu_kernel_impl_nocastIZZZNS0_16tanh_kernel_cudaERNS_18TensorIteratorBaseEENKUlvE0_clEvENKUlvE_clEvEUldE_EEvS4_RKT_EUliE_EEviT1_:
        /* <DEDUP_REMOVED lines=9> */
[----:B------:R-:W-:Y:S01]  /*0090*/  HFMA2.MMA R0, -RZ, RZ, 0, 0 ;  /* 0x00000000ff007435 */ /* 0x000fe200000001ff */
[----:B------:R-:W-:-:S11]  /*00a0*/  MOV R6, RZ ;  /* 0x000000ff00067202 */ /* 0x000fd60000000f00 */
[----:B------:R-:W-:Y:S05]  /*00b0*/  @!P0 BRA `(.L_x_2226) ;  /* 0x00000df000008947 */ /* 0x000fea0003800000 */
[----:B------:R-:W-:-:S05]  /*00c0*/  MOV R2, RZ ;  /* 0x000000ff00027202 */ /* 0x000fca0000000f00 */
[----:B------:R-:W-:Y:S01]  /*00d0*/  IMAD.HI.U32 R4, R3, c[0x0][0x170], R2 ;  /* 0x00005c0003047a27 */ /* 0x000fe200078e0002 */
[----:B------:R-:W-:-:S04]  /*00e0*/  MOV R2, c[0x0][0x168] ;  /* 0x00005a0000027a02 */ /* 0x000fc80000000f00 */
[----:B------:R-:W-:Y:S02]  /*00f0*/  ISETP.NE.AND P0, PT, R2, 0x1, PT ;  /* 0x000000010200780c */ /* 0x000fe40003f05270 */
[----:B------:R-:W-:-:S05]  /*0100*/  SHF.R.U32.HI R5, RZ, c[0x0][0x174], R4 ;  /* 0x00005d00ff057a19 */ /* 0x000fca0000011604 */
[----:B------:R-:W-:-:S04]  /*0110*/  IMAD.MOV R0, RZ, RZ, -R5 ;  /* 0x000000ffff007224 */ /* 0x000fc800078e0a05 */
        /* <DEDUP_REMOVED lines=208> */
[----:B------:R-:W-:-:S04]  /*0e20*/  @P0 IMAD.HI.U32 R2, R9, c[0x0][0x290], R8 ;  /* 0x0000a40009020a27 */ /* 0x000fc800078e0008 */
[----:B------:R-:W-:Y:S01]  /*0e30*/  IMAD R5, R4, c[0x0][0x280], R5 ;  /* 0x0000a00004057a24 */ /* 0x000fe200078e0205 */
[----:B------:R-:W-:-:S03]  /*0e40*/  @P0 SHF.R.U32.HI R2, RZ, c[0x0][0x294], R2 ;  /* 0x0000a500ff020a19 */ /* 0x000fc60000011602 */
[C---:B------:R-:W-:Y:S01]  /*0e50*/  IMAD R6, R5.reuse, c[0x0][0x350], R6 ;  /* 0x0000d40005067a24 */ /* 0x040fe200078e0206 */
[----:B------:R-:W-:Y:S01]  /*0e60*/  @P0 IADD3 R7, -R2, RZ, RZ ;  /* 0x000000ff02070210 */ /* 0x000fe20007ffe1ff */
[----:B------:R-:W-:-:S04]  /*0e70*/  IMAD R0, R5, c[0x0][0x354], R0 ;  /* 0x0000d50005007a24 */ /* 0x000fc800078e0200 */
[----:B------:R-:W-:-:S04]  /*0e80*/  @P0 IMAD R9, R7, c[0x0][0x28c], R9 ;  /* 0x0000a30007090a24 */ /* 0x000fc800078e0209 */
[C---:B------:R-:W-:Y:S02]  /*0e90*/  @P0 IMAD R6, R9.reuse, c[0x0][0x358], R6 ;  /* 0x0000d60009060a24 */ /* 0x040fe400078e0206 */
[----:B------:R-:W-:-:S05]  /*0ea0*/  @P0 IMAD R0, R9, c[0x0][0x35c], R0 ;  /* 0x0000d70009000a24 */ /* 0x000fca00078e0200 */
.L_x_2226:
[----:B------:R-:W-:-:S04]  /*0eb0*/  IADD3 R4, P0, R0, c[0x0][0x368], RZ ;  /* 0x0000da0000047a10 */ /* 0x000fc80007f1e0ff */
[----:B------:R-:W-:-:S06]  /*0ec0*/  IADD3.X R5, RZ, c[0x0][0x36c], RZ, P0, !PT ;  /* 0x0000db00ff057a10 */ /* 0x000fcc00007fe4ff */
[----:B------:R-:W2:Y:S01]  /*0ed0*/  LDG.E.64 R4, [R4.64] ;  /* 0x0000000404047981 */ /* 0x000ea2000c1e1b00 */
[----:B------:R-:W-:Y:S01]  /*0ee0*/  IADD3 R6, P1, R6, c[0x0][0x360], RZ ;  /* 0x0000d80006067a10 */ /* 0x000fe20007f3e0ff */
[----:B------:R-:W-:Y:S03]  /*0ef0*/  BSSY B1, `(.L_x_2227) ;  /* 0x000003e000017945 */ /* 0x000fe60003800000 */
[----:B------:R-:W-:Y:S02]  /*0f00*/  IADD3.X R7, RZ, c[0x0][0x364], RZ, P1, !PT ;  /* 0x0000d900ff077a10 */ /* 0x000fe40000ffe4ff */
[----:B--2---:R-:W-:Y:S02]  /*0f10*/  LOP3.LUT R9, R5, 0x7fffffff, RZ, 0xc0, !PT ;  /* 0x7fffffff05097812 */ /* 0x004fe400078ec0ff */
[----:B------:R-:W-:-:S06]  /*0f20*/  MOV R8, R4 ;  /* 0x0000000400087202 */ /* 0x000fcc0000000f00 */
[----:B------:R-:W0:-:S14]  /*0f30*/  DSETP.GE.AND P0, PT, R8, c[0x2][0x0], PT ;  /* 0x008000000800762a */ /* 0x000e1c0003f06000 */
[----:B0-----:R-:W-:Y:S05]  /*0f40*/  @!P0 BRA `(.L_x_2228) ;  /* 0x0000029000008947 */ /* 0x001fea0003800000 */
[----:B------:R-:W0:Y:S01]  /*0f50*/  DADD R12, R8, R8 ;  /* 0x00000000080c7229 */ /* 0x000e220000000008 */
[----:B------:R-:W-:Y:S01]  /*0f60*/  IMAD.MOV.U32 R14, RZ, RZ, -0x5b8be47f ;  /* 0xa4741b81ff0e7424 */ /* 0x000fe200078e00ff */
[----:B------:R-:W-:-:S04]  /*0f70*/  MOV R15, 0x3e5ae904 ;  /* 0x3e5ae904000f7802 */ /* 0x000fc80000000f00 */
        /* <DEDUP_REMOVED lines=24> */
[----:B0-----:R-:W-:-:S04]  /*1100*/  MOV R10, RZ ;  /* 0x000000ff000a7202 */ /* 0x001fc80000000f00 */
[----:B-1----:R0:W1:Y:S02]  /*1110*/  DFMA R14, -R14, R12, R16 ;  /* 0x0000000c0e0e722b */ /* 0x0020640000000110 */
[----:B0-----:R-:W-:Y:S02]  /*1120*/  MOV R16, 0x0 ;  /* 0x0000000000107802 */ /* 0x001fe40000000f00 */
[----:B------:R-:W-:Y:S02]  /*1130*/  MOV R17, 0x40000000 ;  /* 0x4000000000117802 */ /* 0x000fe40000000f00 */
        /* <DEDUP_REMOVED lines=10> */
.L_x_2228:
[----:B------:R-:W0:Y:S01]  /*11e0*/  DMUL R8, R4, R4 ;  /* 0x0000000404087228 */ /* 0x000e220000000000 */
[----:B------:R-:W-:Y:S02]  /*11f0*/  MOV R10, 0xe2f5e964 ;  /* 0xe2f5e964000a7802 */ /* 0x000fe40000000f00 */
[----:B------:R-:W-:-:S06]  /*1200*/  MOV R11, 0x3ef0bc46 ;  /* 0x3ef0bc46000b7802 */ /* 0x000fcc0000000f00 */
        /* <DEDUP_REMOVED lines=12> */
.L_x_2229:
[----:B------:R-:W-:Y:S05]  /*12d0*/  BSYNC B1 ;  /* 0x0000000000017941 */ /* 0x000fea0003800000 */
.L_x_2227:
[----:B-1----:R1:W-:Y:S01]  /*12e0*/  STG.E.64 [R6.64], R4 ;  /* 0x0000000406007986 */ /* 0x0023e2000c101b04 */
[----:B------:R-:W-:-:S03]  /*12f0*/  IADD3 R3, R3, 0x80, RZ ;  /* 0x0000008003037810 */ /* 0x000fc60007ffe0ff */
.L_x_2225:
[----:B------:R-:W-:Y:S05]  /*1300*/  BSYNC B0 ;  /* 0x0000000000007941 */ /* 0x000fea0003800000 */
.L_x_2224:
[----:B------:R-:W-:-:S13]  /*1310*/  ISETP.GE.AND P0, PT, R3, c[0x0][0x160], PT ;  /* 0x0000580003007a0c */ /* 0x000fda0003f06270 */
[----:B------:R-:W-:Y:S05]  /*1320*/  @P0 EXIT ;  /* 0x000000000000094d */ /* 0x000fea0003800000 */
[----:B------:R-:W-:Y:S01]  /*1330*/  ISETP.NE.AND P0, PT, RZ, c[0x0][0x168], PT ;  /* 0x00005a00ff007a0c */ /* 0x000fe20003f05270 */
[----:B------:R-:W-:Y:S01]  /*1340*/  IMAD.MOV.U32 R0, RZ, RZ, RZ ;  /* 0x000000ffff007224 */ /* 0x000fe200078e00ff */
[----:B-1----:R-:W-:-:S11]  /*1350*/  MOV R4, RZ ;  /* 0x000000ff00047202 */ /* 0x002fd60000000f00 */
[----:B------:R-:W-:Y:S05]  /*1360*/  @!P0 BRA `(.L_x_2230) ;  /* 0x00000df000008947 */ /* 0x000fea0003800000 */
[----:B------:R-:W-:Y:S01]  /*1370*/  HFMA2.MMA R2, -RZ, RZ, 0, 0 ;  /* 0x00000000ff027435 */ /* 0x000fe200000001ff */
[----:B------:R-:W-:-:S04]  /*1380*/  MOV R5, c[0x0][0x168] ;  /* 0x00005a0000057a02 */ /* 0x000fc80000000f00 */
[----:B------:R-:W-:-:S05]  /*1390*/  ISETP.NE.AND P0, PT, R5, 0x1, PT ;  /* 0x000000010500780c */ /* 0x000fca0003f05270 */
        /* <DEDUP_REMOVED lines=220> */
.L_x_2230:
        /* <DEDUP_REMOVED lines=8> */
[----:B------:R-:W1:-:S14]  /*21e0*/  DSETP.GE.AND P0, PT, R6, c[0x2][0x0], PT ;  /* 0x008000000600762a */ /* 0x000e5c0003f06000 */
[----:B-1----:R-:W-:Y:S05]  /*21f0*/  @!P0 BRA `(.L_x_2232) ;  /* 0x0000029000008947 */ /* 0x002fea0003800000 */
[----:B0-----:R-:W0:Y:S01]  /*2200*/  DADD R10, R6, R6 ;  /* 0x00000000060a7229 */ /* 0x001e220000000006 */
        /* <DEDUP_REMOVED lines=40> */
.L_x_2232:
[----:B------:R-:W1:Y:S01]  /*2490*/  DMUL R6, R2, R2 ;  /* 0x0000000202067228 */ /* 0x000e620000000000 */
[----:B------:R-:W-:Y:S02]  /*24a0*/  MOV R8, 0xe2f5e964 ;  /* 0xe2f5e96400087802 */ /* 0x000fe40000000f00 */
[----:B------:R-:W-:-:S06]  /*24b0*/  MOV R9, 0x3ef0bc46 ;  /* 0x3ef0bc4600097802 */ /* 0x000fcc0000000f00 */
[----:B-1----:R-:W1:-:S06]  /*24c0*/  DFMA R8, R6, -R8, c[0x2][0x60] ;  /* 0x008018000608762b */ /* 0x002e4c0000000808 */
[----:B-1----:R-:W1:-:S06]  /*24d0*/  DFMA R8, R6, R8, c[0x2][0x68] ;  /* 0x00801a000608762b */ /* 0x002e4c0000000008 */
        /* <DEDUP_REMOVED lines=8> */
[----:B-1----:R-:W1:-:S06]  /*2560*/  DFMA R8, R6, R8, RZ ;  /* 0x000000080608722b */ /* 0x002e4c00000000ff */
[----:B-1----:R1:W2:-:S06]  /*2570*/  DFMA R2, R2, R8, R2 ;  /* 0x000000080202722b */ /* 0x00228c0000000002 */
.L_x_2233:
[----:B------:R-:W-:Y:S05]  /*2580*/  BSYNC B0 ;  /* 0x0000000000007941 */ /* 0x000fea0003800000 */
.L_x_2231:
[----:B--2---:R-:W-:Y:S01]  /*2590*/  STG.E.64 [R4.64], R2 ;  /* 0x0000000204007986 */ /* 0x004fe2000c101b04 */
[----:B------:R-:W-:Y:S05]  /*25a0*/  EXIT ;  /* 0x000000000000794d */ /* 0x000fea0003800000 */
.L_x_2234:
        /* <DEDUP_REMOVED lines=13> */
.L_x_6238:


//--------------------- .text._ZN2at6native27unrolled_elementwise_kernelIZZZNS0_16tanh_kernel_cudaERNS_18TensorIteratorBaseEENKUlvE0_clEvENKUlvE_clEvEUldE_St5arrayIPcLm2EELi4E23TrivialOffsetCalculatorILi1EjESB_NS0_6memory15LoadWithoutCastENSC_16StoreWithoutCastEEEviT_T0_T2_T3_T4_T5_ --------------------------
	.section	.text._ZN2at6native27unrolled_elementwise_kernelIZZZNS0_16tanh_kernel_cudaERNS_18TensorIteratorBaseEENKUlvE0_clEvENKUlvE_clEvEUldE_St5arrayIPcLm2EELi4E23TrivialOffsetCalculatorILi1EjESB_NS0_6memory15LoadWithoutCastENSC_16StoreWithoutCastEEEviT_T0_T2_T3_T4_T5_,"ax",@progbits
	.sectioninfo	@"SHI_REGISTERS=26"
	.align	128
        .global         _ZN2at6native27unrolled_elementwise_kernelIZZZNS0_16tanh_kernel_cudaERNS_18TensorIteratorBaseEENKUlvE0_clEvENKUlvE_clEvEUldE_St5arrayIPcLm2EELi4E23TrivialOffsetCalculatorILi1EjESB_NS0_6memory15LoadWithoutCastENSC_16StoreWithoutCastEEEviT_T0_T2_T3_T4_T5_
        .type           _ZN2at6native27unrolled_elementwise_kernelIZZZNS0_16tanh_kernel_cudaERNS_18TensorIteratorBaseEENKUlvE0_clEvENKUlvE_clEvEUldE_St5arrayIPcLm2EELi4E23TrivialOffsetCalculatorILi1EjESB_NS0_6memory15LoadWithoutCastENSC_16StoreWithoutCastEEEviT_T0_T2_T3_T4_T5_,@function
        .size           _ZN2at6native27unrolled_elementwise_kernelIZZZNS0_16tanh_kernel_cudaERNS_18TensorIteratorBaseEENKUlvE0_clEvENKUlvE_clEvEUldE_St5arrayIPcLm2EELi4E23TrivialOffsetCalculatorILi1EjESB_NS0_6memory15LoadWithoutCastENSC_16StoreWithoutCastEEEviT_T0_T2_T3_T4_T5_,(.L_x_6239 - _ZN2at6native27unrolled_elementwise_kernelIZZZNS0_16tanh_kernel_cudaERNS_18TensorIteratorBaseEENKUlvE0_clEvENKUlvE_clEvEUldE_St5arrayIPcLm2EELi4E23TrivialOffsetCalculatorILi1EjESB_NS0_6memory15LoadWithoutCastENSC_16StoreWithoutCastEEEviT_T0_T2_T3_T4_T5_)
        .other          _ZN2at6native27unrolled_elementwise_kernelIZZZNS0_16tanh_kernel_cudaERNS_18TensorIteratorBaseEENKUlvE0_clEvENKUlvE_clEvEUldE_St5arrayIPcLm2EELi4E23TrivialOffsetCalculatorILi1EjESB_NS0_6memory15LoadWithoutCastENSC_16StoreWithoutCastEEEviT_T0_T2_T3_T4_T5_,@"STO_CUDA_ENTRY STV_DEFAULT"
_ZN2at6native27unrolled_elementwise_kernelIZZZNS0_16tanh_kernel_cudaERNS_18TensorIteratorBaseEENKUlvE0_clEvENKUlvE_clEvEUldE_St5arrayIPcLm2EELi4E23TrivialOffsetCalculatorILi1EjESB_NS0_6memory15LoadWithoutCastENSC_16StoreWithoutCastEEEviT_T0_T2_T3_T4_T5_:
.text._ZN2at6native27unrolled_elementwise_kernelIZZZNS0_16tanh_kernel_cudaERNS_18TensorIteratorBaseEENKUlvE0_clEvENKUlvE_clEvEUldE_St5arrayIPcLm2EELi4E23TrivialOffsetCalculatorILi1EjESB_NS0_6memory15LoadWithoutCastENSC_16StoreWithoutCastEEEviT_T0_T2_T3_T4_T5_:
[----:B------:R-:W-:Y:S02]  /*0000*/  IMAD.MOV.U32 R1, RZ, RZ, c[0x0][0x28] ;  /* 0x00000a00ff017624 */ /* 0x000fe400078e00ff */
[----:B------:R-:W0:Y:S01]  /*0010*/  S2R R6, SR_CTAID.X ;  /* 0x0000000000067919 */ /* 0x000e220000002500 */
[----:B------:R-:W-:Y:S01]  /*0020*/  IMAD.MOV.U32 R3, RZ, RZ, -0x200 ;  /* 0xfffffe00ff037424 */ /* 0x000fe200078e00ff */
[----:B------:R-:W-:Y:S01]  /*0030*/  CS2R R10, SRZ ;  /* 0x00000000000a7805 */ /* 0x000fe2000001ff00 */
[----:B------:R-:W-:Y:S01]  /*0040*/  CS2R R8, SRZ ;  /* 0x0000000000087805 */ /* 0x000fe2000001ff00 */
[----:B------:R-:W1:Y:S01]  /*0050*/  S2R R7, SR_TID.X ;  /* 0x0000000000077919 */ /* 0x000e620000002100 */
[----:B------:R-:W-:Y:S01]  /*0060*/  ULDC.64 UR4, c[0x0][0x118] ;  /* 0x0000460000047ab9 */ /* 0x000fe20000000a00 */
[----:B0-----:R-:W-:Y:S02]  /*0070*/  IMAD R0, R6, R3, c[0x0][0x160] ;  /* 0x0000580006007624 */ /* 0x001fe400078e0203 */
[----:B------:R-:W-:Y:S01]  /*0080*/  CS2R R2, SRZ ;  /* 0x0000000000027805 */ /* 0x000fe2000001ff00 */
[----:B-1----:R-:W-:Y:S02]  /*0090*/  MOV R5, R7 ;  /* 0x0000000700057202 */ /* 0x002fe40000000f00 */
[----:B------:R-:W-:-:S13]  /*00a0*/  ISETP.GE.AND P2, PT, R7, R0, PT ;  /* 0x000000000700720c */ /* 0x000fda0003f46270 */
[----:B------:R-:W-:Y:S01]  /*00b0*/  @!P2 IMAD R12, R6, 0x200, R5 ;  /* 0x00000200060ca824 */ /* 0x000fe200078e0205 */
[----:B------:R-:W-:Y:S01]  /*00c0*/  @!P2 IADD3 R5, R5, 0x80, RZ ;  /* 0x000000800505a810 */ /* 0x000fe20007ffe0ff */
[----:B------:R-:W-:-:S03]  /*00d0*/  @!P2 IMAD.MOV.U32 R13, RZ, RZ, 0x8 ;  /* 0x00000008ff0da424 */ /* 0x000fc600078e00ff */
[----:B------:R-:W-:Y:S01]  /*00e0*/  ISETP.GE.AND P0, PT, R5, R0, PT ;  /* 0x000000000500720c */ /* 0x000fe20003f06270 */
[----:B------:R-:W-:-:S05]  /*00f0*/  @!P2 IMAD.WIDE.U32 R12, R12, R13, c[0x0][0x170] ;  /* 0x00005c000c0ca625 */ /* 0x000fca00078e000d */
[----:B------:R0:W5:Y:S07]  /*0100*/  @!P2 LDG.E.64 R2, [R12.64] ;  /* 0x000000040c02a981 */ /* 0x00016e000c1e1b00 */
[----:B------:R-:W-:Y:S01]  /*0110*/  @!P0 IMAD R14, R6, 0x200, R5 ;  /* 0x00000200060e8824 */ /* 0x000fe200078e0205 */
[----:B------:R-:W-:Y:S01]  /*0120*/  @!P0 IADD3 R5, R5, 0x80, RZ ;  /* 0x0000008005058810 */ /* 0x000fe20007ffe0ff */
[----:B------:R-:W-:-:S03]  /*0130*/  @!P0 IMAD.MOV.U32 R15, RZ, RZ, 0x8 ;  /* 0x00000008ff0f8424 */ /* 0x000fc600078e00ff */
[----:B------:R-:W-:Y:S01]  /*0140*/  ISETP.GE.AND P3, PT, R5, R0, PT ;  /* 0x000000000500720c */ /* 0x000fe20003f66270 */
[----:B------:R-:W-:-:S05]  /*0150*/  @!P0 IMAD.WIDE.U32 R14, R14, R15, c[0x0][0x170] ;  /* 0x00005c000e0e8625 */ /* 0x000fca00078e000f */
[----:B------:R0:W5:Y:S07]  /*0160*/  @!P0 LDG.E.64 R10, [R14.64] ;  /* 0x000000040e0a8981 */ /* 0x00016e000c1e1b00 */
[----:B------:R-:W-:Y:S02]  /*0170*/  @!P3 LEA R18, R6, R5, 0x9 ;  /* 0x000000050612b211 */ /* 0x000fe400078e48ff */
[----:B------:R-:W-:Y:S02]  /*0180*/  @!P3 IADD3 R5, R5, 0x80, RZ ;  /* 0x000000800505b810 */ /* 0x000fe40007ffe0ff */
[----:B------:R-:W-:-:S02]  /*0190*/  @!P3 MOV R19, 0x8 ;  /* 0x000000080013b802 */ /* 0x000fc40000000f00 */
[----:B------:R-:W-:-:S03]  /*01a0*/  ISETP.GE.AND P1, PT, R5, R0, PT ;  /* 0x000000000500720c */ /* 0x000fc60003f26270 */
[----:B------:R-:W-:-:S05]  /*01b0*/  @!P3 IMAD.WIDE.U32 R18, R18, R19, c[0x0][0x170] ;  /* 0x00005c001212b625 */ /* 0x000fca00078e0013 */
[----:B------:R0:W5:Y:S05]  /*01c0*/  @!P3 LDG.E.64 R8, [R18.64] ;  /* 0x000000041208b981 */ /* 0x00016a000c1e1b00 */
[----:B------:R-:W-:Y:S02]  /*01d0*/  @!P1 IMAD R16, R6, 0x200, R5 ;  /* 0x0000020006109824 */ /* 0x000fe400078e0205 */
[----:B------:R-:W-:Y:S01]  /*01e0*/  @!P1 IMAD.MOV.U32 R17, RZ, RZ, 0x8 ;  /* 0x00000008ff119424 */ /* 0x000fe200078e00ff */
[----:B------:R-:W-:-:S03]  /*01f0*/  CS2R R4, SRZ ;  /* 0x0000000000047805 */ /* 0x000fc6000001ff00 */
[----:B------:R-:W-:-:S05]  /*0200*/  @!P1 IMAD.WIDE.U32 R16, R16, R17, c[0x0][0x170] ;  /* 0x00005c0010109625 */ /* 0x000fca00078e0011 */
[----:B------:R0:W5:Y:S01]  /*0210*/  @!P1 LDG.E.64 R4, [R16.64] ;  /* 0x0000000410049981 */ /* 0x000162000c1e1b00 */
[----:B------:R-:W-:Y:S01]  /*0220*/  BSSY B0, `(.L_x_2235) ;  /* 0x000003e000007945 */ /* 0x000fe20003800000 */
[----:B------:R-:W-:Y:S05]  /*0230*/  @P2 BRA `(.L_x_2236) ;  /* 0x000003c000002947 */ /* 0x000fea0003800000 */
[----:B0----5:R-:W-:Y:S02]  /*0240*/  LOP3.LUT R13, R3, 0x7fffffff, RZ, 0xc0, !PT ;  /* 0x7fffffff030d7812 */ /* 0x021fe400078ec0ff */
[----:B------:R-:W-:-:S06]  /*0250*/  MOV R12, R2 ;  /* 0x00000002000c7202 */ /* 0x000fcc0000000f00 */
        /* <DEDUP_REMOVED lines=12> */
[----:B------:R-:W0:Y:S02]  /*0320*/  F2F.F64.F32 R14, R12 ;  /* 0x0000000c000e7310 */ /* 0x000e240000201800 */
[----:B0-----:R0:W1:-:S06]  /*0330*/  DFMA R14, -R14, c[0x2][0x10], R16 ;  /* 0x008004000e0e7a2b */ /* 0x00104c0000000110 */
[----:B0-----:R-:W0:Y:S01]  /*0340*/  MUFU.EX2 R16, R2 ;  /* 0x0000000200107308 */ /* 0x001e220000000800 */
[----:B-1----:R-:W1:-:S06]  /*0350*/  DFMA R18, R14, R18, c[0x2][0x18] ;  /* 0x008006000e12762b */ /* 0x002e4c0000000012 */
[----:B-1----:R-:W1:-:S06]  /*0360*/  DFMA R18, R14, R18, c[0x2][0x20] ;  /* 0x008008000e12762b */ /* 0x002e4c0000000012 */
[----:B-1----:R-:W1:Y:S01]  /*0370*/  DFMA R18, R14, R18, c[0x2][0x28] ;  /* 0x00800a000e12762b */ /* 0x002e620000000012 */
[----:B0-----:R-:W-:-:S04]  /*0380*/  FMUL.FTZ R12, R16, 1 ;  /* 0x3f800000100c7820 */ /* 0x001fc80000410000 */
[----:B------:R-:W0:Y:S01]  /*0390*/  F2F.F64.F32 R16, R12 ;  /* 0x0000000c00107310 */ /* 0x000e220000201800 */
[----:B-1----:R-:W1:-:S06]  /*03a0*/  DFMA R18, R14, R18, c[0x2][0x30] ;  /* 0x00800c000e12762b */ /* 0x002e4c0000000012 */
[----:B-1----:R-:W1:-:S06]  /*03b0*/  DFMA R18, R14, R18, c[0x2][0x38] ;  /* 0x00800e000e12762b */ /* 0x002e4c0000000012 */
[----:B-1----:R-:W1:-:S04]  /*03c0*/  DFMA R18, R14, R18, c[0x2][0x40] ;  /* 0x008010000e12762b */ /* 0x002e480000000012 */
[----:B0-----:R-:W-:-:S04]  /*03d0*/  DADD R20, -R16, 1 ;  /* 0x3ff0000010147429 */ /* 0x001fc80000000100 */
[----:B-1----:R-:W0:-:S06]  /*03e0*/  DFMA R18, R14, R18, c[0x2][0x48] ;  /* 0x008012000e12762b */ /* 0x002e0c0000000012 */
[----:B0-----:R-:W0:-:S06]  /*03f0*/  DFMA R18, R14, R18, c[0x2][0x50] ;  /* 0x008014000e12762b */ /* 0x001e0c0000000012 */
[----:B0-----:R-:W0:-:S06]  /*0400*/  DFMA R18, R14, R18, c[0x2][0x58] ;  /* 0x008016000e12762b */ /* 0x001e0c0000000012 */
[----:B0-----:R-:W0:-:S06]  /*0410*/  DMUL R18, R14, R18 ;  /* 0x000000120e127228 */ /* 0x001e0c0000000000 */
[----:B0-----:R0:W1:Y:S02]  /*0420*/  DFMA R18, R14, R18, R14 ;  /* 0x000000120e12722b */ /* 0x001064000000000e */
[----:B0-----:R-:W-:-:S04]  /*0430*/  MOV R14, RZ ;  /* 0x000000ff000e7202 */ /* 0x001fc80000000f00 */
        /* <DEDUP_REMOVED lines=13> */
.L_x_2237:
[----:B------:R-:W0:Y:S01]  /*0510*/  DMUL R12, R2, R2 ;  /* 0x00000002020c7228 */ /* 0x000e220000000000 */
[----:B------:R-:W-:Y:S01]  /*0520*/  MOV R14, 0xe2f5e964 ;  /* 0xe2f5e964000e7802 */ /* 0x000fe20000000f00 */
        /* <DEDUP_REMOVED lines=13> */
.L_x_2236:
[----:B------:R-:W-:Y:S05]  /*0600*/  BSYNC B0 ;  /* 0x0000000000007941 */ /* 0x000fea0003800000 */
.L_x_2235:
[----:B0-----:R-:W-:Y:S01]  /*0610*/  IADD3 R13, R7, 0x80, RZ ;  /* 0x00000080070d7810 */ /* 0x001fe20007ffe0ff */
[----:B------:R-:W-:Y:S03]  /*0620*/  BSSY B0, `(.L_x_2238) ;  /* 0x000003f000007945 */ /* 0x000fe60003800000 */
[----:B------:R-:W-:-:S13]  /*0630*/  ISETP.GE.AND P0, PT, R13, R0, PT ;  /* 0x000000000d00720c */ /* 0x000fda0003f06270 */
[----:B------:R-:W-:Y:S05]  /*0640*/  @P0 BRA `(.L_x_2239) ;  /* 0x000003c000000947 */ /* 0x000fea0003800000 */
[----:B-----5:R-:W-:Y:S01]  /*0650*/  LOP3.LUT R15, R11, 0x7fffffff, RZ, 0xc0, !PT ;  /* 0x7fffffff0b0f7812 */ /* 0x020fe200078ec0ff */
[----:B------:R-:W-:-:S06]  /*0660*/  IMAD.MOV.U32 R14, RZ, RZ, R10 ;  /* 0x000000ffff0e7224 */ /* 0x000fcc00078e000a */
[----:B------:R-:W0:-:S14]  /*0670*/  DSETP.GE.AND P0, PT, R14, c[0x2][0x0], PT ;  /* 0x008000000e00762a */ /* 0x000e1c0003f06000 */
[----:B0-----:R-:W-:Y:S05]  /*0680*/  @!P0 BRA `(.L_x_2240) ;  /* 0x0000029000008947 */ /* 0x001fea0003800000 */
[----:B------:R-:W0:Y:S01]  /*0690*/  DADD R20, R14, R14 ;  /* 0x000000000e147229 */ /* 0x000e22000000000e */
[----:B------:R-:W-:Y:S01]  /*06a0*/  MOV R18, 0xa4741b81 ;  /* 0xa4741b8100127802 */ /* 0x000fe20000000f00 */
[----:B------:R-:W-:-:S04]  /*06b0*/  IMAD.MOV.U32 R19, RZ, RZ, 0x3e5ae904 ;  /* 0x3e5ae904ff137424 */ /* 0x000fc800078e00ff */
        /* <DEDUP_REMOVED lines=8> */
[----:B------:R-:W2:Y:S01]  /*0740*/  F2F.F64.F32 R16, R12 ;  /* 0x0000000c00107310 */ /* 0x000ea20000201800 */
[----:B0-----:R-:W-:Y:S01]  /*0750*/  FMUL.FTZ R14, R14, 1 ;  /* 0x3f8000000e0e7820 */ /* 0x001fe20000410000 */
[----:B--2---:R-:W0:-:S06]  /*0760*/  DFMA R16, -R16, c[0x2][0x10], R20 ;  /* 0x0080040010107a2b */ /* 0x004e0c0000000114 */
        /* <DEDUP_REMOVED lines=15> */
[----:B0-----:R-:W-:Y:S01]  /*0860*/  MOV R22, 0x0 ;  /* 0x0000000000167802 */ /* 0x001fe20000000f00 */
[----:B------:R-:W-:-:S03]  /*0870*/  IMAD.MOV.U32 R23, RZ, RZ, 0x40000000 ;  /* 0x40000000ff177424 */ /* 0x000fc600078e00ff */
        /* <DEDUP_REMOVED lines=10> */
.L_x_2240:
[----:B------:R-:W0:Y:S01]  /*0920*/  DMUL R14, R10, R10 ;  /* 0x0000000a0a0e7228 */ /* 0x000e220000000000 */
[----:B------:R-:W-:Y:S01]  /*0930*/  IMAD.MOV.U32 R16, RZ, RZ, -0x1d0a169c ;  /* 0xe2f5e964ff107424 */ /* 0x000fe200078e00ff */
        /* <DEDUP_REMOVED lines=13> */
.L_x_2239:
[----:B------:R-:W-:Y:S05]  /*0a10*/  BSYNC B0 ;  /* 0x0000000000007941 */ /* 0x000fea0003800000 */
.L_x_2238:
[----:B------:R-:W-:Y:S01]  /*0a20*/  IADD3 R15, R7, 0x100, RZ ;  /* 0x00000100070f7810 */ /* 0x000fe20007ffe0ff */
[----:B------:R-:W-:Y:S03]  /*0a30*/  BSSY B0, `(.L_x_2241) ;  /* 0x000003f000007945 */ /* 0x000fe60003800000 */
[----:B------:R-:W-:-:S13]  /*0a40*/  ISETP.GE.AND P0, PT, R15, R0, PT ;  /* 0x000000000f00720c */ /* 0x000fda0003f06270 */
[----:B------:R-:W-:Y:S05]  /*0a50*/  @P0 BRA `(.L_x_2242) ;  /* 0x000003c000000947 */ /* 0x000fea0003800000 */
[----:B-----5:R-:W-:Y:S01]  /*0a60*/  LOP3.LUT R15, R9, 0x7fffffff, RZ, 0xc0, !PT ;  /* 0x7fffffff090f7812 */ /* 0x020fe200078ec0ff */
[----:B------:R-:W-:-:S06]  /*0a70*/  IMAD.MOV.U32 R14, RZ, RZ, R8 ;  /* 0x000000ffff0e7224 */ /* 0x000fcc00078e0008 */
[----:B------:R-:W3:-:S14]  /*0a80*/  DSETP.GE.AND P0, PT, R14, c[0x2][0x0], PT ;  /* 0x008000000e00762a */ /* 0x000edc0003f06000 */
[----:B---3--:R-:W-:Y:S05]  /*0a90*/  @!P0 BRA `(.L_x_2243) ;  /* 0x0000029000008947 */ /* 0x008fea0003800000 */
[----:B------:R-:W3:Y:S01]  /*0aa0*/  DADD R20, R14, R14 ;  /* 0x000000000e147229 */ /* 0x000ee2000000000e */
[----:B------:R-:W-:Y:S01]  /*0ab0*/  IMAD.MOV.U32 R18, RZ, RZ, -0x5b8be47f ;  /* 0xa4741b81ff127424 */ /* 0x000fe200078e00ff */
[----:B------:R-:W-:-:S04]  /*0ac0*/  MOV R19, 0x3e5ae904 ;  /* 0x3e5ae90400137802 */ /* 0x000fc80000000f00 */
        /* <DEDUP_REMOVED lines=26> */
[----:B0-----:R-:W-:Y:S01]  /*0c70*/  IMAD.MOV.U32 R22, RZ, RZ, 0x0 ;  /* 0x00000000ff167424 */ /* 0x001fe200078e00ff */
[----:B------:R-:W-:-:S03]  /*0c80*/  MOV R23, 0x40000000 ;  /* 0x4000000000177802 */ /* 0x000fc60000000f00 */
        /* <DEDUP_REMOVED lines=10> */
.L_x_2243:
        /* <DEDUP_REMOVED lines=15> */
.L_x_2242:
[----:B------:R-:W-:Y:S05]  /*0e20*/  BSYNC B0 ;  /* 0x0000000000007941 */ /* 0x000fea0003800000 */
.L_x_2241:
[----:B------:R-:W-:Y:S01]  /*0e30*/  IADD3 R15, R7, 0x180, RZ ;  /* 0x00000180070f7810 */ /* 0x000fe20007ffe0ff */
[----:B------:R-:W-:Y:S03]  /*0e40*/  BSSY B0, `(.L_x_2244) ;  /* 0x000003f000007945 */ /* 0x000fe60003800000 */
[----:B------:R-:W-:-:S13]  /*0e50*/  ISETP.GE.AND P0, PT, R15, R0, PT ;  /* 0x000000000f00720c */ /* 0x000fda0003f06270 */
[----:B------:R-:W-:Y:S05]  /*0e60*/  @P0 BRA `(.L_x_2245) ;  /* 0x000003c000000947 */ /* 0x000fea0003800000 */
[----:B-----5:R-:W-:Y:S02]  /*0e70*/  LOP3.LUT R15, R5, 0x7fffffff, RZ, 0xc0, !PT ;  /* 0x7fffffff050f7812 */ /* 0x020fe400078ec0ff */
[----:B------:R-:W-:-:S06]  /*0e80*/  MOV R14, R4 ;  /* 0x00000004000e7202 */ /* 0x000fcc0000000f00 */
[----:B------:R-:W4:-:S14]  /*0e90*/  DSETP.GE.AND P0, PT, R14, c[0x2][0x0], PT ;  /* 0x008000000e00762a */ /* 0x000f1c0003f06000 */
[----:B----4-:R-:W-:Y:S05]  /*0ea0*/  @!P0 BRA `(.L_x_2246) ;  /* 0x0000029000008947 */ /* 0x010fea0003800000 */
[----:B------:R-:W4:Y:S01]  /*0eb0*/  DADD R20, R14, R14 ;  /* 0x000000000e147229 */ /* 0x000f22000000000e */
[----:B------:R-:W-:Y:S01]  /*0ec0*/  IMAD.MOV.U32 R18, RZ, RZ, -0x5b8be47f ;  /* 0xa4741b81ff127424 */ /* 0x000fe200078e00ff */
[----:B------:R-:W-:-:S04]  /*0ed0*/  MOV R19, 0x3e5ae904 ;  /* 0x3e5ae90400137802 */ /* 0x000fc80000000f00 */
[----:B----4-:R-:W4:Y:S01]  /*0ee0*/  F2F.F32.F64 R4, R20 ;  /* 0x0000001400047310 */ /* 0x010f220000301000 */
[----:B------:R-:W4:-:S14]  /*0ef0*/  DSETP.GEU.AND P0, PT, |R20|, c[0x2][0x8], PT ;  /* 0x008002001400762a */ /* 0x000f1c0003f0e200 */
[----:B----4-:R-:W-:Y:S01]  /*0f00*/  @!P0 FMUL R4, R4, 1.175494350822287508e-38 ;  /* 0x0080000004048820 */ /* 0x010fe20000400000 */
[----:B------:R-:W-:-:S03]  /*0f10*/  ISETP.GT.U32.AND P0, PT, R15, 0x40330fc1, PT ;  /* 0x40330fc10f00780c */ /* 0x000fc60003f04070 */
[----:B------:R-:W-:-:S06]  /*0f20*/  FMUL.FTZ R4, R4, 1.4426950216293334961 ;  /* 0x3fb8aa3b04047820 */ /* 0x000fcc0000410000 */
[----:B------:R-:W4:Y:S02]  /*0f30*/  FRND R4, R4 ;  /* 0x0000000400047307 */ /* 0x000f240000201000 */
[----:B----4-:R-:W-:-:S06]  /*0f40*/  FMUL.FTZ R12, R4, 1 ;  /* 0x3f800000040c7820 */ /* 0x010fcc0000410000 */
[----:B------:R-:W4:Y:S08]  /*0f50*/  MUFU.EX2 R14, R4 ;  /* 0x00000004000e7308 */ /* 0x000f300000000800 */
[----:B0-----:R-:W0:Y:S01]  /*0f60*/  F2F.F64.F32 R16, R12 ;  /* 0x0000000c00107310 */ /* 0x001e220000201800 */
[----:B----4-:R-:W-:Y:S01]  /*0f70*/  FMUL.FTZ R14, R14, 1 ;  /* 0x3f8000000e0e7820 */ /* 0x010fe20000410000 */
        /* <DEDUP_REMOVED lines=8> */
[----:B0-----:R0:W4:-:S04]  /*1000*/  DFMA R20, R16, R18, c[0x2][0x50] ;  /* 0x008014001014762b */ /* 0x0011080000000012 */
[----:B0-----:R-:W0:Y:S02]  /*1010*/  F2F.F64.F32 R18, R14 ;  /* 0x0000000e00127310 */ /* 0x001e240000201800 */
[----:B----4-:R-:W4:-:S06]  /*1020*/  DFMA R20, R16, R20, c[0x2][0x58] ;  /* 0x008016001014762b */ /* 0x010f0c0000000014 */
[----:B----4-:R-:W4:-:S06]  /*1030*/  DMUL R22, R16, R20 ;  /* 0x0000001410167228 */ /* 0x010f0c0000000000 */
[----:B----4-:R4:W-:Y:S02]  /*1040*/  DFMA R22, R16, R22, R16 ;  /* 0x000000161016722b */ /* 0x0109e40000000010 */
[----:B----4-:R-:W-:Y:S02]  /*1050*/  IMAD.MOV.U32 R16, RZ, RZ, RZ ;  /* 0x000000ffff107224 */ /* 0x010fe400078e00ff */
[----:B0-----:R-:W0:-:S06]  /*1060*/  DADD R20, -R18, 1 ;  /* 0x3ff0000012147429 */ /* 0x001e0c0000000100 */
[----:B0-----:R0:W4:Y:S02]  /*1070*/  DFMA R20, -R22, R18, R20 ;  /* 0x000000121614722b */ /* 0x0011240000000114 */
[----:B0-----:R-:W-:Y:S01]  /*1080*/  MOV R22, 0x0 ;  /* 0x0000000000167802 */ /* 0x001fe20000000f00 */
[----:B------:R-:W-:-:S03]  /*1090*/  IMAD.MOV.U32 R23, RZ, RZ, 0x40000000 ;  /* 0x40000000ff177424 */ /* 0x000fc600078e00ff */
        /* <DEDUP_REMOVED lines=10> */
.L_x_2246:
[----:B------:R-:W4:Y:S01]  /*1140*/  DMUL R14, R4, R4 ;  /* 0x00000004040e7228 */ /* 0x000f220000000000 */
[----:B0-----:R-:W-:Y:S01]  /*1150*/  MOV R16, 0xe2f5e964 ;  /* 0xe2f5e96400107802 */ /* 0x001fe20000000f00 */
[----:B------:R-:W-:-:S06]  /*1160*/  IMAD.MOV.U32 R17, RZ, RZ, 0x3ef0bc46 ;  /* 0x3ef0bc46ff117424 */ /* 0x000fcc00078e00ff */
[----:B----4-:R-:W0:-:S06]  /*1170*/  DFMA R16, R14, -R16, c[0x2][0x60] ;  /* 0x008018000e10762b */ /* 0x010e0c0000000810 */
        /* <DEDUP_REMOVED lines=11> */
.L_x_2245:
[----:B------:R-:W-:Y:S05]  /*1230*/  BSYNC B0 ;  /* 0x0000000000007941 */ /* 0x000fea0003800000 */
.L_x_2244:
[----:B------:R-:W-:Y:S01]  /*1240*/  ISETP.GE.AND P0, PT, R7, R0, PT ;  /* 0x000000000700720c */ /* 0x000fe20003f06270 */
[----:B------:R-:W-:Y:S01]  /*1250*/  BSSY B0, `(.L_x_2247) ;  /* 0x0000017000007945 */ /* 0x000fe20003800000 */
[----:B------:R-:W-:Y:S11]  /*1260*/  BSSY B1, `(.L_x_2248) ;  /* 0x000000f000017945 */ /* 0x000ff60003800000 */
[----:B------:R-:W-:Y:S05]  /*1270*/  @P0 BRA `(.L_x_2249) ;  /* 0x000000d000000947 */ /* 0x000fea0003800000 */
[----:B------:R-:W-:Y:S01]  /*1280*/  LEA R14, R6, R7, 0x9 ;  /* 0x00000007060e7211 */ /* 0x000fe200078e48ff */
[----:B------:R-:W-:Y:S01]  /*1290*/  IMAD.MOV.U32 R15, RZ, RZ, 0x8 ;  /* 0x00000008ff0f7424 */ /* 0x000fe200078e00ff */
[----:B------:R-:W-:-:S03]  /*12a0*/  MOV R7, R13 ;  /* 0x0000000d00077202 */ /* 0x000fc60000000f00 */
[----:B------:R-:W-:Y:S01]  /*12b0*/  IMAD.WIDE.U32 R14, R14, R15, c[0x0][0x168] ;  /* 0x00005a000e0e7625 */ /* 0x000fe200078e000f */
[----:B------:R-:W-:-:S04]  /*12c0*/  ISETP.GE.AND P0, PT, R7, R0, PT ;  /* 0x000000000700720c */ /* 0x000fc80003f06270 */
[----:B-1---5:R1:W-:Y:S09]  /*12d0*/  STG.E.64 [R14.64], R2 ;  /* 0x000000020e007986 */ /* 0x0223f2000c101b04 */
[----:B------:R-:W-:Y:S01]  /*12e0*/  @P0 BREAK B1 ;  /* 0x0000000000010942 */ /* 0x000fe20003800000 */
[----:B------:R-:W-:Y:S05]  /*12f0*/  @P0 BRA `(.L_x_2250) ;  /* 0x000000c000000947 */ /* 0x000fea0003800000 */
[----:B-1----:R-:W-:Y:S01]  /*1300*/  HFMA2.MMA R3, -RZ, RZ, 0, 4.76837158203125e-07 ;  /* 0x00000008ff037435 */ /* 0x002fe200000001ff */
[----:B------:R-:W-:Y:S01]  /*1310*/  IMAD R2, R6, 0x200, R7 ;  /* 0x0000020006027824 */ /* 0x000fe200078e0207 */
[----:B------:R-:W-:-:S08]  /*1320*/  IADD3 R7, R7, 0x80, RZ ;  /* 0x0000008007077810 */ /* 0x000fd00007ffe0ff */
[----:B------:R-:W-:-:S05]  /*1330*/  IMAD.WIDE.U32 R2, R2, R3, c[0x0][0x168] ;  /* 0x00005a0002027625 */ /* 0x000fca00078e0003 */
[----:B--2---:R1:W-:Y:S02]  /*1340*/  STG.E.64 [R2.64], R10 ;  /* 0x0000000a02007986 */ /* 0x0043e4000c101b04 */
.L_x_2249:
[----:B------:R-:W-:Y:S05]  /*1350*/  BSYNC B1 ;  /* 0x0000000000017941 */ /* 0x000fea0003800000 */
.L_x_2248:
[----:B------:R-:W-:-:S13]  /*1360*/  ISETP.GE.AND P0, PT, R7, R0, PT ;  /* 0x000000000700720c */ /* 0x000fda0003f06270 */
[----:B-1---5:R-:W-:Y:S01]  /*1370*/  @!P0 MOV R3, 0x8 ;  /* 0x0000000800038802 */ /* 0x022fe20000000f00 */
[----:B------:R-:W-:Y:S01]  /*1380*/  @!P0 IMAD R2, R6, 0x200, R7 ;  /* 0x0000020006028824 */ /* 0x000fe200078e0207 */
[----:B------:R-:W-:-:S03]  /*1390*/  @!P0 IADD3 R7, R7, 0x80, RZ ;  /* 0x0000008007078810 */ /* 0x000fc60007ffe0ff */
[----:B------:R-:W-:-:S05]  /*13a0*/  @!P0 IMAD.WIDE.U32 R2, R2, R3, c[0x0][0x168] ;  /* 0x00005a0002028625 */ /* 0x000fca00078e0003 */
[----:B---3--:R1:W-:Y:S02]  /*13b0*/  @!P0 STG.E.64 [R2.64], R8 ;  /* 0x0000000802008986 */ /* 0x0083e4000c101b04 */
.L_x_2250:
[----:B------:R-:W-:Y:S05]  /*13c0*/  BSYNC B0 ;  /* 0x0000000000007941 */ /* 0x000fea0003800000 */
.L_x_2247:
[----:B------:R-:W-:Y:S01]  /*13d0*/  WARPSYNC 0xffffffff ;  /* 0xffffffff00007948 */ /* 0x000fe20003800000 */
[----:B------:R-:W-:-:S13]  /*13e0*/  ISETP.GE.AND P0, PT, R7, R0, PT ;  /* 0x000000000700720c */ /* 0x000fda0003f06270 */
[----:B------:R-:W-:Y:S05]  /*13f0*/  @P0 EXIT ;  /* 0x000000000000094d */ /* 0x000fea0003800000 */
[----:B-1----:R-:W-:Y:S01]  /*1400*/  HFMA2.MMA R3, -RZ, RZ, 0, 4.76837158203125e-07 ;  /* 0x00000008ff037435 */ /* 0x002fe200000001ff */
[----:B------:R-:W-:-:S09]  /*1410*/  IMAD R2, R6, 0x200, R7 ;  /* 0x0000020006027824 */ /* 0x000fd200078e0207 */
[----:B------:R-:W-:-:S05]  /*1420*/  IMAD.WIDE.U32 R2, R2, R3, c[0x0][0x168] ;  /* 0x00005a0002027625 */ /* 0x000fca00078e0003 */
[----:B----4-:R-:W-:Y:S01]  /*1430*/  STG.E.64 [R2.64], R4 ;  /* 0x0000000402007986 */ /* 0x010fe2000c101b04 */
[----:B------:R-:W-:Y:S05]  /*1440*/  EXIT ;  /* 0x000000000000794d */ /* 0x000fea0003800000 */
.L_x_2251:
        /* <DEDUP_REMOVED lines=11> */
.L_x_6239:


//--------------------- .text._ZN2at6native29vectorized_elementwise_kernelILi2EZZZNS0_16tanh_kernel_cudaERNS_18TensorIteratorBaseEENKUlvE0_clEvENKUlvE_clEvEUldE_St5arrayIPcLm2EEEEviT0_T1_ --------------------------
	.section	.text._ZN2at6native29vectorized_elementwise_kernelILi2EZZZNS0_16tanh_kernel_cudaERNS_18TensorIteratorBaseEENKUlvE0_clEvENKUlvE_clEvEUldE_St5arrayIPcLm2EEEEviT0_T1_,"ax",@progbits
	.sectioninfo	@"SHI_REGISTERS=32"
	.align	128
        .global         _ZN2at6native29vectorized_elementwise_kernelILi2EZZZNS0_16tanh_kernel_cudaERNS_18TensorIteratorBaseEENKUlvE0_clEvENKUlvE_clEvEUldE_St5arrayIPcLm2EEEEviT0_T1_
        .type           _ZN2at6native29vectorized_elementwise_kernelILi2EZZZNS0_16tanh_kernel_cudaERNS_18TensorIteratorBaseEENKUlvE0_clEvENKUlvE_clEvEUldE_St5arrayIPcLm2EEEEviT0_T1_,@function
        .size           _ZN2at6native29vectorized_elementwise_kernelILi2EZZZNS0_16tanh_kernel_cudaERNS_18TensorIteratorBaseEENKUlvE0_clEvENKUlvE_clEvEUldE_St5arrayIPcLm2EEEEviT0_T1_,(.L_x_6240 - _ZN2at6native29vectorized_elementwise_kernelILi2EZZZNS0_16tanh_kernel_cudaERNS_18TensorIteratorBaseEENKUlvE0_clEvENKUlvE_clEvEUldE_St5arrayIPcLm2EEEEviT0_T1_)
        .other          _ZN2at6native29vectorized_elementwise_kernelILi2EZZZNS0_16tanh_kernel_cudaERNS_18TensorIteratorBaseEENKUlvE0_clEvENKUlvE_clEvEUldE_St5arrayIPcLm2EEEEviT0_T1_,@"STO_CUDA_ENTRY STV_DEFAULT"
_ZN2at6native29vectorized_elementwise_kernelILi2EZZZNS0_16tanh_kernel_cudaERNS_18TensorIteratorBaseEENKUlvE0_clEvENKUlvE_clEvEUldE_St5arrayIPcLm2EEEEviT0_T1_:
.text._ZN2at6native29vectorized_elementwise_kernelILi2EZZZNS0_16tanh_kernel_cudaERNS_18TensorIteratorBaseEENKUlvE0_clEvENKUlvE_clEvEUldE_St5arrayIPcLm2EEEEviT0_T1_:
[----:B------:R-:W-:Y:S02]  /*0000*/  IMAD.MOV.U32 R1, RZ, RZ, c[0x0][0x28] ;  /* 0x00000a00ff017624 */ /* 0x000fe400078e00ff */
[----:B------:R-:W0:Y:S01]  /*0010*/  S2UR UR6, SR_CTAID.X ;  /* 0x00000000000679c3 */ /* 0x000e220000002500 */
[----:B------:R-:W-:Y:S02]  /*0020*/  ULDC UR4, c[0x0][0x160] ;  /* 0x0000580000047ab9 */ /* 0x000fe40000000800 */
[----:B------:R-:W-:Y:S02]  /*0030*/  ULDC.64 UR8, c[0x0][0x118] ;  /* 0x0000460000087ab9 */ /* 0x000fe40000000a00 */
[----:B0-----:R-:W-:-:S04]  /*0040*/  USHF.L.U32 UR6, UR6, 0xa, URZ ;  /* 0x0000000a06067899 */ /* 0x001fc8000800063f */
[----:B------:R-:W-:-:S04]  /*0050*/  UIADD3 UR4, -UR6, UR4, URZ ;  /* 0x0000000406047290 */ /* 0x000fc8000fffe13f */
[----:B------:R-:W-:-:S06]  /*0060*/  UISETP.GE.U32.AND UP0, UPT, UR4, 0x400, UPT ;  /* 0x000004000400788c */ /* 0x000fcc000bf06070 */
[----:B------:R-:W-:-:S13]  /*0070*/  PLOP3.LUT P0, PT, PT, PT, UP0, 0x80, 0x0 ;  /* 0x000000000000781c */ /* 0x000fda0003f0f008 */
[----:B------:R-:W-:Y:S05]  /*0080*/  @!P0 BRA `(.L_x_2252) ;  /* 0x0000204000008947 */ /* 0x000fea0003800000 */
[----:B------:R-:W0:Y:S01]  /*0090*/  S2R R0, SR_TID.X ;  /* 0x0000000000007919 */ /* 0x000e220000002100 */
[----:B------:R-:W-:Y:S02]  /*00a0*/  UMOV UR7, 0x8 ;  /* 0x0000000800077882 */ /* 0x000fe40000000000 */
[----:B------:R-:W-:Y:S02]  /*00b0*/  ULDC.64 UR4, c[0x0][0x170] ;  /* 0x00005c0000047ab9 */ /* 0x000fe40000000a00 */
[----:B------:R-:W-:-:S06]  /*00c0*/  UIMAD.WIDE UR4, UR6, UR7, UR4 ;  /* 0x00000007060472a5 */ /* 0x000fcc000f8e0204 */
[----:B------:R-:W-:Y:S02]  /*00d0*/  IMAD.U32 R20, RZ, RZ, UR4 ;  /* 0x00000004ff147e24 */ /* 0x000fe4000f8e00ff */
[----:B------:R-:W-:-:S04]  /*00e0*/  IMAD.U32 R21, RZ, RZ, UR5 ;  /* 0x00000005ff157e24 */ /* 0x000fc8000f8e00ff */
[----:B0-----:R-:W-:-:S05]  /*00f0*/  IMAD.WIDE.U32 R20, R0, 0x10, R20 ;  /* 0x0000001000147825 */ /* 0x001fca00078e0014 */
[----:B------:R-:W2:Y:S04]  /*0100*/  LDG.E.128 R12, [R20.64] ;  /* 0x00000008140c7981 */ /* 0x000ea8000c1e1d00 */
[----:B------:R0:W5:Y:S04]  /*0110*/  LDG.E.128 R16, [R20.64+0x800] ;  /* 0x0008000814107981 */ /* 0x000168000c1e1d00 */
[----:B------:R0:W5:Y:S04]  /*0120*/  LDG.E.128 R4, [R20.64+0x1000] ;  /* 0x0010000814047981 */ /* 0x000168000c1e1d00 */
[----:B------:R0:W5:Y:S01]  /*0130*/  LDG.E.128 R8, [R20.64+0x1800] ;  /* 0x0018000814087981 */ /* 0x000162000c1e1d00 */
[----:B------:R-:W-:Y:S01]  /*0140*/  BSSY B0, `(.L_x_2253) ;  /* 0x000003d000007945 */ /* 0x000fe20003800000 */
[----:B--2---:R-:W-:-:S02]  /*0150*/  LOP3.LUT R3, R13, 0x7fffffff, RZ, 0xc0, !PT ;  /* 0x7fffffff0d037812 */ /* 0x004fc400078ec0ff */
[----:B------:R-:W-:-:S06]  /*0160*/  MOV R2, R12 ;  /* 0x0000000c00027202 */ /* 0x000fcc0000000f00 */
[----:B------:R-:W1:-:S14]  /*0170*/  DSETP.GE.AND P0, PT, R2, c[0x2][0x0], PT ;  /* 0x008000000200762a */ /* 0x000e5c0003f06000 */
[----:B-1----:R-:W-:Y:S05]  /*0180*/  @!P0 BRA `(.L_x_2254) ;  /* 0x0000029000008947 */ /* 0x002fea0003800000 */
[----:B0-----:R-:W0:Y:S01]  /*0190*/  DADD R22, R2, R2 ;  /* 0x0000000002167229 */ /* 0x001e220000000002 */
[----:B------:R-:W-:Y:S01]  /*01a0*/  IMAD.MOV.U32 R24, RZ, RZ, -0x5b8be47f ;  /* 0xa4741b81ff187424 */ /* 0x000fe200078e00ff */
[----:B------:R-:W-:Y:S01]  /*01b0*/  MOV R26, 0x0 ;  /* 0x00000000001a7802 */ /* 0x000fe20000000f00 */
[----:B------:R-:W-:Y:S02]  /*01c0*/  IMAD.MOV.U32 R25, RZ, RZ, 0x3e5ae904 ;  /* 0x3e5ae904ff197424 */ /* 0x000fe400078e00ff */
[----:B------:R-:W-:Y:S01]  /*01d0*/  IMAD.MOV.U32 R27, RZ, RZ, 0x40000000 ;  /* 0x40000000ff1b7424 */ /* 0x000fe200078e00ff */
        /* <DEDUP_REMOVED lines=17> */
[----:B-1----:R-:W1:-:S06]  /*02f0*/  DFMA R24, R20, R24, c[0x2][0x40] ;  /* 0x008010001418762b */ /* 0x002e4c0000000018 */
[----:B-1----:R-:W1:-:S06]  /*0300*/  DFMA R24, R20, R24, c[0x2][0x48] ;  /* 0x008012001418762b */ /* 0x002e4c0000000018 */
[----:B-1----:R-:W1:-:S06]  /*0310*/  DFMA R24, R20, R24, c[0x2][0x50] ;  /* 0x008014001418762b */ /* 0x002e4c0000000018 */
[----:B-1----:R-:W1:-:S06]  /*0320*/  DFMA R24, R20, R24, c[0x2][0x58] ;  /* 0x008016001418762b */ /* 0x002e4c0000000018 */
[----:B-1----:R-:W1:-:S06]  /*0330*/  DMUL R24, R20, R24 ;  /* 0x0000001814187228 */ /* 0x002e4c0000000000 */
[----:B-1----:R-:W-:-:S04]  /*0340*/  DFMA R24, R20, R24, R20 ;  /* 0x000000181418722b */ /* 0x002fc80000000014 */
[----:B0-----:R-:W0:-:S06]  /*0350*/  DADD R20, -R22, 1 ;  /* 0x3ff0000016147429 */ /* 0x001e0c0000000100 */
[----:B0-----:R-:W0:-:S06]  /*0360*/  DFMA R20, -R24, R22, R20 ;  /* 0x000000161814722b */ /* 0x001e0c0000000114 */
[----:B0-----:R0:W1:Y:S02]  /*0370*/  DADD R22, -R20, 2 ;  /* 0x4000000014167429 */ /* 0x0010640000000100 */
[----:B0-----:R-:W-:-:S04]  /*0380*/  IMAD.MOV.U32 R20, RZ, RZ, RZ ;  /* 0x000000ffff147224 */ /* 0x001fc800078e00ff */
[----:B-1----:R-:W0:Y:S02]  /*0390*/  MUFU.RCP64H R21, R23 ;  /* 0x0000001700157308 */ /* 0x002e240000001800 */
        /* <DEDUP_REMOVED lines=8> */
.L_x_2254:
[----:B0-----:R-:W0:Y:S01]  /*0420*/  DMUL R2, R12, R12 ;  /* 0x0000000c0c027228 */ /* 0x001e220000000000 */
        /* <DEDUP_REMOVED lines=14> */
.L_x_2255:
[----:B------:R-:W-:Y:S05]  /*0510*/  BSYNC B0 ;  /* 0x0000000000007941 */ /* 0x000fea0003800000 */
.L_x_2253:
[----:B------:R-:W-:Y:S01]  /*0520*/  LOP3.LUT R3, R15, 0x7fffffff, RZ, 0xc0, !PT ;  /* 0x7fffffff0f037812 */ /* 0x000fe200078ec0ff */
[----:B------:R-:W-:Y:S01]  /*0530*/  BSSY B0, `(.L_x_2256) ;  /* 0x000003c000007945 */ /* 0x000fe20003800000 */
[----:B------:R-:W-:-:S06]  /*0540*/  MOV R2, R14 ;  /* 0x0000000e00027202 */ /* 0x000fcc0000000f00 */
[----:B------:R-:W2:-:S14]  /*0550*/  DSETP.GE.AND P0, PT, R2, c[0x2][0x0], PT ;  /* 0x008000000200762a */ /* 0x000e9c0003f06000 */
[----:B--2---:R-:W-:Y:S05]  /*0560*/  @!P0 BRA `(.L_x_2257) ;  /* 0x0000029000008947 */ /* 0x004fea0003800000 */
[----:B------:R-:W2:Y:S01]  /*0570*/  DADD R22, R2, R2 ;  /* 0x0000000002167229 */ /* 0x000ea20000000002 */
[----:B------:R-:W-:Y:S01]  /*0580*/  IMAD.MOV.U32 R24, RZ, RZ, -0x5b8be47f ;  /* 0xa4741b81ff187424 */ /* 0x000fe200078e00ff */
[----:B------:R-:W-:Y:S01]  /*0590*/  MOV R26, 0x0 ;  /* 0x00000000001a7802 */ /* 0x000fe20000000f00 */
[----:B------:R-:W-:Y:S02]  /*05a0*/  IMAD.MOV.U32 R25, RZ, RZ, 0x3e5ae904 ;  /* 0x3e5ae904ff197424 */ /* 0x000fe400078e00ff */
[----:B------:R-:W-:Y:S01]  /*05b0*/  IMAD.MOV.U32 R27, RZ, RZ, 0x40000000 ;  /* 0x40000000ff1b7424 */ /* 0x000fe200078e00ff */
[----:B--2---:R-:W2:Y:S01]  /*05c0*/  F2F.F32.F64 R2, R22 ;  /* 0x0000001600027310 */ /* 0x004ea20000301000 */
[----:B------:R-:W2:-:S14]  /*05d0*/  DSETP.GEU.AND P0, PT, |R22|, c[0x2][0x8], PT ;  /* 0x008002001600762a */ /* 0x000e9c0003f0e200 */
[----:B--2---:R-:W-:Y:S01]  /*05e0*/  @!P0 FMUL R2, R2, 1.175494350822287508e-38 ;  /* 0x0080000002028820 */ /* 0x004fe20000400000 */
[----:B------:R-:W-:-:S03]  /*05f0*/  ISETP.GT.U32.AND P0, PT, R3, 0x40330fc1, PT ;  /* 0x40330fc10300780c */ /* 0x000fc60003f04070 */
[----:B------:R-:W-:-:S06]  /*0600*/  FMUL.FTZ R2, R2, 1.4426950216293334961 ;  /* 0x3fb8aa3b02027820 */ /* 0x000fcc0000410000 */
[----:B------:R-:W2:Y:S02]  /*0610*/  FRND R2, R2 ;  /* 0x0000000200027307 */ /* 0x000ea40000201000 */
[----:B--2---:R-:W-:-:S06]  /*0620*/  FMUL.FTZ R14, R2, 1 ;  /* 0x3f800000020e7820 */ /* 0x004fcc0000410000 */
[----:B0-----:R-:W0:Y:S02]  /*0630*/  F2F.F64.F32 R20, R14 ;  /* 0x0000000e00147310 */ /* 0x001e240000201800 */
[----:B0-----:R0:W2:-:S06]  /*0640*/  DFMA R20, -R20, c[0x2][0x10], R22 ;  /* 0x0080040014147a2b */ /* 0x00108c0000000116 */
[----:B0-----:R-:W0:Y:S01]  /*0650*/  MUFU.EX2 R22, R2 ;  /* 0x0000000200167308 */ /* 0x001e220000000800 */
[----:B--2---:R-:W2:-:S06]  /*0660*/  DFMA R24, R20, R24, c[0x2][0x18] ;  /* 0x008006001418762b */ /* 0x004e8c0000000018 */
[----:B--2---:R-:W2:-:S06]  /*0670*/  DFMA R24, R20, R24, c[0x2][0x20] ;  /* 0x008008001418762b */ /* 0x004e8c0000000018 */
[----:B--2---:R-:W2:Y:S01]  /*0680*/  DFMA R24, R20, R24, c[0x2][0x28] ;  /* 0x00800a001418762b */ /* 0x004ea20000000018 */
[----:B0-----:R-:W-:-:S04]  /*0690*/  FMUL.FTZ R14, R22, 1 ;  /* 0x3f800000160e7820 */ /* 0x001fc80000410000 */
[----:B------:R-:W0:Y:S01]  /*06a0*/  F2F.F64.F32 R22, R14 ;  /* 0x0000000e00167310 */ /* 0x000e220000201800 */
[----:B--2---:R-:W2:-:S06]  /*06b0*/  DFMA R24, R20, R24, c[0x2][0x30] ;  /* 0x00800c001418762b */ /* 0x004e8c0000000018 */
[----:B--2---:R-:W2:-:S06]  /*06c0*/  DFMA R24, R20, R24, c[0x2][0x38] ;  /* 0x00800e001418762b */ /* 0x004e8c0000000018 */
[----:B--2---:R-:W2:-:S06]  /*06d0*/  DFMA R24, R20, R24, c[0x2][0x40] ;  /* 0x008010001418762b */ /* 0x004e8c0000000018 */
[----:B--2---:R-:W2:-:S06]  /*06e0*/  DFMA R24, R20, R24, c[0x2][0x48] ;  /* 0x008012001418762b */ /* 0x004e8c0000000018 */
[----:B--2---:R-:W2:-:S06]  /*06f0*/  DFMA R24, R20, R24, c[0x2][0x50] ;  /* 0x008014001418762b */ /* 0x004e8c0000000018 */
[----:B--2---:R-:W2:-:S06]  /*0700*/  DFMA R24, R20, R24, c[0x2][0x58] ;  /* 0x008016001418762b */ /* 0x004e8c0000000018 */
[----:B--2---:R-:W2:-:S06]  /*0710*/  DMUL R24, R20, R24 ;  /* 0x0000001814187228 */ /* 0x004e8c0000000000 */
[----:B--2---:R-:W-:-:S04]  /*0720*/  DFMA R24, R20, R24, R20 ;  /* 0x000000181418722b */ /* 0x004fc80000000014 */
[----:B0-----:R-:W0:-:S06]  /*0730*/  DADD R20, -R22, 1 ;  /* 0x3ff0000016147429 */ /* 0x001e0c0000000100 */
[----:B0-----:R-:W0:-:S06]  /*0740*/  DFMA R20, -R24, R22, R20 ;  /* 0x000000161814722b */ /* 0x001e0c0000000114 */
[----:B0-----:R0:W2:Y:S02]  /*0750*/  DADD R22, -R20, 2 ;  /* 0x4000000014167429 */ /* 0x0010a40000000100 */
[----:B0-----:R-:W-:-:S04]  /*0760*/  IMAD.MOV.U32 R20, RZ, RZ, RZ ;  /* 0x000000ffff147224 */ /* 0x001fc800078e00ff */
[----:B--2---:R-:W0:Y:S02]  /*0770*/  MUFU.RCP64H R21, R23 ;  /* 0x0000001700157308 */ /* 0x004e240000001800 */
        /* <DEDUP_REMOVED lines=8> */
.L_x_2257:
        /* <DEDUP_REMOVED lines=15> */
.L_x_2258:
[----:B------:R-:W-:Y:S05]  /*08f0*/  BSYNC B0 ;  /* 0x0000000000007941 */ /* 0x000fea0003800000 */
.L_x_2256:
[----:B-----5:R-:W-:Y:S01]  /*0900*/  LOP3.LUT R3, R17, 0x7fffffff, RZ, 0xc0, !PT ;  /* 0x7fffffff11037812 */ /* 0x020fe200078ec0ff */
[----:B------:R-:W-:Y:S01]  /*0910*/  BSSY B0, `(.L_x_2259) ;  /* 0x000003c000007945 */ /* 0x000fe20003800000 */
[----:B------:R-:W-:-:S06]  /*0920*/  MOV R2, R16 ;  /* 0x0000001000027202 */ /* 0x000fcc0000000f00 */
[----:B------:R-:W3:-:S14]  /*0930*/  DSETP.GE.AND P0, PT, R2, c[0x2][0x0], PT ;  /* 0x008000000200762a */ /* 0x000edc0003f06000 */
[----:B---3--:R-:W-:Y:S05]  /*0940*/  @!P0 BRA `(.L_x_2260) ;  /* 0x0000029000008947 */ /* 0x008fea0003800000 */
[----:B------:R-:W3:Y:S01]  /*0950*/  DADD R22, R2, R2 ;  /* 0x0000000002167229 */ /* 0x000ee20000000002 */
[----:B------:R-:W-:Y:S02]  /*0960*/  IMAD.MOV.U32 R24, RZ, RZ, -0x5b8be47f ;  /* 0xa4741b81ff187424 */ /* 0x000fe400078e00ff */
[----:B------:R-:W-:Y:S02]  /*0970*/  IMAD.MOV.U32 R25, RZ, RZ, 0x3e5ae904 ;  /* 0x3e5ae904ff197424 */ /* 0x000fe400078e00ff */
[----:B------:R-:W-:Y:S01]  /*0980*/  IMAD.MOV.U32 R26, RZ, RZ, 0x0 ;  /* 0x00000000ff1a7424 */ /* 0x000fe200078e00ff */
[----:B---3--:R-:W3:Y:S01]  /*0990*/  F2F.F32.F64 R2, R22 ;  /* 0x0000001600027310 */ /* 0x008ee20000301000 */
[----:B------:R-:W3:Y:S01]  /*09a0*/  DSETP.GEU.AND P0, PT, |R22|, c[0x2][0x8], PT ;  /* 0x008002001600762a */ /* 0x000ee20003f0e200 */
[----:B------:R-:W-:-:S13]  /*09b0*/  IMAD.MOV.U32 R27, RZ, RZ, 0x40000000 ;  /* 0x40000000ff1b7424 */ /* 0x000fda00078e00ff */
[----:B---3--:R-:W-:Y:S01]  /*09c0*/  @!P0 FMUL R2, R2, 1.175494350822287508e-38 ;  /* 0x0080000002028820 */ /* 0x008fe20000400000 */
[----:B------:R-:W-:-:S03]  /*09d0*/  ISETP.GT.U32.AND P0, PT, R3, 0x40330fc1, PT ;  /* 0x40330fc10300780c */ /* 0x000fc60003f04070 */
[----:B------:R-:W-:-:S06]  /*09e0*/  FMUL.FTZ R2, R2, 1.4426950216293334961 ;  /* 0x3fb8aa3b02027820 */ /* 0x000fcc0000410000 */
[----:B------:R-:W3:Y:S02]  /*09f0*/  FRND R2, R2 ;  /* 0x0000000200027307 */ /* 0x000ee40000201000 */
[----:B---3--:R-:W-:-:S06]  /*0a00*/  FMUL.FTZ R16, R2, 1 ;  /* 0x3f80000002107820 */ /* 0x008fcc0000410000 */
[----:B0-----:R-:W0:Y:S02]  /*0a10*/  F2F.F64.F32 R20, R16 ;  /* 0x0000001000147310 */ /* 0x001e240000201800 */
[----:B0-----:R0:W3:-:S06]  /*0a20*/  DFMA R20, -R20, c[0x2][0x10], R22 ;  /* 0x0080040014147a2b */ /* 0x0010cc0000000116 */
[----:B0-----:R-:W0:Y:S01]  /*0a30*/  MUFU.EX2 R22, R2 ;  /* 0x0000000200167308 */ /* 0x001e220000000800 */
[----:B---3--:R-:W3:-:S06]  /*0a40*/  DFMA R24, R20, R24, c[0x2][0x18] ;  /* 0x008006001418762b */ /* 0x008ecc0000000018 */
[----:B---3--:R-:W3:-:S06]  /*0a50*/  DFMA R24, R20, R24, c[0x2][0x20] ;  /* 0x008008001418762b */ /* 0x008ecc0000000018 */
[----:B---3--:R-:W3:Y:S01]  /*0a60*/  DFMA R24, R20, R24, c[0x2][0x28] ;  /* 0x00800a001418762b */ /* 0x008ee20000000018 */
[----:B0-----:R-:W-:-:S04]  /*0a70*/  FMUL.FTZ R16, R22, 1 ;  /* 0x3f80000016107820 */ /* 0x001fc80000410000 */
[----:B------:R-:W0:Y:S01]  /*0a80*/  F2F.F64.F32 R22, R16 ;  /* 0x0000001000167310 */ /* 0x000e220000201800 */
[----:B---3--:R-:W3:-:S06]  /*0a90*/  DFMA R24, R20, R24, c[0x2][0x30] ;  /* 0x00800c001418762b */ /* 0x008ecc0000000018 */
[----:B---3--:R-:W3:-:S06]  /*0aa0*/  DFMA R24, R20, R24, c[0x2][0x38] ;  /* 0x00800e001418762b */ /* 0x008ecc0000000018 */
[----:B---3--:R-:W3:-:S06]  /*0ab0*/  DFMA R24, R20, R24, c[0x2][0x40] ;  /* 0x008010001418762b */ /* 0x008ecc0000000018 */
[----:B---3--:R-:W3:-:S06]  /*0ac0*/  DFMA R24, R20, R24, c[0x2][0x48] ;  /* 0x008012001418762b */ /* 0x008ecc0000000018 */
[----:B---3--:R-:W3:-:S06]  /*0ad0*/  DFMA R24, R20, R24, c[0x2][0x50] ;  /* 0x008014001418762b */ /* 0x008ecc0000000018 */
[----:B---3--:R-:W3:-:S06]  /*0ae0*/  DFMA R24, R20, R24, c[0x2][0x58] ;  /* 0x008016001418762b */ /* 0x008ecc0000000018 */
[----:B---3--:R-:W3:-:S06]  /*0af0*/  DMUL R24, R20, R24 ;  /* 0x0000001814187228 */ /* 0x008ecc0000000000 */
[----:B---3--:R-:W-:-:S04]  /*0b00*/  DFMA R24, R20, R24, R20 ;  /* 0x000000181418722b */ /* 0x008fc80000000014 */
[----:B0-----:R-:W0:-:S06]  /*0b10*/  DADD R20, -R22, 1 ;  /* 0x3ff0000016147429 */ /* 0x001e0c0000000100 */
[----:B0-----:R-:W0:-:S06]  /*0b20*/  DFMA R20, -R24, R22, R20 ;  /* 0x000000161814722b */ /* 0x001e0c0000000114 */
[----:B0-----:R0:W3:Y:S02]  /*0b30*/  DADD R22, -R20, 2 ;  /* 0x4000000014167429 */ /* 0x0010e40000000100 */
[----:B0-----:R-:W-:-:S04]  /*0b40*/  MOV R20, RZ ;  /* 0x000000ff00147202 */ /* 0x001fc80000000f00 */
[----:B---3--:R-:W0:Y:S02]  /*0b50*/  MUFU.RCP64H R21, R23 ;  /* 0x0000001700157308 */ /* 0x008e240000001800 */
        /* <DEDUP_REMOVED lines=8> */
.L_x_2260:
[----:B------:R-:W3:Y:S01]  /*0be0*/  DMUL R2, R16, R16 ;  /* 0x0000001010027228 */ /* 0x000ee20000000000 */
[----:B0-----:R-:W-:Y:S01]  /*0bf0*/  MOV R20, 0xe2f5e964 ;  /* 0xe2f5e96400147802 */ /* 0x001fe20000000f00 */
        /* <DEDUP_REMOVED lines=13> */
.L_x_2261:
[----:B------:R-:W-:Y:S05]  /*0cd0*/  BSYNC B0 ;  /* 0x0000000000007941 */ /* 0x000fea0003800000 */
.L_x_2259:
[----:B------:R-:W-:Y:S01]  /*0ce0*/  LOP3.LUT R3, R19, 0x7fffffff, RZ, 0xc0, !PT ;  /* 0x7fffffff13037812 */ /* 0x000fe200078ec0ff */
[----:B------:R-:W-:Y:S01]  /*0cf0*/  IMAD.MOV.U32 R2, RZ, RZ, R18 ;  /* 0x000000ffff027224 */ /* 0x000fe200078e0012 */
[----:B------:R-:W-:Y:S05]  /*0d00*/  BSSY B0, `(.L_x_2262) ;  /* 0x000003b000007945 */ /* 0x000fea0003800000 */
[----:B------:R-:W4:-:S14]  /*0d10*/  DSETP.GE.AND P0, PT, R2, c[0x2][0x0], PT ;  /* 0x008000000200762a */ /* 0x000f1c0003f06000 */
[----:B----4-:R-:W-:Y:S05]  /*0d20*/  @!P0 BRA `(.L_x_2263) ;  /* 0x0000029000008947 */ /* 0x010fea0003800000 */
[----:B------:R-:W4:Y:S01]  /*0d30*/  DADD R22, R2, R2 ;  /* 0x0000000002167229 */ /* 0x000f220000000002 */
[----:B------:R-:W-:Y:S01]  /*0d40*/  MOV R24, 0xa4741b81 ;  /* 0xa4741b8100187802 */ /* 0x000fe20000000f00 */
[----:B------:R-:W-:Y:S01]  /*0d50*/  IMAD.MOV.U32 R25, RZ, RZ, 0x3e5ae904 ;  /* 0x3e5ae904ff197424 */ /* 0x000fe200078e00ff */
[----:B------:R-:W-:Y:S01]  /*0d60*/  MOV R26, 0x0 ;  /* 0x00000000001a7802 */ /* 0x000fe20000000f00 */
[----:B------:R-:W-:Y:S02]  /*0d70*/  IMAD.MOV.U32 R27, RZ, RZ, 0x40000000 ;  /* 0x40000000ff1b7424 */ /* 0x000fe400078e00ff */
[----:B----4-:R-:W4:Y:S01]  /*0d80*/  F2F.F32.F64 R2, R22 ;  /* 0x0000001600027310 */ /* 0x010f220000301000 */
[----:B------:R-:W4:-:S14]  /*0d90*/  DSETP.GEU.AND P0, PT, |R22|, c[0x2][0x8], PT ;  /* 0x008002001600762a */ /* 0x000f1c0003f0e200 */
[----:B----4-:R-:W-:Y:S01]  /*0da0*/  @!P0 FMUL R2, R2, 1.175494350822287508e-38 ;  /* 0x0080000002028820 */ /* 0x010fe20000400000 */
[----:B------:R-:W-:-:S03]  /*0db0*/  ISETP.GT.U32.AND P0, PT, R3, 0x40330fc1, PT ;  /* 0x40330fc10300780c */ /* 0x000fc60003f04070 */
[----:B------:R-:W-:-:S06]  /*0dc0*/  FMUL.FTZ R2, R2, 1.4426950216293334961 ;  /* 0x3fb8aa3b02027820 */ /* 0x000fcc0000410000 */
[----:B------:R-:W4:Y:S02]  /*0dd0*/  FRND R2, R2 ;  /* 0x0000000200027307 */ /* 0x000f240000201000 */
[----:B----4-:R-:W-:-:S06]  /*0de0*/  FMUL.FTZ R18, R2, 1 ;  /* 0x3f80000002127820 */ /* 0x010fcc0000410000 */
[----:B0-----:R-:W0:Y:S02]  /*0df0*/  F2F.F64.F32 R20, R18 ;  /* 0x0000001200147310 */ /* 0x001e240000201800 */
[----:B0-----:R0:W4:-:S06]  /*0e00*/  DFMA R20, -R20, c[0x2][0x10], R22 ;  /* 0x0080040014147a2b */ /* 0x00110c0000000116 */
[----:B0-----:R-:W0:Y:S01]  /*0e10*/  MUFU.EX2 R22, R2 ;  /* 0x0000000200167308 */ /* 0x001e220000000800 */
[----:B----4-:R-:W4:-:S06]  /*0e20*/  DFMA R24, R20, R24, c[0x2][0x18] ;  /* 0x008006001418762b */ /* 0x010f0c0000000018 */
[----:B----4-:R-:W4:-:S06]  /*0e30*/  DFMA R24, R20, R24, c[0x2][0x20] ;  /* 0x008008001418762b */ /* 0x010f0c0000000018 */
[----:B----4-:R-:W4:Y:S01]  /*0e40*/  DFMA R24, R20, R24, c[0x2][0x28] ;  /* 0x00800a001418762b */ /* 0x010f220000000018 */
[----:B0-----:R-:W-:-:S04]  /*0e50*/  FMUL.FTZ R18, R22, 1 ;  /* 0x3f80000016127820 */ /* 0x001fc80000410000 */
[----:B------:R-:W0:Y:S01]  /*0e60*/  F2F.F64.F32 R22, R18 ;  /* 0x0000001200167310 */ /* 0x000e220000201800 */
[----:B----4-:R-:W4:-:S06]  /*0e70*/  DFMA R24, R20, R24, c[0x2][0x30] ;  /* 0x00800c001418762b */ /* 0x010f0c0000000018 */
[----:B----4-:R-:W4:-:S06]  /*0e80*/  DFMA R24, R20, R24, c[0x2][0x38] ;  /* 0x00800e001418762b */ /* 0x010f0c0000000018 */
[----:B----4-:R-:W4:-:S06]  /*0e90*/  DFMA R24, R20, R24, c[0x2][0x40] ;  /* 0x008010001418762b */ /* 0x010f0c0000000018 */
[----:B----4-:R-:W4:-:S06]  /*0ea0*/  DFMA R24, R20, R24, c[0x2][0x48] ;  /* 0x008012001418762b */ /* 0x010f0c0000000018 */
[----:B----4-:R-:W4:-:S06]  /*0eb0*/  DFMA R24, R20, R24, c[0x2][0x50] ;  /* 0x008014001418762b */ /* 0x010f0c0000000018 */
[----:B----4-:R-:W4:-:S06]  /*0ec0*/  DFMA R24, R20, R24, c[0x2][0x58] ;  /* 0x008016001418762b */ /* 0x010f0c0000000018 */
[----:B----4-:R-:W4:-:S06]  /*0ed0*/  DMUL R24, R20, R24 ;  /* 0x0000001814187228 */ /* 0x010f0c0000000000 */
[----:B----4-:R-:W-:-:S04]  /*0ee0*/  DFMA R24, R20, R24, R20 ;  /* 0x000000181418722b */ /* 0x010fc80000000014 */
[----:B0-----:R-:W0:-:S06]  /*0ef0*/  DADD R20, -R22, 1 ;  /* 0x3ff0000016147429 */ /* 0x001e0c0000000100 */
[----:B0-----:R-:W0:-:S06]  /*0f00*/  DFMA R20, -R24, R22, R20 ;  /* 0x000000161814722b */ /* 0x001e0c0000000114 */
[----:B0-----:R0:W4:Y:S02]  /*0f10*/  DADD R22, -R20, 2 ;  /* 0x4000000014167429 */ /* 0x0011240000000100 */
[----:B0-----:R-:W-:-:S04]  /*0f20*/  IMAD.MOV.U32 R20, RZ, RZ, RZ ;  /* 0x000000ffff147224 */ /* 0x001fc800078e00ff */
[----:B----4-:R-:W0:Y:S02]  /*0f30*/  MUFU.RCP64H R21, R23 ;  /* 0x0000001700157308 */ /* 0x010e240000001800 */
        /* <DEDUP_REMOVED lines=8> */
.L_x_2263:
[----:B------:R-:W4:Y:S01]  /*0fc0*/  DMUL R2, R18, R18 ;  /* 0x0000001212027228 */ /* 0x000f220000000000 */
[----:B0-----:R-:W-:Y:S01]  /*0fd0*/  IMAD.MOV.U32 R20, RZ, RZ, -0x1d0a169c ;  /* 0xe2f5e964ff147424 */ /* 0x001fe200078e00ff */
[----:B------:R-:W-:-:S06]  /*0fe0*/  MOV R21, 0x3ef0bc46 ;  /* 0x3ef0bc4600157802 */ /* 0x000fcc0000000f00 */
        /* <DEDUP_REMOVED lines=12> */
.L_x_2264:
[----:B------:R-:W-:Y:S05]  /*10b0*/  BSYNC B0 ;  /* 0x0000000000007941 */ /* 0x000fea0003800000 */
.L_x_2262:
[----:B------:R-:W-:Y:S01]  /*10c0*/  LOP3.LUT R3, R5, 0x7fffffff, RZ, 0xc0, !PT ;  /* 0x7fffffff05037812 */ /* 0x000fe200078ec0ff */
[----:B------:R-:W-:Y:S01]  /*10d0*/  IMAD.MOV.U32 R2, RZ, RZ, R4 ;  /* 0x000000ffff027224 */ /* 0x000fe200078e0004 */
[----:B------:R-:W-:Y:S05]  /*10e0*/  BSSY B0, `(.L_x_2265) ;  /* 0x000003b000007945 */ /* 0x000fea0003800000 */
[----:B------:R-:W5:-:S14]  /*10f0*/  DSETP.GE.AND P0, PT, R2, c[0x2][0x0], PT ;  /* 0x008000000200762a */ /* 0x000f5c0003f06000 */
[----:B-----5:R-:W-:Y:S05]  /*1100*/  @!P0 BRA `(.L_x_2266) ;  /* 0x0000029000008947 */ /* 0x020fea0003800000 */
[----:B------:R-:W5:Y:S01]  /*1110*/  DADD R22, R2, R2 ;  /* 0x0000000002167229 */ /* 0x000f620000000002 */
[----:B------:R-:W-:Y:S01]  /*1120*/  IMAD.MOV.U32 R24, RZ, RZ, -0x5b8be47f ;  /* 0xa4741b81ff187424 */ /* 0x000fe200078e00ff */
[----:B------:R-:W-:Y:S01]  /*1130*/  MOV R25, 0x3e5ae904 ;  /* 0x3e5ae90400197802 */ /* 0x000fe20000000f00 */
[----:B------:R-:W-:Y:S01]  /*1140*/  IMAD.MOV.U32 R26, RZ, RZ, 0x0 ;  /* 0x00000000ff1a7424 */ /* 0x000fe200078e00ff */
[----:B------:R-:W-:Y:S02]  /*1150*/  MOV R27, 0x40000000 ;  /* 0x40000000001b7802 */ /* 0x000fe40000000f00 */
[----:B-----5:R-:W5:Y:S01]  /*1160*/  F2F.F32.F64 R2, R22 ;  /* 0x0000001600027310 */ /* 0x020f620000301000 */
[----:B------:R-:W5:-:S14]  /*1170*/  DSETP.GEU.AND P0, PT, |R22|, c[0x2][0x8], PT ;  /* 0x008002001600762a */ /* 0x000f5c0003f0e200 */
[----:B-----5:R-:W-:Y:S01]  /*1180*/  @!P0 FMUL R2, R2, 1.175494350822287508e-38 ;  /* 0x0080000002028820 */ /* 0x020fe20000400000 */
[----:B------:R-:W-:-:S03]  /*1190*/  ISETP.GT.U32.AND P0, PT, R3, 0x40330fc1, PT ;  /* 0x40330fc10300780c */ /* 0x000fc60003f04070 */
[----:B------:R-:W-:-:S06]  /*11a0*/  FMUL.FTZ R2, R2, 1.4426950216293334961 ;  /* 0x3fb8aa3b02027820 */ /* 0x000fcc0000410000 */
[----:B------:R-:W5:Y:S02]  /*11b0*/  FRND R2, R2 ;  /* 0x0000000200027307 */ /* 0x000f640000201000 */
[----:B-----5:R-:W-:-:S06]  /*11c0*/  FMUL.FTZ R4, R2, 1 ;  /* 0x3f80000002047820 */ /* 0x020fcc0000410000 */
[----:B0-----:R-:W0:Y:S02]  /*11d0*/  F2F.F64.F32 R20, R4 ;  /* 0x0000000400147310 */ /* 0x001e240000201800 */
[----:B0-----:R0:W5:-:S06]  /*11e0*/  DFMA R20, -R20, c[0x2][0x10], R22 ;  /* 0x0080040014147a2b */ /* 0x00114c0000000116 */
[----:B0-----:R-:W0:Y:S01]  /*11f0*/  MUFU.EX2 R22, R2 ;  /* 0x0000000200167308 */ /* 0x001e220000000800 */
[----:B-----5:R-:W5:-:S06]  /*1200*/  DFMA R24, R20, R24, c[0x2][0x18] ;  /* 0x008006001418762b */ /* 0x020f4c0000000018 */
[----:B-----5:R-:W5:-:S06]  /*1210*/  DFMA R24, R20, R24, c[0x2][0x20] ;  /* 0x008008001418762b */ /* 0x020f4c0000000018 */
[----:B-----5:R-:W5:Y:S01]  /*1220*/  DFMA R24, R20, R24, c[0x2][0x28] ;  /* 0x00800a001418762b */ /* 0x020f620000000018 */
[----:B0-----:R-:W-:-:S04]  /*1230*/  FMUL.FTZ R4, R22, 1 ;  /* 0x3f80000016047820 */ /* 0x001fc80000410000 */
[----:B------:R-:W0:Y:S01]  /*1240*/  F2F.F64.F32 R22, R4 ;  /* 0x0000000400167310 */ /* 0x000e220000201800 */
[----:B-----5:R-:W5:-:S06]  /*1250*/  DFMA R24, R20, R24, c[0x2][0x30] ;  /* 0x00800c001418762b */ /* 0x020f4c0000000018 */
[----:B-----5:R-:W5:-:S06]  /*1260*/  DFMA R24, R20, R24, c[0x2][0x38] ;  /* 0x00800e001418762b */ /* 0x020f4c0000000018 */
[----:B-----5:R-:W5:-:S06]  /*1270*/  DFMA R24, R20, R24, c[0x2][0x40] ;  /* 0x008010001418762b */ /* 0x020f4c0000000018 */
[----:B-----5:R-:W5:-:S06]  /*1280*/  DFMA R24, R20, R24, c[0x2][0x48] ;  /* 0x008012001418762b */ /* 0x020f4c0000000018 */
[----:B-----5:R-:W5:-:S06]  /*1290*/  DFMA R24, R20, R24, c[0x2][0x50] ;  /* 0x008014001418762b */ /* 0x020f4c0000000018 */
[----:B-----5:R-:W5:-:S06]  /*12a0*/  DFMA R24, R20, R24, c[0x2][0x58] ;  /* 0x008016001418762b */ /* 0x020f4c0000000018 */
[----:B-----5:R-:W5:-:S06]  /*12b0*/  DMUL R24, R20, R24 ;  /* 0x0000001814187228 */ /* 0x020f4c0000000000 */
[----:B-----5:R-:W-:-:S04]  /*12c0*/  DFMA R24, R20, R24, R20 ;  /* 0x000000181418722b */ /* 0x020fc80000000014 */
[----:B0-----:R-:W0:-:S06]  /*12d0*/  DADD R20, -R22, 1 ;  /* 0x3ff0000016147429 */ /* 0x001e0c0000000100 */
[----:B0-----:R-:W0:-:S06]  /*12e0*/  DFMA R20, -R24, R22, R20 ;  /* 0x000000161814722b */ /* 0x001e0c0000000114 */
[----:B0-----:R0:W5:Y:S02]  /*12f0*/  DADD R22, -R20, 2 ;  /* 0x4000000014167429 */ /* 0x0011640000000100 */
[----:B0-----:R-:W-:-:S04]  /*1300*/  IMAD.MOV.U32 R20, RZ, RZ, RZ ;  /* 0x000000ffff147224 */ /* 0x001fc800078e00ff */
[----:B-----5:R-:W0:Y:S02]  /*1310*/  MUFU.RCP64H R21, R23 ;  /* 0x0000001700157308 */ /* 0x020e240000001800 */
        /* <DEDUP_REMOVED lines=8> */
.L_x_2266:
[----:B------:R-:W5:Y:S01]  /*13a0*/  DMUL R2, R4, R4 ;  /* 0x0000000404027228 */ /* 0x000f620000000000 */
[----:B0-----:R-:W-:Y:S02]  /*13b0*/  IMAD.MOV.U32 R20, RZ, RZ, -0x1d0a169c ;  /* 0xe2f5e964ff147424 */ /* 0x001fe400078e00ff */
[----:B------:R-:W-:-:S06]  /*13c0*/  IMAD.MOV.U32 R21, RZ, RZ, 0x3ef0bc46 ;  /* 0x3ef0bc46ff157424 */ /* 0x000fcc00078e00ff */
[----:B-----5:R-:W0:-:S06]  /*13d0*/  DFMA R20, R2, -R20, c[0x2][0x60] ;  /* 0x008018000214762b */ /* 0x020e0c0000000814 */
        /* <DEDUP_REMOVED lines=11> */
.L_x_2267:
[----:B------:R-:W-:Y:S05]  /*1490*/  BSYNC B0 ;  /* 0x0000000000007941 */ /* 0x000fea0003800000 */
.L_x_2265:
[----:B------:R-:W-:Y:S01]  /*14a0*/  LOP3.LUT R3, R7, 0x7fffffff, RZ, 0xc0, !PT ;  /* 0x7fffffff07037812 */ /* 0x000fe200078ec0ff */
[----:B------:R-:W-:Y:S01]  /*14b0*/  BSSY B0, `(.L_x_2268) ;  /* 0x000003c000007945 */ /* 0x000fe20003800000 */
[----:B------:R-:W-:-:S06]  /*14c0*/  MOV R2, R6 ;  /* 0x0000000600027202 */ /* 0x000fcc0000000f00 */
[----:B------:R-:W5:-:S14]  /*14d0*/  DSETP.GE.AND P0, PT, R2, c[0x2][0x0], PT ;  /* 0x008000000200762a */ /* 0x000f5c0003f06000 */
[----:B-----5:R-:W-:Y:S05]  /*14e0*/  @!P0 BRA `(.L_x_2269) ;  /* 0x0000029000008947 */ /* 0x020fea0003800000 */
[----:B------:R-:W5:Y:S01]  /*14f0*/  DADD R22, R2, R2 ;  /* 0x0000000002167229 */ /* 0x000f620000000002 */
[----:B------:R-:W-:Y:S02]  /*1500*/  IMAD.MOV.U32 R24, RZ, RZ, -0x5b8be47f ;  /* 0xa4741b81ff187424 */ /* 0x000fe400078e00ff */
[----:B------:R-:W-:Y:S02]  /*1510*/  IMAD.MOV.U32 R25, RZ, RZ, 0x3e5ae904 ;  /* 0x3e5ae904ff197424 */ /* 0x000fe400078e00ff */
[----:B------:R-:W-:Y:S01]  /*1520*/  IMAD.MOV.U32 R26, RZ, RZ, 0x0 ;  /* 0x00000000ff1a7424 */ /* 0x000fe200078e00ff */
[----:B-----5:R-:W5:Y:S01]  /*1530*/  F2F.F32.F64 R2, R22 ;  /* 0x0000001600027310 */ /* 0x020f620000301000 */
[----:B------:R-:W5:Y:S01]  /*1540*/  DSETP.GEU.AND P0, PT, |R22|, c[0x2][0x8], PT ;  /* 0x008002001600762a */ /* 0x000f620003f0e200 */
[----:B------:R-:W-:-:S13]  /*1550*/  IMAD.MOV.U32 R27, RZ, RZ, 0x40000000 ;  /* 0x40000000ff1b7424 */ /* 0x000fda00078e00ff */
        /* <DEDUP_REMOVED lines=24> */
[----:B0-----:R-:W-:-:S04]  /*16e0*/  MOV R20, RZ ;  /* 0x000000ff00147202 */ /* 0x001fc80000000f00 */
        /* <DEDUP_REMOVED lines=9> */
.L_x_2269:
[----:B------:R-:W5:Y:S01]  /*1780*/  DMUL R2, R6, R6 ;  /* 0x0000000606027228 */ /* 0x000f620000000000 */
[----:B0-----:R-:W-:Y:S01]  /*1790*/  MOV R20, 0xe2f5e964 ;  /* 0xe2f5e96400147802 */ /* 0x001fe20000000f00 */
        /* <DEDUP_REMOVED lines=13> */
.L_x_2270:
[----:B------:R-:W-:Y:S05]  /*1870*/  BSYNC B0 ;  /* 0x0000000000007941 */ /* 0x000fea0003800000 */
.L_x_2268:
[----:B------:R-:W-:Y:S01]  /*1880*/  LOP3.LUT R3, R9, 0x7fffffff, RZ, 0xc0, !PT ;  /* 0x7fffffff09037812 */ /* 0x000fe200078ec0ff */
[----:B------:R-:W-:Y:S01]  /*1890*/  IMAD.MOV.U32 R2, RZ, RZ, R8 ;  /* 0x000000ffff027224 */ /* 0x000fe200078e0008 */
[----:B------:R-:W-:Y:S05]  /*18a0*/  BSSY B0, `(.L_x_2271) ;  /* 0x000003b000007945 */ /* 0x000fea0003800000 */
[----:B------:R-:W5:-:S14]  /*18b0*/  DSETP.GE.AND P0, PT, R2, c[0x2][0x0], PT ;  /* 0x008000000200762a */ /* 0x000f5c0003f06000 */
[----:B-----5:R-:W-:Y:S05]  /*18c0*/  @!P0 BRA `(.L_x_2272) ;  /* 0x0000029000008947 */ /* 0x020fea0003800000 */
[----:B------:R-:W5:Y:S01]  /*18d0*/  DADD R22, R2, R2 ;  /* 0x0000000002167229 */ /* 0x000f620000000002 */
[----:B------:R-:W-:Y:S01]  /*18e0*/  MOV R24, 0xa4741b81 ;  /* 0xa4741b8100187802 */ /* 0x000fe20000000f00 */
[----:B------:R-:W-:Y:S01]  /*18f0*/  IMAD.MOV.U32 R25, RZ, RZ, 0x3e5ae904 ;  /* 0x3e5ae904ff197424 */ /* 0x000fe200078e00ff */
[----:B------:R-:W-:Y:S01]  /*1900*/  MOV R26, 0x0 ;  /* 0x00000000001a7802 */ /* 0x000fe20000000f00 */
[----:B------:R-:W-:Y:S02]  /*1910*/  IMAD.MOV.U32 R27, RZ, RZ, 0x40000000 ;  /* 0x40000000ff1b7424 */ /* 0x000fe400078e00ff */
        /* <DEDUP_REMOVED lines=36> */
.L_x_2272:
[----:B------:R-:W5:Y:S01]  /*1b60*/  DMUL R2, R8, R8 ;  /* 0x0000000808027228 */ /* 0x000f620000000000 */
[----:B0-----:R-:W-:Y:S01]  /*1b70*/  IMAD.MOV.U32 R20, RZ, RZ, -0x1d0a169c ;  /* 0xe2f5e964ff147424 */ /* 0x001fe200078e00ff */
[----:B------:R-:W-:-:S06]  /*1b80*/  MOV R21, 0x3ef0bc46 ;  /* 0x3ef0bc4600157802 */ /* 0x000fcc0000000f00 */
        /* <DEDUP_REMOVED lines=12> */
.L_x_2273:
[----:B------:R-:W-:Y:S05]  /*1c50*/  BSYNC B0 ;  /* 0x0000000000007941 */ /* 0x000fea0003800000 */
.L_x_2271:
        /* <DEDUP_REMOVED lines=46> */
.L_x_2275:
        /* <DEDUP_REMOVED lines=15> */
.L_x_2276:
[----:B------:R-:W-:Y:S05]  /*2030*/  BSYNC B0 ;  /* 0x0000000000007941 */ /* 0x000fea0003800000 */
.L_x_2274:
[----:B------:R-:W-:Y:S01]  /*2040*/  HFMA2.MMA R3, -RZ, RZ, 0, 9.5367431640625e-07 ;  /* 0x00000010ff037435 */ /* 0x000fe200000001ff */
[----:B------:R-:W-:Y:S02]  /*2050*/  ULDC.64 UR4, c[0x0][0x168] ;  /* 0x00005a0000047ab9 */ /* 0x000fe40000000a00 */
[----:B------:R-:W-:-:S07]  /*2060*/  UIMAD.WIDE.U32 UR4, UR6, UR7, UR4 ;  /* 0x00000007060472a5 */ /* 0x000fce000f8e0004 */
[----:B------:R-:W-:-:S05]  /*2070*/  IMAD.WIDE R2, R0, R3, UR4 ;  /* 0x0000000400027e25 */ /* 0x000fca000f8e0203 */
[----:B-12---:R-:W-:Y:S04]  /*2080*/  STG.E.128 [R2.64], R12 ;  /* 0x0000000c02007986 */ /* 0x006fe8000c101d08 */
[----:B---34-:R-:W-:Y:S04]  /*2090*/  STG.E.128 [R2.64+0x800], R16 ;  /* 0x0008001002007986 */ /* 0x018fe8000c101d08 */
[----:B------:R-:W-:Y:S04]  /*20a0*/  STG.E.128 [R2.64+0x1000], R4 ;  /* 0x0010000402007986 */ /* 0x000fe8000c101d08 */
[----:B------:R-:W-:Y:S01]  /*20b0*/  STG.E.128 [R2.64+0x1800], R8 ;  /* 0x0018000802007986 */ /* 0x000fe2000c101d08 */
[----:B------:R-:W-:Y:S05]  /*20c0*/  EXIT ;  /* 0x000000000000794d */ /* 0x000fea0003800000 */
.L_x_2252:
[----:B------:R-:W0:Y:S01]  /*20d0*/  S2R R0, SR_TID.X ;  /* 0x0000000000007919 */ /* 0x000e220000002100 */
[----:B------:R-:W-:Y:S01]  /*20e0*/  CS2R R12, SRZ ;  /* 0x00000000000c7805 */ /* 0x000fe2000001ff00 */
[----:B------:R-:W-:Y:S01]  /*20f0*/  CS2R R16, SRZ ;  /* 0x0000000000107805 */ /* 0x000fe2000001ff00 */
[----:B0-----:R-:W-:Y:S01]  /*2100*/  ISETP.GE.AND P0, PT, R0, UR4, PT ;  /* 0x0000000400007c0c */ /* 0x001fe2000bf06270 */
[----:B------:R-:W-:-:S12]  /*2110*/  IMAD.MOV.U32 R6, RZ, RZ, R0 ;  /* 0x000000ffff067224 */ /* 0x000fd800078e0000 */
[C---:B------:R-:W-:Y:S02]  /*2120*/  @!P0 IADD3 R18, R6.reuse, UR6, RZ ;  /* 0x0000000606128c10 */ /* 0x040fe4000fffe0ff */
[----:B------:R-:W-:-:S04]  /*2130*/  @!P0 IADD3 R6, R6, 0x80, RZ ;  /* 0x0000008006068810 */ /* 0x000fc80007ffe0ff */
[----:B------:R-:W-:-:S13]  /*2140*/  ISETP.GE.AND P6, PT, R6, UR4, PT ;  /* 0x0000000406007c0c */ /* 0x000fda000bfc6270 */
[C---:B------:R-:W-:Y:S01]  /*2150*/  @!P6 IADD3 R2, R6.reuse, UR6, RZ ;  /* 0x000000060602ec10 */ /* 0x040fe2000fffe0ff */
[----:B------:R-:W-:Y:S01]  /*2160*/  @!P6 IMAD.MOV.U32 R3, RZ, RZ, 0x8 ;  /* 0x00000008ff03e424 */ /* 0x000fe200078e00ff */
[----:B------:R-:W-:-:S03]  /*2170*/  @!P6 IADD3 R6, R6, 0x80, RZ ;  /* 0x000000800606e810 */ /* 0x000fc60007ffe0ff */
[----:B------:R-:W-:Y:S01]  /*2180*/  @!P6 IMAD.WIDE.U32 R2, R2, R3, c[0x0][0x170] ;  /* 0x00005c000202e625 */ /* 0x000fe200078e0003 */
[----:B------:R-:W-:-:S04]  /*2190*/  ISETP.GE.AND P5, PT, R6, UR4, PT ;  /* 0x0000000406007c0c */ /* 0x000fc8000bfa6270 */
[----:B------:R0:W5:Y:S09]  /*21a0*/  @!P6 LDG.E.64 R12, [R2.64] ;  /* 0x00000008020ce981 */ /* 0x000172000c1e1b00 */
[C---:B------:R-:W-:Y:S02]  /*21b0*/  @!P5 IADD3 R20, R6.reuse, UR6, RZ ;  /* 0x000000060614dc10 */ /* 0x040fe4000fffe0ff */
[----:B------:R-:W-:-:S04]  /*21c0*/  @!P5 IADD3 R6, R6, 0x80, RZ ;  /* 0x000000800606d810 */ /* 0x000fc80007ffe0ff */
[----:B------:R-:W-:-:S13]  /*21d0*/  ISETP.GE.AND P4, PT, R6, UR4, PT ;  /* 0x0000000406007c0c */ /* 0x000fda000bf86270 */
        /* <DEDUP_REMOVED lines=8> */
[----:B------:R-:W-:Y:S01]  /*2260*/  ISETP.GE.AND P1, PT, R6, UR4, PT ;  /* 0x0000000406007c0c */ /* 0x000fe2000bf26270 */
[----:B------:R-:W-:Y:S01]  /*2270*/  @!P4 IMAD.MOV.U32 R23, RZ, RZ, 0x8 ;  /* 0x00000008ff17c424 */ /* 0x000fe200078e00ff */
[----:B------:R-:W-:-:S11]  /*2280*/  @!P5 MOV R21, 0x8 ;  /* 0x000000080015d802 */ /* 0x000fd60000000f00 */
[C---:B------:R-:W-:Y:S02]  /*2290*/  @!P1 IADD3 R4, R6.reuse, UR6, RZ ;  /* 0x0000000606049c10 */ /* 0x040fe4000fffe0ff */
[----:B------:R-:W-:-:S04]  /*22a0*/  @!P1 IADD3 R6, R6, 0x80, RZ ;  /* 0x0000008006069810 */ /* 0x000fc80007ffe0ff */
[----:B------:R-:W-:Y:S01]  /*22b0*/  ISETP.GE.AND P6, PT, R6, UR4, PT ;  /* 0x0000000406007c0c */ /* 0x000fe2000bfc6270 */
[----:B------:R-:W-:Y:S01]  /*22c0*/  @!P3 IMAD.MOV.U32 R25, RZ, RZ, 0x8 ;  /* 0x00000008ff19b424 */ /* 0x000fe200078e00ff */
[----:B------:R-:W-:Y:S01]  /*22d0*/  CS2R R14, SRZ ;  /* 0x00000000000e7805 */ /* 0x000fe2000001ff00 */
[----:B------:R-:W-:Y:S01]  /*22e0*/  @!P5 IMAD.WIDE.U32 R20, R20, R21, c[0x0][0x170] ;  /* 0x00005c001414d625 */ /* 0x000fe200078e0015 */
[----:B------:R-:W-:-:S03]  /*22f0*/  CS2R R10, SRZ ;  /* 0x00000000000a7805 */ /* 0x000fc6000001ff00 */
[----:B------:R-:W-:Y:S01]  /*2300*/  @!P4 IMAD.WIDE.U32 R22, R22, R23, c[0x0][0x170] ;  /* 0x00005c001616c625 */ /* 0x000fe200078e0017 */
[----:B------:R-:W-:Y:S01]  /*2310*/  @!P0 MOV R19, 0x8 ;  /* 0x0000000800138802 */ /* 0x000fe20000000f00 */
[----:B------:R1:W5:Y:S02]  /*2320*/  @!P5 LDG.E.64 R16, [R20.64] ;  /* 0x000000081410d981 */ /* 0x000364000c1e1b00 */
[----:B------:R-:W-:Y:S02]  /*2330*/  @!P3 IMAD.WIDE.U32 R24, R24, R25, c[0x0][0x170] ;  /* 0x00005c001818b625 */ /* 0x000fe400078e0019 */
[----:B------:R-:W-:Y:S01]  /*2340*/  @!P6 IADD3 R26, R6, UR6, RZ ;  /* 0x00000006061aec10 */ /* 0x000fe2000fffe0ff */
[----:B------:R2:W5:Y:S01]  /*2350*/  @!P4 LDG.E.64 R14, [R22.64] ;  /* 0x00000008160ec981 */ /* 0x000562000c1e1b00 */
[----:B------:R-:W-:Y:S01]  /*2360*/  @!P2 IMAD.MOV.U32 R28, RZ, RZ, 0x8 ;  /* 0x00000008ff1ca424 */ /* 0x000fe200078e00ff */
[----:B------:R-:W-:Y:S01]  /*2370*/  @!P6 MOV R29, 0x8 ;  /* 0x00000008001de802 */ /* 0x000fe20000000f00 */
[----:B------:R-:W-:Y:S01]  /*2380*/  @!P1 IMAD.MOV.U32 R27, RZ, RZ, 0x8 ;  /* 0x00000008ff1b9424 */ /* 0x000fe200078e00ff */
[----:B------:R3:W5:Y:S01]  /*2390*/  @!P3 LDG.E.64 R10, [R24.64] ;  /* 0x00000008180ab981 */ /* 0x000762000c1e1b00 */
[----:B-1----:R-:W-:Y:S01]  /*23a0*/  @!P2 IMAD.WIDE.U32 R20, R5, R28, c[0x0][0x170] ;  /* 0x00005c000514a625 */ /* 0x002fe200078e001c */
[----:B------:R-:W-:Y:S01]  /*23b0*/  CS2R R8, SRZ ;  /* 0x0000000000087805 */ /* 0x000fe2000001ff00 */
[----:B0-----:R-:W-:Y:S01]  /*23c0*/  CS2R R2, SRZ ;  /* 0x0000000000027805 */ /* 0x001fe2000001ff00 */
[----:B------:R-:W-:Y:S01]  /*23d0*/  CS2R R6, SRZ ;  /* 0x0000000000067805 */ /* 0x000fe2000001ff00 */
[----:B--2---:R-:W-:-:S02]  /*23e0*/  @!P1 IMAD.WIDE.U32 R22, R4, R27, c[0x0][0x170] ;  /* 0x00005c0004169625 */ /* 0x004fc400078e001b */
[----:B------:R-:W-:Y:S01]  /*23f0*/  CS2R R4, SRZ ;  /* 0x0000000000047805 */ /* 0x000fe2000001ff00 */
[----:B------:R0:W5:Y:S01]  /*2400*/  @!P2 LDG.E.64 R8, [R20.64] ;  /* 0x000000081408a981 */ /* 0x000162000c1e1b00 */
[----:B------:R-:W-:-:S03]  /*2410*/  @!P0 IMAD.WIDE.U32 R18, R18, R19, c[0x0][0x170] ;  /* 0x00005c0012128625 */ /* 0x000fc600078e0013 */
[----:B------:R0:W5:Y:S01]  /*2420*/  @!P1 LDG.E.64 R2, [R22.64] ;  /* 0x0000000816029981 */ /* 0x000162000c1e1b00 */
[----:B---3--:R-:W-:-:S03]  /*2430*/  @!P6 IMAD.WIDE.U32 R24, R26, R29, c[0x0][0x170] ;  /* 0x00005c001a18e625 */ /* 0x008fc600078e001d */
[----:B------:R0:W5:Y:S04]  /*2440*/  @!P0 LDG.E.64 R6, [R18.64] ;  /* 0x0000000812068981 */ /* 0x000168000c1e1b00 */
[----:B------:R0:W5:Y:S01]  /*2450*/  @!P6 LDG.E.64 R4, [R24.64] ;  /* 0x000000081804e981 */ /* 0x000162000c1e1b00 */
[----:B------:R-:W-:Y:S01]  /*2460*/  BSSY B0, `(.L_x_2277) ;  /* 0x000003e000007945 */ /* 0x000fe20003800000 */
[----:B------:R-:W-:Y:S05]  /*2470*/  @P0 BRA `(.L_x_2278) ;  /* 0x000003c000000947 */ /* 0x000fea0003800000 */
[----:B0----5:R-:W-:Y:S01]  /*2480*/  LOP3.LUT R19, R7, 0x7fffffff, RZ, 0xc0, !PT ;  /* 0x7fffffff07137812 */ /* 0x021fe200078ec0ff */
[----:B------:R-:W-:-:S06]  /*2490*/  IMAD.MOV.U32 R18, RZ, RZ, R6 ;  /* 0x000000ffff127224 */ /* 0x000fcc00078e0006 */
[----:B------:R-:W0:-:S14]  /*24a0*/  DSETP.GE.AND P1, PT, R18, c[0x2][0x0], PT ;  /* 0x008000001200762a */ /* 0x000e1c0003f26000 */
[----:B0-----:R-:W-:Y:S05]  /*24b0*/  @!P1 BRA `(.L_x_2279) ;  /* 0x0000029000009947 */ /* 0x001fea0003800000 */
[----:B------:R-:W0:Y:S01]  /*24c0*/  DADD R22, R18, R18 ;  /* 0x0000000012167229 */ /* 0x000e220000000012 */
[----:B------:R-:W-:Y:S01]  /*24d0*/  IMAD.MOV.U32 R24, RZ, RZ, -0x5b8be47f ;  /* 0xa4741b81ff187424 */ /* 0x000fe200078e00ff */
[----:B------:R-:W-:Y:S01]  /*24e0*/  MOV R25, 0x3e5ae904 ;  /* 0x3e5ae90400197802 */ /* 0x000fe20000000f00 */
[----:B------:R-:W-:Y:S01]  /*24f0*/  IMAD.MOV.U32 R26, RZ, RZ, 0x0 ;  /* 0x00000000ff1a7424 */ /* 0x000fe200078e00ff */
[----:B------:R-:W-:Y:S02]  /*2500*/  MOV R27, 0x40000000 ;  /* 0x40000000001b7802 */ /* 0x000fe40000000f00 */
        /* <DEDUP_REMOVED lines=36> */
.L_x_2279:
        /* <DEDUP_REMOVED lines=15> */
.L_x_2278:
[----:B------:R-:W-:Y:S05]  /*2840*/  BSYNC B0 ;  /* 0x0000000000007941 */ /* 0x000fea0003800000 */
.L_x_2277:
[----:B0-----:R-:W-:Y:S01]  /*2850*/  IADD3 R18, R0, 0x80, RZ ;  /* 0x0000008000127810 */ /* 0x001fe20007ffe0ff */
[----:B------:R-:W-:Y:S03]  /*2860*/  BSSY B0, `(.L_x_2280) ;  /* 0x000003f000007945 */ /* 0x000fe60003800000 */
[----:B------:R-:W-:-:S13]  /*2870*/  ISETP.GE.AND P1, PT, R18, UR4, PT ;  /* 0x0000000412007c0c */ /* 0x000fda000bf26270 */
[----:B------:R-:W-:Y:S05]  /*2880*/  @P1 BRA `(.L_x_2281) ;  /* 0x000003c000001947 */ /* 0x000fea0003800000 */
[----:B-----5:R-:W-:Y:S02]  /*2890*/  LOP3.LUT R21, R13, 0x7fffffff, RZ, 0xc0, !PT ;  /* 0x7fffffff0d157812 */ /* 0x020fe400078ec0ff */
        /* <DEDUP_REMOVED lines=28> */
[----:B--2---:R-:W-:-:S04]  /*2a60*/  DFMA R26, R22, R26, R22 ;  /* 0x0000001a161a722b */ /* 0x004fc80000000016 */
[----:B0-----:R-:W0:-:S06]  /*2a70*/  DADD R22, -R24, 1 ;  /* 0x3ff0000018167429 */ /* 0x001e0c0000000100 */
[----:B0-----:R-:W0:-:S06]  /*2a80*/  DFMA R22, -R26, R24, R22 ;  /* 0x000000181a16722b */ /* 0x001e0c0000000116 */
[----:B0-----:R0:W2:Y:S02]  /*2a90*/  DADD R24, -R22, 2 ;  /* 0x4000000016187429 */ /* 0x0010a40000000100 */
[----:B0-----:R-:W-:-:S04]  /*2aa0*/  MOV R22, RZ ;  /* 0x000000ff00167202 */ /* 0x001fc80000000f00 */
[----:B--2---:R-:W0:Y:S02]  /*2ab0*/  MUFU.RCP64H R23, R25 ;  /* 0x0000001900177308 */ /* 0x004e240000001800 */
[----:B0-----:R-:W0:-:S06]  /*2ac0*/  DFMA R26, -R24, R22, 1 ;  /* 0x3ff00000181a742b */ /* 0x001e0c0000000116 */
[----:B0-----:R-:W0:-:S06]  /*2ad0*/  DFMA R26, R26, R26, R26 ;  /* 0x0000001a1a1a722b */ /* 0x001e0c000000001a */
[----:B0-----:R0:W2:Y:S02]  /*2ae0*/  DFMA R26, R22, R26, R22 ;  /* 0x0000001a161a722b */ /* 0x0010a40000000016 */
[----:B0-----:R-:W-:Y:S02]  /*2af0*/  IMAD.MOV.U32 R22, RZ, RZ, 0x0 ;  /* 0x00000000ff167424 */ /* 0x001fe400078e00ff */
[----:B------:R-:W-:-:S06]  /*2b00*/  IMAD.MOV.U32 R23, RZ, RZ, 0x40000000 ;  /* 0x40000000ff177424 */ /* 0x000fcc00078e00ff */
[----:B--2---:R-:W0:-:S10]  /*2b10*/  DFMA R26, -R26, R22, 1 ;  /* 0x3ff000001a1a742b */ /* 0x004e140000000116 */
[----:B0-----:R-:W-:Y:S02]  /*2b20*/  FSEL R19, R27, 1.875, !P1 ;  /* 0x3ff000001b137808 */ /* 0x001fe40004800000 */
[----:B------:R-:W-:Y:S02]  /*2b30*/  FSEL R12, R26, RZ, !P1 ;  /* 0x000000ff1a0c7208 */ /* 0x000fe40004800000 */
[----:B------:R-:W-:Y:S01]  /*2b40*/  LOP3.LUT R13, R19, 0x80000000, R13, 0xb8, !PT ;  /* 0x80000000130d7812 */ /* 0x000fe200078eb80d */
[----:B------:R-:W-:Y:S05]  /*2b50*/  BRA `(.L_x_2281) ;  /* 0x000000f000007947 */ /* 0x000fea0003800000 */
.L_x_2282:
        /* <DEDUP_REMOVED lines=15> */
.L_x_2281:
[----:B------:R-:W-:Y:S05]  /*2c50*/  BSYNC B0 ;  /* 0x0000000000007941 */ /* 0x000fea0003800000 */
.L_x_2280:
[----:B------:R-:W-:Y:S01]  /*2c60*/  IADD3 R19, R0, 0x100, RZ ;  /* 0x0000010000137810 */ /* 0x000fe20007ffe0ff */
[----:B------:R-:W-:Y:S03]  /*2c70*/  BSSY B0, `(.L_x_2283) ;  /* 0x000003f000007945 */ /* 0x000fe60003800000 */
[----:B------:R-:W-:-:S13]  /*2c80*/  ISETP.GE.AND P1, PT, R19, UR4, PT ;  /* 0x0000000413007c0c */ /* 0x000fda000bf26270 */
[----:B------:R-:W-:Y:S05]  /*2c90*/  @P1 BRA `(.L_x_2284) ;  /* 0x000003c000001947 */ /* 0x000fea0003800000 */
[----:B-----5:R-:W-:Y:S01]  /*2ca0*/  LOP3.LUT R21, R17, 0x7fffffff, RZ, 0xc0, !PT ;  /* 0x7fffffff11157812 */ /* 0x020fe200078ec0ff */
[----:B------:R-:W-:-:S06]  /*2cb0*/  IMAD.MOV.U32 R20, RZ, RZ, R16 ;  /* 0x000000ffff147224 */ /* 0x000fcc00078e0010 */
[----:B------:R-:W3:-:S14]  /*2cc0*/  DSETP.GE.AND P1, PT, R20, c[0x2][0x0], PT ;  /* 0x008000001400762a */ /* 0x000edc0003f26000 */
[----:B---3--:R-:W-:Y:S05]  /*2cd0*/  @!P1 BRA `(.L_x_2285) ;  /* 0x0000029000009947 */ /* 0x008fea0003800000 */
[----:B------:R-:W3:Y:S01]  /*2ce0*/  DADD R24, R20, R20 ;  /* 0x0000000014187229 */ /* 0x000ee20000000014 */
[----:B------:R-:W-:Y:S01]  /*2cf0*/  MOV R26, 0xa4741b81 ;  /* 0xa4741b81001a7802 */ /* 0x000fe20000000f00 */
[----:B------:R-:W-:-:S04]  /*2d00*/  IMAD.MOV.U32 R27, RZ, RZ, 0x3e5ae904 ;  /* 0x3e5ae904ff1b7424 */ /* 0x000fc800078e00ff */
        /* <DEDUP_REMOVED lines=22> */
[----:B---3--:R-:W-:-:S04]  /*2e70*/  DFMA R26, R22, R26, R22 ;  /* 0x0000001a161a722b */ /* 0x008fc80000000016 */
[----:B0-----:R-:W0:-:S06]  /*2e80*/  DADD R22, -R24, 1 ;  /* 0x3ff0000018167429 */ /* 0x001e0c0000000100 */
[----:B0-----:R-:W0:-:S06]  /*2e90*/  DFMA R22, -R26, R24, R22 ;  /* 0x000000181a16722b */ /* 0x001e0c0000000116 */
[----:B0-----:R0:W3:Y:S02]  /*2ea0*/  DADD R24, -R22, 2 ;  /* 0x4000000016187429 */ /* 0x0010e40000000100 */
[----:B0-----:R-:W-:-:S04]  /*2eb0*/  IMAD.MOV.U32 R22, RZ, RZ, RZ ;  /* 0x000000ffff167224 */ /* 0x001fc800078e00ff */
[----:B---3--:R-:W0:Y:S02]  /*2ec0*/  MUFU.RCP64H R23, R25 ;  /* 0x0000001900177308 */ /* 0x008e240000001800 */
[----:B0-----:R-:W0:-:S06]  /*2ed0*/  DFMA R26, -R24, R22, 1 ;  /* 0x3ff00000181a742b */ /* 0x001e0c0000000116 */
[----:B0-----:R-:W0:-:S06]  /*2ee0*/  DFMA R26, R26, R26, R26 ;  /* 0x0000001a1a1a722b */ /* 0x001e0c000000001a */
[----:B0-----:R0:W3:Y:S02]  /*2ef0*/  DFMA R26, R22, R26, R22 ;  /* 0x0000001a161a722b */ /* 0x0010e40000000016 */
[----:B0-----:R-:W-:Y:S01]  /*2f00*/  MOV R22, 0x0 ;  /* 0x0000000000167802 */ /* 0x001fe20000000f00 */
[----:B------:R-:W-:-:S06]  /*2f10*/  IMAD.MOV.U32 R23, RZ, RZ, 0x40000000 ;  /* 0x40000000ff177424 */ /* 0x000fcc00078e00ff */
[----:B---3--:R-:W0:-:S10]  /*2f20*/  DFMA R26, -R26, R22, 1 ;  /* 0x3ff000001a1a742b */ /* 0x008e140000000116 */
[----:B0-----:R-:W-:Y:S02]  /*2f30*/  FSEL R19, R27, 1.875, !P1 ;  /* 0x3ff000001b137808 */ /* 0x001fe40004800000 */
[----:B------:R-:W-:Y:S02]  /*2f40*/  FSEL R16, R26, RZ, !P1 ;  /* 0x000000ff1a107208 */ /* 0x000fe40004800000 */
[----:B------:R-:W-:Y:S01]  /*2f50*/  LOP3.LUT R17, R19, 0x80000000, R17, 0xb8, !PT ;  /* 0x8000000013117812 */ /* 0x000fe200078eb811 */
[----:B------:R-:W-:Y:S05]  /*2f60*/  BRA `(.L_x_2284) ;  /* 0x000000f000007947 */ /* 0x000fea0003800000 */
.L_x_2285:
[----:B------:R-:W3:Y:S01]  /*2f70*/  DMUL R20, R16, R16 ;  /* 0x0000001010147228 */ /* 0x000ee20000000000 */
[----:B0-----:R-:W-:Y:S01]  /*2f80*/  IMAD.MOV.U32 R22, RZ, RZ, -0x1d0a169c ;  /* 0xe2f5e964ff167424 */ /* 0x001fe200078e00ff */
[----:B------:R-:W-:-:S06]  /*2f90*/  MOV R23, 0x3ef0bc46 ;  /* 0x3ef0bc4600177802 */ /* 0x000fcc0000000f00 */
        /* <DEDUP_REMOVED lines=12> */
.L_x_2284:
[----:B------:R-:W-:Y:S05]  /*3060*/  BSYNC B0 ;  /* 0x0000000000007941 */ /* 0x000fea0003800000 */
.L_x_2283:
[----:B------:R-:W-:Y:S01]  /*3070*/  IADD3 R19, R0, 0x180, RZ ;  /* 0x0000018000137810 */ /* 0x000fe20007ffe0ff */
[----:B------:R-:W-:Y:S03]  /*3080*/  BSSY B0, `(.L_x_2286) ;  /* 0x000003f000007945 */ /* 0x000fe60003800000 */
[----:B------:R-:W-:-:S13]  /*3090*/  ISETP.GE.AND P1, PT, R19, UR4, PT ;  /* 0x0000000413007c0c */ /* 0x000fda000bf26270 */
[----:B------:R-:W-:Y:S05]  /*30a0*/  @P1 BRA `(.L_x_2287) ;  /* 0x000003c000001947 */ /* 0x000fea0003800000 */
[----:B-----5:R-:W-:Y:S01]  /*30b0*/  LOP3.LUT R21, R15, 0x7fffffff, RZ, 0xc0, !PT ;  /* 0x7fffffff0f157812 */ /* 0x020fe200078ec0ff */
[----:B------:R-:W-:-:S06]  /*30c0*/  IMAD.MOV.U32 R20, RZ, RZ, R14 ;  /* 0x000000ffff147224 */ /* 0x000fcc00078e000e */
        /* <DEDUP_REMOVED lines=35> */
[----:B0-----:R0:W4:Y:S02]  /*3300*/  DFMA R26, R22, R26, R22 ;  /* 0x0000001a161a722b */ /* 0x0011240000000016 */
[----:B0-----:R-:W-:Y:S01]  /*3310*/  IMAD.MOV.U32 R22, RZ, RZ, 0x0 ;  /* 0x00000000ff167424 */ /* 0x001fe200078e00ff */
[----:B------:R-:W-:-:S06]  /*3320*/  MOV R23, 0x40000000 ;  /* 0x4000000000177802 */ /* 0x000fcc0000000f00 */
[----:B----4-:R-:W0:-:S10]  /*3330*/  DFMA R26, -R26, R22, 1 ;  /* 0x3ff000001a1a742b */ /* 0x010e140000000116 */
[----:B0-----:R-:W-:Y:S02]  /*3340*/  FSEL R19, R27, 1.875, !P1 ;  /* 0x3ff000001b137808 */ /* 0x001fe40004800000 */
[----:B------:R-:W-:Y:S02]  /*3350*/  FSEL R14, R26, RZ, !P1 ;  /* 0x000000ff1a0e7208 */ /* 0x000fe40004800000 */
[----:B------:R-:W-:Y:S01]  /*3360*/  LOP3.LUT R15, R19, 0x80000000, R15, 0xb8, !PT ;  /* 0x80000000130f7812 */ /* 0x000fe200078eb80f */
[----:B------:R-:W-:Y:S05]  /*3370*/  BRA `(.L_x_2287) ;  /* 0x000000f000007947 */ /* 0x000fea0003800000 */
.L_x_2288:
[----:B------:R-:W4:Y:S01]  /*3380*/  DMUL R20, R14, R14 ;  /* 0x0000000e0e147228 */ /* 0x000f220000000000 */
[----:B0-----:R-:W-:Y:S02]  /*3390*/  IMAD.MOV.U32 R22, RZ, RZ, -0x1d0a169c ;  /* 0xe2f5e964ff167424 */ /* 0x001fe400078e00ff */
        /* <DEDUP_REMOVED lines=13> */
.L_x_2287:
[----:B------:R-:W-:Y:S05]  /*3470*/  BSYNC B0 ;  /* 0x0000000000007941 */ /* 0x000fea0003800000 */
.L_x_2286:
[----:B------:R-:W-:Y:S01]  /*3480*/  IADD3 R19, R0, 0x200, RZ ;  /* 0x0000020000137810 */ /* 0x000fe20007ffe0ff */
        /* <DEDUP_REMOVED lines=18> */
[----:B------:R-:W5:Y:S01]  /*35b0*/  F2F.F64.F32 R22, R19 ;  /* 0x0000001300167310 */ /* 0x000f620000201800 */
[----:B0-----:R-:W-:Y:S01]  /*35c0*/  FMUL.FTZ R20, R20, 1 ;  /* 0x3f80000014147820 */ /* 0x001fe20000410000 */
[----:B-----5:R-:W0:-:S06]  /*35d0*/  DFMA R22, -R22, c[0x2][0x10], R24 ;  /* 0x0080040016167a2b */ /* 0x020e0c0000000118 */
[----:B0-----:R-:W0:-:S06]  /*35e0*/  DFMA R26, R22, R26, c[0x2][0x18] ;  /* 0x00800600161a762b */ /* 0x001e0c000000001a */
[----:B0-----:R-:W0:-:S06]  /*35f0*/  DFMA R26, R22, R26, c[0x2][0x20] ;  /* 0x00800800161a762b */ /* 0x001e0c000000001a */
[----:B0-----:R-:W0:-:S06]  /*3600*/  DFMA R26, R22, R26, c[0x2][0x28] ;  /* 0x00800a00161a762b */ /* 0x001e0c000000001a */
[----:B0-----:R-:W0:-:S06]  /*3610*/  DFMA R24, R22, R26, c[0x2][0x30] ;  /* 0x00800c001618762b */ /* 0x001e0c000000001a */
[----:B0-----:R-:W0:-:S06]  /*3620*/  DFMA R24, R22, R24, c[0x2][0x38] ;  /* 0x00800e001618762b */ /* 0x001e0c0000000018 */
[----:B0-----:R-:W0:-:S06]  /*3630*/  DFMA R24, R22, R24, c[0x2][0x40] ;  /* 0x008010001618762b */ /* 0x001e0c0000000018 */
[----:B0-----:R-:W0:-:S06]  /*3640*/  DFMA R24, R22, R24, c[0x2][0x48] ;  /* 0x008012001618762b */ /* 0x001e0c0000000018 */
[----:B0-----:R0:W5:-:S04]  /*3650*/  DFMA R26, R22, R24, c[0x2][0x50] ;  /* 0x00801400161a762b */ /* 0x0011480000000018 */
[----:B0-----:R-:W0:Y:S02]  /*3660*/  F2F.F64.F32 R24, R20 ;  /* 0x0000001400187310 */ /* 0x001e240000201800 */
        /* <DEDUP_REMOVED lines=10> */
[----:B0-----:R0:W5:Y:S02]  /*3710*/  DFMA R26, R22, R26, R22 ;  /* 0x0000001a161a722b */ /* 0x0011640000000016 */
[----:B0-----:R-:W-:Y:S02]  /*3720*/  IMAD.MOV.U32 R22, RZ, RZ, 0x0 ;  /* 0x00000000ff167424 */ /* 0x001fe400078e00ff */
[----:B------:R-:W-:-:S06]  /*3730*/  IMAD.MOV.U32 R23, RZ, RZ, 0x40000000 ;  /* 0x40000000ff177424 */ /* 0x000fcc00078e00ff */
[----:B-----5:R-:W0:-:S10]  /*3740*/  DFMA R26, -R26, R22, 1 ;  /* 0x3ff000001a1a742b */ /* 0x020e140000000116 */
[----:B0-----:R-:W-:Y:S02]  /*3750*/  FSEL R19, R27, 1.875, !P1 ;  /* 0x3ff000001b137808 */ /* 0x001fe40004800000 */
[----:B------:R-:W-:Y:S02]  /*3760*/  FSEL R10, R26, RZ, !P1 ;  /* 0x000000ff1a0a7208 */ /* 0x000fe40004800000 */
[----:B------:R-:W-:Y:S01]  /*3770*/  LOP3.LUT R11, R19, 0x80000000, R11, 0xb8, !PT ;  /* 0x80000000130b7812 */ /* 0x000fe200078eb80b */
[----:B------:R-:W-:Y:S05]  /*3780*/  BRA `(.L_x_2290) ;  /* 0x000000f000007947 */ /* 0x000fea0003800000 */
.L_x_2291:
        /* <DEDUP_REMOVED lines=15> */
.L_x_2290:
[----:B------:R-:W-:Y:S05]  /*3880*/  BSYNC B0 ;  /* 0x0000000000007941 */ /* 0x000fea0003800000 */
.L_x_2289:
[----:B------:R-:W-:Y:S01]  /*3890*/  IADD3 R19, R0, 0x280, RZ ;  /* 0x0000028000137810 */ /* 0x000fe20007ffe0ff */
[----:B------:R-:W-:Y:S03]  /*38a0*/  BSSY B0, `(.L_x_2292) ;  /* 0x000003f000007945 */ /* 0x000fe60003800000 */
[----:B------:R-:W-:-:S13]  /*38b0*/  ISETP.GE.AND P1, PT, R19, UR4, PT ;  /* 0x0000000413007c0c */ /* 0x000fda000bf26270 */
        /* <DEDUP_REMOVED lines=38> */
[----:B0-----:R0:W5:Y:S02]  /*3b20*/  DFMA R26, R22, R26, R22 ;  /* 0x0000001a161a722b */ /* 0x0011640000000016 */
[----:B0-----:R-:W-:Y:S01]  /*3b30*/  MOV R22, 0x0 ;  /* 0x0000000000167802 */ /* 0x001fe20000000f00 */
[----:B------:R-:W-:-:S06]  /*3b40*/  IMAD.MOV.U32 R23, RZ, RZ, 0x40000000 ;  /* 0x40000000ff177424 */ /* 0x000fcc00078e00ff */
[----:B-----5:R-:W0:-:S10]  /*3b50*/  DFMA R26, -R26, R22, 1 ;  /* 0x3ff000001a1a742b */ /* 0x020e140000000116 */
[----:B0-----:R-:W-:Y:S02]  /*3b60*/  FSEL R19, R27, 1.875, !P1 ;  /* 0x3ff000001b137808 */ /* 0x001fe40004800000 */
[----:B------:R-:W-:Y:S02]  /*3b70*/  FSEL R8, R26, RZ, !P1 ;  /* 0x000000ff1a087208 */ /* 0x000fe40004800000 */
[----:B------:R-:W-:Y:S01]  /*3b80*/  LOP3.LUT R9, R19, 0x80000000, R9, 0xb8, !PT ;  /* 0x8000000013097812 */ /* 0x000fe200078eb809 */
[----:B------:R-:W-:Y:S05]  /*3b90*/  BRA `(.L_x_2293) ;  /* 0x000000f000007947 */ /* 0x000fea0003800000 */
.L_x_2294:
        /* <DEDUP_REMOVED lines=15> */
.L_x_2293:
[----:B------:R-:W-:Y:S05]  /*3c90*/  BSYNC B0 ;  /* 0x0000000000007941 */ /* 0x000fea0003800000 */
.L_x_2292:
        /* <DEDUP_REMOVED lines=42> */
[----:B0-----:R-:W-:Y:S01]  /*3f40*/  IMAD.MOV.U32 R22, RZ, RZ, 0x0 ;  /* 0x00000000ff167424 */ /* 0x001fe200078e00ff */
[----:B------:R-:W-:-:S06]  /*3f50*/  MOV R23, 0x40000000 ;  /* 0x4000000000177802 */ /* 0x000fcc0000000f00 */
[----:B-----5:R-:W0:-:S10]  /*3f60*/  DFMA R26, -R26, R22, 1 ;  /* 0x3ff000001a1a742b */ /* 0x020e140000000116 */
[----:B0-----:R-:W-:Y:S02]  /*3f70*/  FSEL R19, R27, 1.875, !P1 ;  /* 0x3ff000001b137808 */ /* 0x001fe40004800000 */
[----:B------:R-:W-:Y:S02]  /*3f80*/  FSEL R2, R26, RZ, !P1 ;  /* 0x000000ff1a027208 */ /* 0x000fe40004800000 */
[----:B------:R-:W-:Y:S01]  /*3f90*/  LOP3.LUT R3, R19, 0x80000000, R3, 0xb8, !PT ;  /* 0x8000000013037812 */ /* 0x000fe200078eb803 */
[----:B------:R-:W-:Y:S05]  /*3fa0*/  BRA `(.L_x_2296) ;  /* 0x000000f000007947 */ /* 0x000fea0003800000 */
.L_x_2297:
        /* <DEDUP_REMOVED lines=15> */
.L_x_2296:
[----:B------:R-:W-:Y:S05]  /*40a0*/  BSYNC B0 ;  /* 0x0000000000007941 */ /* 0x000fea0003800000 */
.L_x_2295:
        /* <DEDUP_REMOVED lines=49> */
.L_x_2300:
        /* <DEDUP_REMOVED lines=15> */
.L_x_2299:
[----:B------:R-:W-:Y:S05]  /*44b0*/  BSYNC B0 ;  /* 0x0000000000007941 */ /* 0x000fea0003800000 */
.L_x_2298:
[----:B------:R-:W-:Y:S01]  /*44c0*/  @!P0 IADD3 R20, R0, UR6, RZ ;  /* 0x0000000600148c10 */ /* 0x000fe2000fffe0ff */
[----:B------:R-:W-:Y:S01]  /*44d0*/  @!P0 IMAD.MOV.U32 R21, RZ, RZ, 0x8 ;  /* 0x00000008ff158424 */ /* 0x000fe200078e00ff */
[----:B------:R-:W-:Y:S01]  /*44e0*/  @!P0 MOV R0, R18 ;  /* 0x0000001200008202 */ /* 0x000fe20000000f00 */
[----:B------:R-:W-:Y:S01]  /*44f0*/  BSSY B0, `(.L_x_2301) ;  /* 0x000002f000007945 */ /* 0x000fe20003800000 */
[----:B------:R-:W-:Y:S01]  /*4500*/  BSSY B1, `(.L_x_2302) ;  /* 0x0000027000017945 */ /* 0x000fe20003800000 */
[----:B------:R-:W-:-:S05]  /*4510*/  @!P0 IMAD.WIDE.U32 R20, R20, R21, c[0x0][0x168] ;  /* 0x00005a0014148625 */ /* 0x000fca00078e0015 */
[----:B-1---5:R1:W-:Y:S01]  /*4520*/  @!P0 STG.E.64 [R20.64], R6 ;  /* 0x0000000614008986 */ /* 0x0223e2000c101b08 */
[----:B------:R-:W-:-:S13]  /*4530*/  ISETP.GE.AND P0, PT, R0, UR4, PT ;  /* 0x0000000400007c0c */ /* 0x000fda000bf06270 */
[----:B------:R-:W-:Y:S05]  /*4540*/  @P0 BRA `(.L_x_2303) ;  /* 0x000000c000000947 */ /* 0x000fea0003800000 */
[C---:B-1----:R-:W-:Y:S01]  /*4550*/  IADD3 R6, R0.reuse, UR6, RZ ;  /* 0x0000000600067c10 */ /* 0x042fe2000fffe0ff */
[----:B------:R-:W-:Y:S01]  /*4560*/  IMAD.MOV.U32 R7, RZ, RZ, 0x8 ;  /* 0x00000008ff077424 */ /* 0x000fe200078e00ff */
[----:B------:R-:W-:-:S03]  /*4570*/  IADD3 R0, R0, 0x80, RZ ;  /* 0x0000008000007810 */ /* 0x000fc60007ffe0ff */
[----:B------:R-:W-:Y:S01]  /*4580*/  IMAD.WIDE.U32 R6, R6, R7, c[0x0][0x168] ;  /* 0x00005a0006067625 */ /* 0x000fe200078e0007 */
[----:B------:R-:W-:-:S04]  /*4590*/  ISETP.GE.AND P0, PT, R0, UR4, PT ;  /* 0x0000000400007c0c */ /* 0x000fc8000bf06270 */
[----:B--2---:R1:W-:Y:S09]  /*45a0*/  STG.E.64 [R6.64], R12 ;  /* 0x0000000c06007986 */ /* 0x0043f2000c101b08 */
[----:B------:R-:W-:Y:S05]  /*45b0*/  @P0 BRA `(.L_x_2304) ;  /* 0x000000c000000947 */ /* 0x000fea0003800000 */
[C---:B-1----:R-:W-:Y:S01]  /*45c0*/  IADD3 R6, R0.reuse, UR6, RZ ;  /* 0x0000000600067c10 */ /* 0x042fe2000fffe0ff */
[----:B------:R-:W-:Y:S01]  /*45d0*/  IMAD.MOV.U32 R7, RZ, RZ, 0x8 ;  /* 0x00000008ff077424 */ /* 0x000fe200078e00ff */
[----:B------:R-:W-:-:S03]  /*45e0*/  IADD3 R0, R0, 0x80, RZ ;  /* 0x0000008000007810 */ /* 0x000fc60007ffe0ff */
[----:B------:R-:W-:-:S05]  /*45f0*/  IMAD.WIDE.U32 R6, R6, R7, c[0x0][0x168] ;  /* 0x00005a0006067625 */ /* 0x000fca00078e0007 */
[----:B---3--:R1:W-:Y:S02]  /*4600*/  STG.E.64 [R6.64], R16 ;  /* 0x0000001006007986 */ /* 0x0083e4000c101b08 */
.L_x_2303:
[----:B-1----:R-:W-:-:S13]  /*4610*/  ISETP.GE.AND P0, PT, R0, UR4, PT ;  /* 0x0000000400007c0c */ /* 0x002fda000bf06270 */
[----:B------:R-:W-:Y:S05]  /*4620*/  @P0 BRA `(.L_x_2305) ;  /* 0x000000c000000947 */ /* 0x000fea0003800000 */
[----:B------:R-:W-:Y:S01]  /*4630*/  HFMA2.MMA R7, -RZ, RZ, 0, 4.76837158203125e-07 ;  /* 0x00000008ff077435 */ /* 0x000fe200000001ff */
[C---:B------:R-:W-:Y:S02]  /*4640*/  IADD3 R6, R0.reuse, UR6, RZ ;  /* 0x0000000600067c10 */ /* 0x040fe4000fffe0ff */
[----:B------:R-:W-:-:S07]  /*4650*/  IADD3 R0, R0, 0x80, RZ ;  /* 0x0000008000007810 */ /* 0x000fce0007ffe0ff */
[----:B------:R-:W-:-:S05]  /*4660*/  IMAD.WIDE.U32 R6, R6, R7, c[0x0][0x168] ;  /* 0x00005a0006067625 */ /* 0x000fca00078e0007 */
[----:B----4-:R1:W-:Y:S02]  /*4670*/  STG.E.64 [R6.64], R14 ;  /* 0x0000000e06007986 */ /* 0x0103e4000c101b08 */
.L_x_2304:
[----:B------:R-:W-:-:S13]  /*4680*/  ISETP.GE.AND P0, PT, R0, UR4, PT ;  /* 0x0000000400007c0c */ /* 0x000fda000bf06270 */
[----:B------:R-:W-:Y:S05]  /*4690*/  @P0 BRA `(.L_x_2306) ;  /* 0x000000d000000947 */ /* 0x000fea0003800000 */
[C---:B-1----:R-:W-:Y:S01]  /*46a0*/  IADD3 R6, R0.reuse, UR6, RZ ;  /* 0x0000000600067c10 */ /* 0x042fe2000fffe0ff */
[----:B------:R-:W-:Y:S01]  /*46b0*/  IMAD.MOV.U32 R7, RZ, RZ, 0x8 ;  /* 0x00000008ff077424 */ /* 0x000fe200078e00ff */
[----:B------:R-:W-:-:S03]  /*46c0*/  IADD3 R0, R0, 0x80, RZ ;  /* 0x0000008000007810 */ /* 0x000fc60007ffe0ff */
[----:B------:R-:W-:-:S05]  /*46d0*/  IMAD.WIDE.U32 R6, R6, R7, c[0x0][0x168] ;  /* 0x00005a0006067625 */ /* 0x000fca00078e0007 */
[----:B----4-:R1:W-:Y:S02]  /*46e0*/  STG.E.64 [R6.64], R10 ;  /* 0x0000000a06007986 */ /* 0x0103e4000c101b08 */
.L_x_2305:
[----:B------:R-:W-:-:S13]  /*46f0*/  ISETP.GE.AND P0, PT, R0, UR4, PT ;  /* 0x0000000400007c0c */ /* 0x000fda000bf06270 */
[----:B------:R-:W-:Y:S01]  /*4700*/  @P0 BREAK B1 ;  /* 0x0000000000010942 */ /* 0x000fe20003800000 */
[----:B------:R-:W-:Y:S05]  /*4710*/  @P0 BRA `(.L_x_2307) ;  /* 0x000000c000000947 */ /* 0x000fea0003800000 */
[C---:B-1----:R-:W-:Y:S01]  /*4720*/  IADD3 R6, R0.reuse, UR6, RZ ;  /* 0x0000000600067c10 */ /* 0x042fe2000fffe0ff */
[----:B------:R-:W-:Y:S01]  /*4730*/  IMAD.MOV.U32 R7, RZ, RZ, 0x8 ;  /* 0x00000008ff077424 */ /* 0x000fe200078e00ff */
[----:B------:R-:W-:-:S03]  /*4740*/  IADD3 R0, R0, 0x80, RZ ;  /* 0x0000008000007810 */ /* 0x000fc60007ffe0ff */
[----:B------:R-:W-:-:S05]  /*4750*/  IMAD.WIDE.U32 R6, R6, R7, c[0x0][0x168] ;  /* 0x00005a0006067625 */ /* 0x000fca00078e0007 */
[----:B----4-:R1:W-:Y:S02]  /*4760*/  STG.E.64 [R6.64], R8 ;  /* 0x0000000806007986 */ /* 0x0103e4000c101b08 */
.L_x_2306:
[----:B------:R-:W-:Y:S05]  /*4770*/  BSYNC B1 ;  /* 0x0000000000017941 */ /* 0x000fea0003800000 */
.L_x_2302:
[----:B------:R-:W-:-:S13]  /*4780*/  ISETP.GE.AND P0, PT, R0, UR4, PT ;  /* 0x0000000400007c0c */ /* 0x000fda000bf06270 */
[C---:B-1----:R-:W-:Y:S02]  /*4790*/  @!P0 IADD3 R6, R0.reuse, UR6, RZ ;  /* 0x0000000600068c10 */ /* 0x042fe4000fffe0ff */
[----:B------:R-:W-:Y:S02]  /*47a0*/  @!P0 MOV R7, 0x8 ;  /* 0x0000000800078802 */ /* 0x000fe40000000f00 */
[----:B------:R-:W-:-:S03]  /*47b0*/  @!P0 IADD3 R0, R0, 0x80, RZ ;  /* 0x0000008000008810 */ /* 0x000fc60007ffe0ff */
[----:B------:R-:W-:-:S05]  /*47c0*/  @!P0 IMAD.WIDE.U32 R6, R6, R7, c[0x0][0x168] ;  /* 0x00005a0006068625 */ /* 0x000fca00078e0007 */
[----:B----4-:R1:W-:Y:S02]  /*47d0*/  @!P0 STG.E.64 [R6.64], R2 ;  /* 0x0000000206008986 */ /* 0x0103e4000c101b08 */
.L_x_2307:
[----:B------:R-:W-:Y:S05]  /*47e0*/  BSYNC B0 ;  /* 0x0000000000007941 */ /* 0x000fea0003800000 */
.L_x_2301:
[----:B------:R-:W-:Y:S01]  /*47f0*/  WARPSYNC 0xffffffff ;  /* 0xffffffff00007948 */ /* 0x000fe20003800000 */
[----:B------:R-:W-:-:S13]  /*4800*/  ISETP.GE.AND P0, PT, R0, UR4, PT ;  /* 0x0000000400007c0c */ /* 0x000fda000bf06270 */
[----:B------:R-:W-:Y:S05]  /*4810*/  @P0 EXIT ;  /* 0x000000000000094d */ /* 0x000fea0003800000 */
[----:B-1--4-:R-:W-:Y:S01]  /*4820*/  IADD3 R2, R0, UR6, RZ ;  /* 0x0000000600027c10 */ /* 0x012fe2000fffe0ff */
[----:B------:R-:W-:-:S04]  /*4830*/  IMAD.MOV.U32 R3, RZ, RZ, 0x8 ;  /* 0x00000008ff037424 */ /* 0x000fc800078e00ff */
[----:B------:R-:W-:-:S05]  /*4840*/  IMAD.WIDE.U32 R2, R2, R3, c[0x0][0x168] ;  /* 0x00005a0002027625 */ /* 0x000fca00078e0003 */
[----:B------:R-:W-:Y:S01]  /*4850*/  STG.E.64 [R2.64], R4 ;  /* 0x0000000402007986 */ /* 0x000fe2000c101b08 */
[----:B------:R-:W-:Y:S05]  /*4860*/  EXIT ;  /* 0x000000000000794d */ /* 0x000fea0003800000 */
.L_x_2308:
        /* <DEDUP_REMOVED lines=9> */
.L_x_6240:


//--------------------- .text._ZN2at6native29vectorized_elementwise_kernelILi4EZZZNS0_16tanh_kernel_cudaERNS_18TensorIteratorBaseEENKUlvE0_clEvENKUlvE_clEvEUldE_St5arrayIPcLm2EEEEviT0_T1_ --------------------------
	.section	.text._ZN2at6native29vectorized_elementwise_kernelILi4EZZZNS0_16tanh_kernel_cudaERNS_18TensorIteratorBaseEENKUlvE0_clEvENKUlvE_clEvEUldE_St5arrayIPcLm2EEEEviT0_T1_,"ax",@progbits
	.sectioninfo	@"SHI_REGISTERS=32"
	.align	128
        .global         _ZN2at6native29vectorized_elementwise_kernelILi4EZZZNS0_16tanh_kernel_cudaERNS_18TensorIteratorBaseEENKUlvE0_clEvENKUlvE_clEvEUldE_St5arrayIPcLm2EEEEviT0_T1_
        .type           _ZN2at6native29vectorized_elementwise_kernelILi4EZZZNS0_16tanh_kernel_cudaERNS_18TensorIteratorBaseEENKUlvE0_clEvENKUlvE_clEvEUldE_St5arrayIPcLm2EEEEviT0_T1_,@function
        .size           _ZN2at6native29vectorized_elementwise_kernelILi4EZZZNS0_16tanh_kernel_cudaERNS_18TensorIteratorBaseEENKUlvE0_clEvENKUlvE_clEvEUldE_St5arrayIPcLm2EEEEviT0_T1_,(.L_x_6241 - _ZN2at6native29vectorized_elementwise_kernelILi4EZZZNS0_16tanh_kernel_cudaERNS_18TensorIteratorBaseEENKUlvE0_clEvENKUlvE_clEvEUldE_St5arrayIPcLm2EEEEviT0_T1_)
        .other          _ZN2at6native29vectorized_elementwise_kernelILi4EZZZNS0_16tanh_kernel_cudaERNS_18TensorIteratorBaseEENKUlvE0_clEvENKUlvE_clEvEUldE_St5arrayIPcLm2EEEEviT0_T1_,@"STO_CUDA_ENTRY STV_DEFAULT"
_ZN2at6native29vectorized_elementwise_kernelILi4EZZZNS0_16tanh_kernel_cudaERNS_18TensorIteratorBaseEENKUlvE0_clEvENKUlvE_clEvEUldE_St5arrayIPcLm2EEEEviT0_T1_:
.text._ZN2at6native29vectorized_elementwise_kernelILi4EZZZNS0_16tanh_kernel_cudaERNS_18TensorIteratorBaseEENKUlvE0_clEvENKUlvE_clEvEUldE_St5arrayIPcLm2EEEEviT0_T1_:
        /* <DEDUP_REMOVED lines=66> */
.L_x_2311:
        /* <DEDUP_REMOVED lines=15> */
.L_x_2312:
[----:B------:R-:W-:Y:S05]  /*0510*/  BSYNC B0 ;  /* 0x0000000000007941 */ /* 0x000fea0003800000 */
.L_x_2310:
        /* <DEDUP_REMOVED lines=46> */
.L_x_2314:
        /* <DEDUP_REMOVED lines=15> */
.L_x_2315:
[----:B------:R-:W-:Y:S05]  /*08f0*/  BSYNC B0 ;  /* 0x0000000000007941 */ /* 0x000fea0003800000 */
.L_x_2313:
        /* <DEDUP_REMOVED lines=46> */
.L_x_2317:
        /* <DEDUP_REMOVED lines=15> */
.L_x_2318:
[----:B------:R-:W-:Y:S05]  /*0cd0*/  BSYNC B0 ;  /* 0x0000000000007941 */ /* 0x000fea0003800000 */
.L_x_2316:
        /* <DEDUP_REMOVED lines=46> */
.L_x_2320:
        /* <DEDUP_REMOVED lines=15> */
.L_x_2321:
[----:B------:R-:W-:Y:S05]  /*10b0*/  BSYNC B0 ;  /* 0x0000000000007941 */ /* 0x000fea0003800000 */
.L_x_2319:
        /* <DEDUP_REMOVED lines=46> */
.L_x_2323:
        /* <DEDUP_REMOVED lines=15> */
.L_x_2324:
[----:B------:R-:W-:Y:S05]  /*1490*/  BSYNC B0 ;  /* 0x0000000000007941 */ /* 0x000fea0003800000 */
.L_x_2322:
        /* <DEDUP_REMOVED lines=46> */
.L_x_2326:
        /* <DEDUP_REMOVED lines=15> */
.L_x_2327:
[----:B------:R-:W-:Y:S05]  /*1870*/  BSYNC B0 ;  /* 0x0000000000007941 */ /* 0x000fea0003800000 */
.L_x_2325:
        /* <DEDUP_REMOVED lines=46> */
.L_x_2329:
        /* <DEDUP_REMOVED lines=15> */
.L_x_2330:
[----:B------:R-:W-:Y:S05]  /*1c50*/  BSYNC B0 ;  /* 0x0000000000007941 */ /* 0x000fea0003800000 */
.L_x_2328:
        /* <DEDUP_REMOVED lines=46> */
.L_x_2332:
        /* <DEDUP_REMOVED lines=15> */
.L_x_2333:
[----:B------:R-:W-:Y:S05]  /*2030*/  BSYNC B0 ;  /* 0x0000000000007941 */ /* 0x000fea0003800000 */
.L_x_2331:
[----:B------:R-:W-:Y:S01]  /*2040*/  HFMA2.MMA R3, -RZ, RZ, 0, 1.9073486328125e-06 ;  /* 0x00000020ff037435 */ /* 0x000fe200000001ff */
        /* <DEDUP_REMOVED lines=8> */
.L_x_2309:
        /* <DEDUP_REMOVED lines=104> */
.L_x_2336:
        /* <DEDUP_REMOVED lines=15> */
.L_x_2335:
[----:B------:R-:W-:Y:S05]  /*2840*/  BSYNC B0 ;  /* 0x0000000000007941 */ /* 0x000fea0003800000 */
.L_x_2334:
        /* <DEDUP_REMOVED lines=49> */
.L_x_2339:
        /* <DEDUP_REMOVED lines=15> */
.L_x_2338:
[----:B------:R-:W-:Y:S05]  /*2c50*/  BSYNC B0 ;  /* 0x0000000000007941 */ /* 0x000fea0003800000 */
.L_x_2337:
        /* <DEDUP_REMOVED lines=49> */
.L_x_2342:
        /* <DEDUP_REMOVED lines=15> */
.L_x_2341:
[----:B------:R-:W-:Y:S05]  /*3060*/  BSYNC B0 ;  /* 0x0000000000007941 */ /* 0x000fea0003800000 */
.L_x_2340:
        /* <DEDUP_REMOVED lines=49> */
.L_x_2345:
        /* <DEDUP_REMOVED lines=15> */
.L_x_2344:
[----:B------:R-:W-:Y:S05]  /*3470*/  BSYNC B0 ;  /* 0x0000000000007941 */ /* 0x000fea0003800000 */
.L_x_2343:
        /* <DEDUP_REMOVED lines=49> */
.L_x_2348:
        /* <DEDUP_REMOVED lines=15> */
.L_x_2347:
[----:B------:R-:W-:Y:S05]  /*3880*/  BSYNC B0 ;  /* 0x0000000000007941 */ /* 0x000fea0003800000 */
.L_x_2346:
        /* <DEDUP_REMOVED lines=49> */
.L_x_2351:
        /* <DEDUP_REMOVED lines=15> */
.L_x_2350:
[----:B------:R-:W-:Y:S05]  /*3c90*/  BSYNC B0 ;  /* 0x0000000000007941 */ /* 0x000fea0003800000 */
.L_x_2349:
        /* <DEDUP_REMOVED lines=49> */
.L_x_2354:
        /* <DEDUP_REMOVED lines=15> */
.L_x_2353:
[----:B------:R-:W-:Y:S05]  /*40a0*/  BSYNC B0 ;  /* 0x0000000000007941 */ /* 0x000fea0003800000 */
.L_x_2352:
        /* <DEDUP_REMOVED lines=49> */
.L_x_2357:
        /* <DEDUP_REMOVED lines=15> */
.L_x_2356:
[----:B------:R-:W-:Y:S05]  /*44b0*/  BSYNC B0 ;  /* 0x0000000000007941 */ /* 0x000fea0003800000 */
.L_x_2355:
        /* <DEDUP_REMOVED lines=21> */
.L_x_2360:
[----:B-1----:R-:W-:-:S13]  /*4610*/  ISETP.GE.AND P0, PT, R0, UR4, PT ;  /* 0x0000000400007c0c */ /* 0x002fda000bf06270 */
[----:B------:R-:W-:Y:S05]  /*4620*/  @P0 BRA `(.L_x_2362) ;  /* 0x000000c000000947 */ /* 0x000fea0003800000 */
[----:B------:R-:W-:Y:S01]  /*4630*/  HFMA2.MMA R7, -RZ, RZ, 0, 4.76837158203125e-07 ;  /* 0x00000008ff077435 */ /* 0x000fe200000001ff */
[C---:B------:R-:W-:Y:S02]  /*4640*/  IADD3 R6, R0.reuse, UR6, RZ ;  /* 0x0000000600067c10 */ /* 0x040fe4000fffe0ff */
[----:B------:R-:W-:-:S07]  /*4650*/  IADD3 R0, R0, 0x80, RZ ;  /* 0x0000008000007810 */ /* 0x000fce0007ffe0ff */
[----:B------:R-:W-:-:S05]  /*4660*/  IMAD.WIDE.U32 R6, R6, R7, c[0x0][0x168] ;  /* 0x00005a0006067625 */ /* 0x000fca00078e0007 */
[----:B----4-:R1:W-:Y:S02]  /*4670*/  STG.E.64 [R6.64], R14 ;  /* 0x0000000e06007986 */ /* 0x0103e4000c101b08 */
.L_x_2361:
[----:B------:R-:W-:-:S13]  /*4680*/  ISETP.GE.AND P0, PT, R0, UR4, PT ;  /* 0x0000000400007c0c */ /* 0x000fda000bf06270 */
[----:B------:R-:W-:Y:S05]  /*4690*/  @P0 BRA `(.L_x_2363) ;  /* 0x000000d000000947 */ /* 0x000fea0003800000 */
[C---:B-1----:R-:W-:Y:S01]  /*46a0*/  IADD3 R6, R0.reuse, UR6, RZ ;  /* 0x0000000600067c10 */ /* 0x042fe2000fffe0ff */
[----:B------:R-:W-:Y:S01]  /*46b0*/  IMAD.MOV.U32 R7, RZ, RZ, 0x8 ;  /* 0x00000008ff077424 */ /* 0x000fe200078e00ff */
[----:B------:R-:W-:-:S03]  /*46c0*/  IADD3 R0, R0, 0x80, RZ ;  /* 0x0000008000007810 */ /* 0x000fc60007ffe0ff */
[----:B------:R-:W-:-:S05]  /*46d0*/  IMAD.WIDE.U32 R6, R6, R7, c[0x0][0x168] ;  /* 0x00005a0006067625 */ /* 0x000fca00078e0007 */
[----:B----4-:R1:W-:Y:S02]  /*46e0*/  STG.E.64 [R6.64], R10 ;  /* 0x0000000a06007986 */ /* 0x0103e4000c101b08 */
.L_x_2362:
        /* <DEDUP_REMOVED lines=8> */
.L_x_2363:
[----:B------:R-:W-:Y:S05]  /*4770*/  BSYNC B1 ;  /* 0x0000000000017941 */ /* 0x000fea0003800000 */
.L_x_2359:
[----:B------:R-:W-:-:S13]  /*4780*/  ISETP.GE.AND P0, PT, R0, UR4, PT ;  /* 0x0000000400007c0c */ /* 0x000fda000bf06270 */
[C---:B-1----:R-:W-:Y:S02]  /*4790*/  @!P0 IADD3 R6, R0.reuse, UR6, RZ ;  /* 0x0000000600068c10 */ /* 0x042fe4000fffe0ff */
[----:B------:R-:W-:Y:S02]  /*47a0*/  @!P0 MOV R7, 0x8 ;  /* 0x0000000800078802 */ /* 0x000fe40000000f00 */
[----:B------:R-:W-:-:S03]  /*47b0*/  @!P0 IADD3 R0, R0, 0x80, RZ ;  /* 0x0000008000008810 */ /* 0x000fc60007ffe0ff */
[----:B------:R-:W-:-:S05]  /*47c0*/  @!P0 IMAD.WIDE.U32 R6, R6, R7, c[0x0][0x168] ;  /* 0x00005a0006068625 */ /* 0x000fca00078e0007 */
[----:B----4-:R1:W-:Y:S02]  /*47d0*/  @!P0 STG.E.64 [R6.64], R2 ;  /* 0x0000000206008986 */ /* 0x0103e4000c101b08 */
.L_x_2364:
[----:B------:R-:W-:Y:S05]  /*47e0*/  BSYNC B0 ;  /* 0x0000000000007941 */ /* 0x000fea0003800000 */
.L_x_2358:
        /* <DEDUP_REMOVED lines=8> */
.L_x_2365:
        /* <DEDUP_REMOVED lines=9> */
.L_x_6241:


//--------------------- .text._ZN2at6native29vectorized_elementwise_kernelILi8EZZZNS0_16tanh_kernel_cudaERNS_18TensorIteratorBaseEENKUlvE0_clEvENKUlvE_clEvEUldE_St5arrayIPcLm2EEEEviT0_T1_ --------------------------
	.section	.text._ZN2at6native29vectorized_elementwise_kernelILi8EZZZNS0_16tanh_kernel_cudaERNS_18TensorIteratorBaseEENKUlvE0_clEvENKUlvE_clEvEUldE_St5arrayIPcLm2EEEEviT0_T1_,"ax",@progbits
	.sectioninfo	@"SHI_REGISTERS=4"
	.align	128
        .global         _ZN2at6native29vectorized_elementwise_kernelILi8EZZZNS0_16tanh_kernel_cudaERNS_18TensorIteratorBaseEENKUlvE0_clEvENKUlvE_clEvEUldE_St5arrayIPcLm2EEEEviT0_T1_
        .type           _ZN2at6native29vectorized_elementwise_kernelILi8EZZZNS0_16tanh_kernel_cudaERNS_18TensorIteratorBaseEENKUlvE0_clEvENKUlvE_clEvEUldE_St5arrayIPcLm2EEEEviT0_T1_,@function
        .size           _ZN2at6native29vectorized_elementwise_kernelILi8EZZZNS0_16tanh_kernel_cudaERNS_18TensorIteratorBaseEENKUlvE0_clEvENKUlvE_clEvEUldE_St5arrayIPcLm2EEEEviT0_T1_,(.L_x_6242 - _ZN2at6native29vectorized_elementwise_kernelILi8EZZZNS0_16tanh_kernel_cudaERNS_18TensorIteratorBaseEENKUlvE0_clEvENKUlvE_clEvEUldE_St5arrayIPcLm2EEEEviT0_T1_)
        .other          _ZN2at6native29vectorized_elementwise_kernelILi8EZZZNS0_16tanh_kernel_cudaERNS_18TensorIteratorBaseEENKUlvE0_clEvENKUlvE_clEvEUldE_St5arrayIPcLm2EEEEviT0_T1_,@"STO_CUDA_ENTRY STV_DEFAULT"
_ZN2at6native29vectorized_elementwise_kernelILi8EZZZNS0_16tanh_kernel_cudaERNS_18TensorIteratorBaseEENKUlvE0_clEvENKUlvE_clEvEUldE_St5arrayIPcLm2EEEEviT0_T1_:
.text._ZN2at6native29vectorized_elementwise_kernelILi8EZZZNS0_16tanh_kernel_cudaERNS_18TensorIteratorBaseEENKUlvE0_clEvENKUlvE_clEvEUldE_St5arrayIPcLm2EEEEviT0_T1_:
[----:B------:R-:W-:Y:S02]  /*0000*/  MOV R1, c[0x0][0x28] ;  /* 0x00000a0000017a02 */ /* 0x000fe40000000f00 */
[----:B------:R-:W-:Y:S05]  /*0010*/  EXIT ;  /* 0x000000000000794d */ /* 0x000fea0003800000 */
.L_x_2366:
        /* <DEDUP_REMOVED lines=14> */
.L_x_6242:


//--------------------- .text._ZN2at6native18elementwise_kernelILi128ELi4EZNS0_15gpu_kernel_implIZZZNS0_16tanh_kernel_cudaERNS_18TensorIteratorBaseEENKUlvE_clEvENKUlvE1_clEvEUlN3c107complexINS7_4HalfEEEE_EEvS4_RKT_EUliE_EEviT1_ --------------------------
	.section	.text._ZN2at6native18elementwise_kernelILi128ELi4EZNS0_15gpu_kernel_implIZZZNS0_16tanh_kernel_cudaERNS_18TensorIteratorBaseEENKUlvE_clEvENKUlvE1_clEvEUlN3c107complexINS7_4HalfEEEE_EEvS4_RKT_EUliE_EEviT1_,"ax",@progbits
	.sectioninfo	@"SHI_REGISTERS=26"
	.align	128
        .global         _ZN2at6native18elementwise_kernelILi128ELi4EZNS0_15gpu_kernel_implIZZZNS0_16tanh_kernel_cudaERNS_18TensorIteratorBaseEENKUlvE_clEvENKUlvE1_clEvEUlN3c107complexINS7_4HalfEEEE_EEvS4_RKT_EUliE_EEviT1_
        .type           _ZN2at6native18elementwise_kernelILi128ELi4EZNS0_15gpu_kernel_implIZZZNS0_16tanh_kernel_cudaERNS_18TensorIteratorBaseEENKUlvE_clEvENKUlvE1_clEvEUlN3c107complexINS7_4HalfEEEE_EEvS4_RKT_EUliE_EEviT1_,@function
        .size           _ZN2at6native18elementwise_kernelILi128ELi4EZNS0_15gpu_kernel_implIZZZNS0_16tanh_kernel_cudaERNS_18TensorIteratorBaseEENKUlvE_clEvENKUlvE1_clEvEUlN3c107complexINS7_4HalfEEEE_EEvS4_RKT_EUliE_EEviT1_,(.L_x_6243 - _ZN2at6native18elementwise_kernelILi128ELi4EZNS0_15gpu_kernel_implIZZZNS0_16tanh_kernel_cudaERNS_18TensorIteratorBaseEENKUlvE_clEvENKUlvE1_clEvEUlN3c107complexINS7_4HalfEEEE_EEvS4_RKT_EUliE_EEviT1_)
        .other          _ZN2at6native18elementwise_kernelILi128ELi4EZNS0_15gpu_kernel_implIZZZNS0_16tanh_kernel_cudaERNS_18TensorIteratorBaseEENKUlvE_clEvENKUlvE1_clEvEUlN3c107complexINS7_4HalfEEEE_EEvS4_RKT_EUliE_EEviT1_,@"STO_CUDA_ENTRY STV_DEFAULT"
_ZN2at6native18elementwise_kernelILi128ELi4EZNS0_15gpu_kernel_implIZZZNS0_16tanh_kernel_cudaERNS_18TensorIteratorBaseEENKUlvE_clEvENKUlvE1_clEvEUlN3c107complexINS7_4HalfEEEE_EEvS4_RKT_EUliE_EEviT1_:
.text._ZN2at6native18elementwise_kernelILi128ELi4EZNS0_15gpu_kernel_implIZZZNS0_16tanh_kernel_cudaERNS_18TensorIteratorBaseEENKUlvE_clEvENKUlvE1_clEvEUlN3c107complexINS7_4HalfEEEE_EEvS4_RKT_EUliE_EEviT1_:
        /* <DEDUP_REMOVED lines=236> */
.L_x_2369:
        /* <DEDUP_REMOVED lines=16> */
[----:B------:R0:W2:Y:S02]  /*0fc0*/  LDG.E.S8 R2, [R2.64] ;  /* 0x0000002402027981 */ /* 0x0000a4000c1e1300 */
[----:B0-----:R-:W-:Y:S01]  /*0fd0*/  PRMT R3, RZ, 0x7610, R3 ;  /* 0x00007610ff037816 */ /* 0x001fe20000000003 */
[----:B--2---:R-:W0:Y:S02]  /*0fe0*/  I2F.S16 R0, R2 ;  /* 0x0000000200007306 */ /* 0x004e240000101400 */
[----:B0-----:R-:W-:Y:S01]  /*0ff0*/  F2FP.PACK_AB R0, RZ, R0 ;  /* 0x00000000ff00723e */ /* 0x001fe200000000ff */
[----:B------:R-:W-:Y:S05]  /*1000*/  BRA `(.L_x_2375) ;  /* 0x00000fe000007947 */ /* 0x000fea0003800000 */
.L_x_2373:
[----:B------:R0:W2:Y:S02]  /*1010*/  LDG.E.U8 R2, [R2.64] ;  /* 0x0000002402027981 */ /* 0x0000a4000c1e1100 */
[----:B0-----:R-:W-:Y:S01]  /*1020*/  PRMT R3, RZ, 0x7610, R3 ;  /* 0x00007610ff037816 */ /* 0x001fe20000000003 */
[----:B--2---:R-:W0:Y:S02]  /*1030*/  I2F.U16 R0, R2 ;  /* 0x0000000200007306 */ /* 0x004e240000101000 */
[----:B0-----:R-:W-:Y:S01]  /*1040*/  F2FP.PACK_AB R0, RZ, R0 ;  /* 0x00000000ff00723e */ /* 0x001fe200000000ff */
[----:B------:R-:W-:Y:S05]  /*1050*/  BRA `(.L_x_2375) ;  /* 0x00000f9000007947 */ /* 0x000fea0003800000 */
.L_x_2372:
[----:B------:R-:W-:-:S13]  /*1060*/  ISETP.NE.AND P0, PT, R4, 0x2, PT ;  /* 0x000000020400780c */ /* 0x000fda0003f05270 */
[----:B------:R-:W-:Y:S05]  /*1070*/  @!P0 BRA `(.L_x_2376) ;  /* 0x000000e000008947 */ /* 0x000fea0003800000 */
[----:B------:R-:W-:-:S13]  /*1080*/  ISETP.NE.AND P0, PT, R4, 0x3, PT ;  /* 0x000000030400780c */ /* 0x000fda0003f05270 */
[----:B------:R-:W-:Y:S05]  /*1090*/  @!P0 BRA `(.L_x_2377) ;  /* 0x0000007000008947 */ /* 0x000fea0003800000 */
[----:B------:R-:W-:-:S13]  /*10a0*/  ISETP.NE.AND P0, PT, R4, 0x4, PT ;  /* 0x000000040400780c */ /* 0x000fda0003f05270 */
[----:B------:R-:W-:Y:S05]  /*10b0*/  @P0 BRA `(.L_x_2374) ;  /* 0x00000d4000000947 */ /* 0x000fea0003800000 */
[----:B------:R-:W2:Y:S02]  /*10c0*/  LDG.E.64 R2, [R2.64] ;  /* 0x0000002402027981 */ /* 0x000ea4000c1e1b00 */
[----:B--2---:R0:W1:Y:S02]  /*10d0*/  I2F.S64 R0, R2 ;  /* 0x0000000200007312 */ /* 0x0040640000301400 */
[----:B0-----:R-:W-:Y:S02]  /*10e0*/  PRMT R3, RZ, 0x7610, R3 ;  /* 0x00007610ff037816 */ /* 0x001fe40000000003 */
[----:B-1----:R-:W-:Y:S01]  /*10f0*/  F2FP.PACK_AB R0, RZ, R0 ;  /* 0x00000000ff00723e */ /* 0x002fe200000000ff */
[----:B------:R-:W-:Y:S05]  /*1100*/  BRA `(.L_x_2375) ;  /* 0x00000ee000007947 */ /* 0x000fea0003800000 */
.L_x_2377:
[----:B------:R0:W2:Y:S02]  /*1110*/  LDG.E R2, [R2.64] ;  /* 0x0000002402027981 */ /* 0x0000a4000c1e1900 */
[----:B0-----:R-:W-:Y:S01]  /*1120*/  PRMT R3, RZ, 0x7610, R3 ;  /* 0x00007610ff037816 */ /* 0x001fe20000000003 */
[----:B--2---:R-:W0:Y:S02]  /*1130*/  I2F R0, R2 ;  /* 0x0000000200007306 */ /* 0x004e240000201400 */
[----:B0-----:R-:W-:Y:S01]  /*1140*/  F2FP.PACK_AB R0, RZ, R0 ;  /* 0x00000000ff00723e */ /* 0x001fe200000000ff */
[----:B------:R-:W-:Y:S05]  /*1150*/  BRA `(.L_x_2375) ;  /* 0x00000e9000007947 */ /* 0x000fea0003800000 */
.L_x_2376:
[----:B------:R0:W2:Y:S02]  /*1160*/  LDG.E.U16 R2, [R2.64] ;  /* 0x0000002402027981 */ /* 0x0000a4000c1e1500 */
[----:B0-----:R-:W-:Y:S01]  /*1170*/  PRMT R3, RZ, 0x7610, R3 ;  /* 0x00007610ff037816 */ /* 0x001fe20000000003 */
[----:B--2---:R-:W0:Y:S02]  /*1180*/  I2F.S16 R0, R2 ;  /* 0x0000000200007306 */ /* 0x004e240000101400 */
[----:B0-----:R-:W-:Y:S01]  /*1190*/  F2FP.PACK_AB R0, RZ, R0 ;  /* 0x00000000ff00723e */ /* 0x001fe200000000ff */
[----:B------:R-:W-:Y:S05]  /*11a0*/  BRA `(.L_x_2375) ;  /* 0x00000e4000007947 */ /* 0x000fea0003800000 */
.L_x_2371:
[----:B------:R-:W-:-:S13]  /*11b0*/  ISETP.GT.AND P0, PT, R4, 0x6, PT ;  /* 0x000000060400780c */ /* 0x000fda0003f04270 */
[----:B------:R-:W-:Y:S05]  /*11c0*/  @P0 BRA `(.L_x_2378) ;  /* 0x000000d000000947 */ /* 0x000fea0003800000 */
[----:B------:R-:W-:-:S13]  /*11d0*/  ISETP.NE.AND P0, PT, R4, 0x5, PT ;  /* 0x000000050400780c */ /* 0x000fda0003f05270 */
[----:B------:R-:W-:Y:S05]  /*11e0*/  @!P0 BRA `(.L_x_2379) ;  /* 0x0000006000008947 */ /* 0x000fea0003800000 */
[----:B------:R-:W-:-:S13]  /*11f0*/  ISETP.NE.AND P0, PT, R4, 0x6, PT ;  /* 0x000000060400780c */ /* 0x000fda0003f05270 */
[----:B------:R-:W-:Y:S05]  /*1200*/  @P0 BRA `(.L_x_2374) ;  /* 0x00000bf000000947 */ /* 0x000fea0003800000 */
[----:B------:R0:W2:Y:S02]  /*1210*/  LDG.E R0, [R2.64] ;  /* 0x0000002402007981 */ /* 0x0000a4000c1e1900 */
[----:B0-----:R-:W-:Y:S02]  /*1220*/  PRMT R3, RZ, 0x7610, R3 ;  /* 0x00007610ff037816 */ /* 0x001fe40000000003 */
[----:B--2---:R-:W-:Y:S01]  /*1230*/  F2FP.PACK_AB R0, RZ, R0 ;  /* 0x00000000ff00723e */ /* 0x004fe200000000ff */
[----:B------:R-:W-:Y:S05]  /*1240*/  BRA `(.L_x_2375) ;  /* 0x00000da000007947 */ /* 0x000fea0003800000 */
.L_x_2379:
[----:B------:R0:W2:Y:S02]  /*1250*/  LDG.E.U16 R0, [R2.64] ;  /* 0x0000002402007981 */ /* 0x0000a4000c1e1500 */
[----:B0-----:R-:W-:Y:S01]  /*1260*/  PRMT R3, RZ, 0x7610, R3 ;  /* 0x00007610ff037816 */ /* 0x001fe20000000003 */
[----:B--2---:R-:W-:-:S05]  /*1270*/  HADD2.F32 R0, -RZ, R0.H0_H0 ;  /* 0x20000000ff007230 */ /* 0x004fca0000004100 */
[----:B------:R-:W-:Y:S01]  /*1280*/  F2FP.PACK_AB R0, RZ, R0 ;  /* 0x00000000ff00723e */ /* 0x000fe200000000ff */
[----:B------:R-:W-:Y:S05]  /*1290*/  BRA `(.L_x_2375) ;  /* 0x00000d5000007947 */ /* 0x000fea0003800000 */
.L_x_2378:
[----:B------:R-:W-:-:S13]  /*12a0*/  ISETP.NE.AND P0, PT, R4, 0x7, PT ;  /* 0x000000070400780c */ /* 0x000fda0003f05270 */
[----:B------:R-:W-:Y:S05]  /*12b0*/  @!P0 BRA `(.L_x_2380) ;  /* 0x000000c000008947 */ /* 0x000fea0003800000 */
[----:B------:R-:W-:-:S13]  /*12c0*/  ISETP.NE.AND P0, PT, R4, 0x8, PT ;  /* 0x000000080400780c */ /* 0x000fda0003f05270 */
[----:B------:R-:W-:Y:S05]  /*12d0*/  @!P0 BRA `(.L_x_2381) ;  /* 0x0000006000008947 */ /* 0x000fea0003800000 */
[----:B------:R-:W-:-:S13]  /*12e0*/  ISETP.NE.AND P0, PT, R4, 0x9, PT ;  /* 0x000000090400780c */ /* 0x000fda0003f05270 */
[----:B------:R-:W-:Y:S05]  /*12f0*/  @P0 BRA `(.L_x_2374) ;  /* 0x00000b0000000947 */ /* 0x000fea0003800000 */
[----:B------:R-:W2:Y:S02]  /*1300*/  LDG.E.64 R2, [R2.64] ;  /* 0x0000002402027981 */ /* 0x000ea4000c1e1b00 */
[----:B--2---:R-:W-:-:S04]  /*1310*/  F2FP.PACK_AB R3, R2, R3 ;  /* 0x000000030203723e */ /* 0x004fc800000000ff */
[----:B------:R-:W-:Y:S01]  /*1320*/  PRMT R0, R3, 0x7632, R0 ;  /* 0x0000763203007816 */ /* 0x000fe20000000000 */
[----:B------:R-:W-:Y:S05]  /*1330*/  BRA `(.L_x_2375) ;  /* 0x00000cb000007947 */ /* 0x000fea0003800000 */
.L_x_2381:
[----:B------:R-:W2:Y:S02]  /*1340*/  LDG.E R3, [R2.64] ;  /* 0x0000002402037981 */ /* 0x000ea4000c1e1900 */
[C---:B--2---:R-:W-:Y:S02]  /*1350*/  PRMT R0, R3.reuse, 0x7610, R0 ;  /* 0x0000761003007816 */ /* 0x044fe40000000000 */
[----:B------:R-:W-:Y:S01]  /*1360*/  PRMT R3, R3, 0x7632, R3 ;  /* 0x0000763203037816 */ /* 0x000fe20000000003 */
[----:B------:R-:W-:Y:S05]  /*1370*/  BRA `(.L_x_2375) ;  /* 0x00000c7000007947 */ /* 0x000fea0003800000 */
.L_x_2380:
[----:B------:R-:W2:Y:S02]  /*1380*/  LDG.E.64 R2, [R2.64] ;  /* 0x0000002402027981 */ /* 0x000ea4000c1e1b00 */
[----:B--2---:R0:W1:Y:S01]  /*1390*/  F2F.F32.F64 R0, R2 ;  /* 0x0000000200007310 */ /* 0x0040620000301000 */
[----:B------:R0:W1:Y:S02]  /*13a0*/  DSETP.GEU.AND P0, PT, |R2|, c[0x2][0x0], PT ;  /* 0x008000000200762a */ /* 0x0000640003f0e200 */
[----:B0-----:R-:W-:-:S12]  /*13b0*/  PRMT R3, RZ, 0x7610, R3 ;  /* 0x00007610ff037816 */ /* 0x001fd80000000003 */
[----:B-1----:R-:W-:-:S05]  /*13c0*/  @!P0 FMUL R0, R0, 1.175494350822287508e-38 ;  /* 0x0080000000008820 */ /* 0x002fca0000400000 */
[----:B------:R-:W-:Y:S01]  /*13d0*/  F2FP.PACK_AB R0, RZ, R0 ;  /* 0x00000000ff00723e */ /* 0x000fe200000000ff */
[----:B------:R-:W-:Y:S05]  /*13e0*/  BRA `(.L_x_2375) ;  /* 0x00000c0000007947 */ /* 0x000fea0003800000 */
.L_x_2370:
        /* <DEDUP_REMOVED lines=8> */
[----:B------:R0:W2:Y:S02]  /*1470*/  LDG.E.U8 R2, [R2.64] ;  /* 0x0000002402027981 */ /* 0x0000a4000c1e1100 */
[----:B0-----:R-:W-:Y:S02]  /*1480*/  PRMT R3, RZ, 0x7610, R3 ;  /* 0x00007610ff037816 */ /* 0x001fe40000000003 */
[----:B--2---:R-:W-:-:S04]  /*1490*/  ISETP.NE.AND P0, PT, R2, RZ, PT ;  /* 0x000000ff0200720c */ /* 0x004fc80003f05270 */
[----:B------:R-:W-:-:S04]  /*14a0*/  FSEL R0, RZ, 1, !P0 ;  /* 0x3f800000ff007808 */ /* 0x000fc80004000000 */
[----:B------:R-:W-:Y:S01]  /*14b0*/  F2FP.PACK_AB R0, RZ, R0 ;  /* 0x00000000ff00723e */ /* 0x000fe200000000ff */
[----:B------:R-:W-:Y:S05]  /*14c0*/  BRA `(.L_x_2375) ;  /* 0x00000b2000007947 */ /* 0x000fea0003800000 */
.L_x_2384:
[----:B------:R-:W2:Y:S02]  /*14d0*/  LDG.E.128 R4, [R2.64] ;  /* 0x0000002402047981 */ /* 0x000ea4000c1e1d00 */
[----:B--2---:R-:W0:Y:S01]  /*14e0*/  F2F.F32.F64 R8, R6 ;  /* 0x0000000600087310 */ /* 0x004e220000301000 */
[----:B------:R-:W0:-:S04]  /*14f0*/  DSETP.GEU.AND P1, PT, |R6|, c[0x2][0x0], PT ;  /* 0x008000000600762a */ /* 0x000e080003f2e200 */
[----:B------:R-:W1:-:S03]  /*1500*/  DSETP.GEU.AND P0, PT, |R4|, c[0x2][0x0], PT ;  /* 0x008000000400762a */ /* 0x000e460003f0e200 */
[----:B------:R-:W1:Y:S07]  /*1510*/  F2F.F32.F64 R0, R4 ;  /* 0x0000000400007310 */ /* 0x000e6e0000301000 */
[----:B0-----:R-:W-:-:S05]  /*1520*/  @!P1 FMUL R8, R8, 1.175494350822287508e-38 ;  /* 0x0080000008089820 */ /* 0x001fca0000400000 */
[----:B------:R-:W-:Y:S01]  /*1530*/  F2FP.PACK_AB R3, RZ, R8 ;  /* 0x00000008ff03723e */ /* 0x000fe200000000ff */
[----:B-1----:R-:W-:-:S05]  /*1540*/  @!P0 FMUL R0, R0, 1.175494350822287508e-38 ;  /* 0x0080000000008820 */ /* 0x002fca0000400000 */
[----:B------:R-:W-:Y:S01]  /*1550*/  F2FP.PACK_AB R0, RZ, R0 ;  /* 0x00000000ff00723e */ /* 0x000fe200000000ff */
[----:B------:R-:W-:Y:S05]  /*1560*/  BRA `(.L_x_2375) ;  /* 0x00000a8000007947 */ /* 0x000fea0003800000 */
.L_x_2383:
[----:B------:R-:W-:-:S13]  /*1570*/  ISETP.NE.AND P0, PT, R4, 0xf, PT ;  /* 0x0000000f0400780c */ /* 0x000fda0003f05270 */
[----:B------:R-:W-:Y:S05]  /*1580*/  @!P0 BRA `(.L_x_2385) ;  /* 0x0000029000008947 */ /* 0x000fea0003800000 */
[----:B------:R-:W-:-:S13]  /*1590*/  ISETP.NE.AND P0, PT, R4, 0x17, PT ;  /* 0x000000170400780c */ /* 0x000fda0003f05270 */
[----:B------:R-:W-:Y:S05]  /*15a0*/  @!P0 BRA `(.L_x_2386) ;  /* 0x0000018000008947 */ /* 0x000fea0003800000 */
[----:B------:R-:W-:-:S13]  /*15b0*/  ISETP.NE.AND P0, PT, R4, 0x18, PT ;  /* 0x000000180400780c */ /* 0x000fda0003f05270 */
[----:B------:R-:W-:Y:S05]  /*15c0*/  @P0 BRA `(.L_x_2374) ;  /* 0x0000083000000947 */ /* 0x000fea0003800000 */
[----:B------:R0:W2:Y:S01]  /*15d0*/  LDG.E.U8 R0, [R2.64] ;  /* 0x0000002402007981 */ /* 0x0000a2000c1e1100 */
[----:B------:R-:W-:Y:S01]  /*15e0*/  IMAD.MOV.U32 R8, RZ, RZ, -0x800000 ;  /* 0xff800000ff087424 */ /* 0x000fe200078e00ff */
[----:B0-----:R-:W-:Y:S01]  /*15f0*/  PRMT R3, RZ, 0x7610, R3 ;  /* 0x00007610ff037816 */ /* 0x001fe20000000003 */
        /* <DEDUP_REMOVED lines=17> */
[----:B------:R-:W-:Y:S01]  /*1710*/  F2FP.PACK_AB R0, RZ, R0 ;  /* 0x00000000ff00723e */ /* 0x000fe200000000ff */
[----:B------:R-:W-:Y:S05]  /*1720*/  BRA `(.L_x_2375) ;  /* 0x000008c000007947 */ /* 0x000fea0003800000 */
.L_x_2386:
[----:B------:R0:W2:Y:S02]  /*1730*/  LDG.E.U8 R2, [R2.64] ;  /* 0x0000002402027981 */ /* 0x0000a4000c1e1100 */
[----:B0-----:R-:W-:Y:S01]  /*1740*/  PRMT R3, RZ, 0x7610, R3 ;  /* 0x00007610ff037816 */ /* 0x001fe20000000003 */
        /* <DEDUP_REMOVED lines=11> */
[----:B------:R-:W-:Y:S01]  /*1800*/  F2FP.PACK_AB R0, RZ, R0 ;  /* 0x00000000ff00723e */ /* 0x000fe200000000ff */
[----:B------:R-:W-:Y:S05]  /*1810*/  BRA `(.L_x_2375) ;  /* 0x000007d000007947 */ /* 0x000fea0003800000 */
.L_x_2385:
[----:B------:R0:W2:Y:S02]  /*1820*/  LDG.E.U16 R0, [R2.64] ;  /* 0x0000002402007981 */ /* 0x0000a4000c1e1500 */
[----:B0-----:R-:W-:Y:S02]  /*1830*/  PRMT R3, RZ, 0x7610, R3 ;  /* 0x00007610ff037816 */ /* 0x001fe40000000003 */
[----:B--2---:R-:W-:-:S04]  /*1840*/  PRMT R0, RZ, 0x5410, R0 ;  /* 0x00005410ff007816 */ /* 0x004fc80000000000 */
[----:B------:R-:W-:Y:S01]  /*1850*/  F2FP.PACK_AB R0, RZ, R0 ;  /* 0x00000000ff00723e */ /* 0x000fe200000000ff */
[----:B------:R-:W-:Y:S05]  /*1860*/  BRA `(.L_x_2375) ;  /* 0x0000078000007947 */ /* 0x000fea0003800000 */
.L_x_2382:
        /* <DEDUP_REMOVED lines=8> */
[----:B------:R0:W2:Y:S02]  /*18f0*/  LDG.E.U16 R2, [R2.64] ;  /* 0x0000002402027981 */ /* 0x0000a4000c1e1500 */
[----:B0-----:R-:W-:Y:S01]  /*1900*/  PRMT R3, RZ, 0x7610, R3 ;  /* 0x00007610ff037816 */ /* 0x001fe20000000003 */
[----:B--2---:R-:W0:Y:S02]  /*1910*/  I2F.U16 R0, R2 ;  /* 0x0000000200007306 */ /* 0x004e240000101000 */
[----:B0-----:R-:W-:Y:S01]  /*1920*/  F2FP.PACK_AB R0, RZ, R0 ;  /* 0x00000000ff00723e */ /* 0x001fe200000000ff */
[----:B------:R-:W-:Y:S05]  /*1930*/  BRA `(.L_x_2375) ;  /* 0x000006b000007947 */ /* 0x000fea0003800000 */
.L_x_2389:
        /* <DEDUP_REMOVED lines=21> */
.L_x_2393:
[----:B------:R-:W-:Y:S05]  /*1a90*/  BSYNC B1 ;  /* 0x0000000000017941 */ /* 0x000fea0003800000 */
.L_x_2392:
[----:B------:R-:W-:Y:S01]  /*1aa0*/  LEA R3, R0, 0x3b800000, 0x17 ;  /* 0x3b80000000037811 */ /* 0x000fe200078eb8ff */
[----:B------:R-:W-:-:S05]  /*1ab0*/  IMAD.SHL.U32 R0, R2, 0x100000, RZ ;  /* 0x0010000002007824 */ /* 0x000fca00078e00ff */
[----:B------:R-:W-:Y:S02]  /*1ac0*/  LOP3.LUT R0, R3, R0, R4, 0xfe, !PT ;  /* 0x0000000003007212 */ /* 0x000fe400078efe04 */
.L_x_2391:
[----:B------:R-:W-:Y:S05]  /*1ad0*/  BSYNC B0 ;  /* 0x0000000000007941 */ /* 0x000fea0003800000 */
.L_x_2390:
[----:B------:R-:W-:Y:S02]  /*1ae0*/  F2FP.PACK_AB R0, RZ, R0 ;  /* 0x00000000ff00723e */ /* 0x000fe400000000ff */
[----:B------:R-:W-:Y:S01]  /*1af0*/  PRMT R3, RZ, 0x7610, R3 ;  /* 0x00007610ff037816 */ /* 0x000fe20000000003 */
[----:B------:R-:W-:Y:S05]  /*1b00*/  BRA `(.L_x_2375) ;  /* 0x000004e000007947 */ /* 0x000fea0003800000 */
.L_x_2388:
        /* <DEDUP_REMOVED lines=21> */
.L_x_2397:
[----:B------:R-:W-:Y:S05]  /*1c60*/  BSYNC B1 ;  /* 0x0000000000017941 */ /* 0x000fea0003800000 */
.L_x_2396:
[----:B------:R-:W-:Y:S01]  /*1c70*/  LEA R3, R0, 0x37800000, 0x17 ;  /* 0x3780000000037811 */ /* 0x000fe200078eb8ff */
[----:B------:R-:W-:-:S05]  /*1c80*/  IMAD.SHL.U32 R0, R2, 0x200000, RZ ;  /* 0x0020000002007824 */ /* 0x000fca00078e00ff */
[----:B------:R-:W-:Y:S02]  /*1c90*/  LOP3.LUT R0, R3, R0, R4, 0xfe, !PT ;  /* 0x0000000003007212 */ /* 0x000fe400078efe04 */
.L_x_2395:
[----:B------:R-:W-:Y:S05]  /*1ca0*/  BSYNC B0 ;  /* 0x0000000000007941 */ /* 0x000fea0003800000 */
.L_x_2394:
[----:B------:R-:W-:Y:S02]  /*1cb0*/  F2FP.PACK_AB R0, RZ, R0 ;  /* 0x00000000ff00723e */ /* 0x000fe400000000ff */
[----:B------:R-:W-:Y:S01]  /*1cc0*/  PRMT R3, RZ, 0x7610, R3 ;  /* 0x00007610ff037816 */ /* 0x000fe20000000003 */
[----:B------:R-:W-:Y:S05]  /*1cd0*/  BRA `(.L_x_2375) ;  /* 0x0000031000007947 */ /* 0x000fea0003800000 */
.L_x_2387:
        /* <DEDUP_REMOVED lines=14> */
.L_x_2401:
[----:B------:R-:W-:Y:S05]  /*1dc0*/  BSYNC B0 ;  /* 0x0000000000007941 */ /* 0x000fea0003800000 */
.L_x_2400:
[----:B------:R-:W-:Y:S02]  /*1dd0*/  PRMT R3, RZ, 0x7610, R3 ;  /* 0x00007610ff037816 */ /* 0x000fe40000000003 */
[----:B------:R-:W-:Y:S01]  /*1de0*/  F2FP.PACK_AB R0, RZ, R0 ;  /* 0x00000000ff00723e */ /* 0x000fe200000000ff */
[----:B------:R-:W-:Y:S05]  /*1df0*/  BRA `(.L_x_2375) ;  /* 0x000001f000007947 */ /* 0x000fea0003800000 */
.L_x_2374:
        /* <DEDUP_REMOVED lines=19> */
[----:B------:R-:W-:Y:S02]  /*1f30*/  PRMT R3, RZ, 0x7610, R3 ;  /* 0x00007610ff037816 */ /* 0x000fe40000000003 */
[----:B------:R-:W-:Y:S01]  /*1f40*/  PRMT R0, RZ, 0x7610, R0 ;  /* 0x00007610ff007816 */ /* 0x000fe20000000000 */
[----:B------:R-:W-:Y:S05]  /*1f50*/  BRA `(.L_x_2375) ;  /* 0x0000009000007947 */ /* 0x000fea0003800000 */
.L_x_2399:
[----:B------:R-:W2:Y:S02]  /*1f60*/  LDG.E.64 R2, [R2.64] ;  /* 0x0000002402027981 */ /* 0x000ea4000c1e1b00 */
[----:B--2---:R0:W1:Y:S02]  /*1f70*/  I2F.U64 R0, R2 ;  /* 0x0000000200007312 */ /* 0x0040640000301000 */
[----:B0-----:R-:W-:Y:S02]  /*1f80*/  PRMT R3, RZ, 0x7610, R3 ;  /* 0x00007610ff037816 */ /* 0x001fe40000000003 */
[----:B-1----:R-:W-:Y:S01]  /*1f90*/  F2FP.PACK_AB R0, RZ, R0 ;  /* 0x00000000ff00723e */ /* 0x002fe200000000ff */
[----:B------:R-:W-:Y:S05]  /*1fa0*/  BRA `(.L_x_2375) ;  /* 0x0000004000007947 */ /* 0x000fea0003800000 */
.L_x_2398:
[----:B------:R0:W2:Y:S02]  /*1fb0*/  LDG.E R2, [R2.64] ;  /* 0x0000002402027981 */ /* 0x0000a4000c1e1900 */
[----:B0-----:R-:W-:Y:S01]  /*1fc0*/  PRMT R3, RZ, 0x7610, R3 ;  /* 0x00007610ff037816 */ /* 0x001fe20000000003 */
[----:B--2---:R-:W0:Y:S02]  /*1fd0*/  I2F.U32 R0, R2 ;  /* 0x0000000200007306 */ /* 0x004e240000201000 */
[----:B0-----:R-:W-:-:S06]  /*1fe0*/  F2FP.PACK_AB R0, RZ, R0 ;  /* 0x00000000ff00723e */ /* 0x001fcc00000000ff */
.L_x_2375:
[----:B------:R-:W-:Y:S01]  /*1ff0*/  HADD2.F32 R0, -RZ, R0.H0_H0 ;  /* 0x20000000ff007230 */ /* 0x000fe20000004100 */
[----:B------:R-:W-:Y:S01]  /*2000*/  BSSY B0, `(.L_x_2402) ;  /* 0x000004d000007945 */ /* 0x000fe20003800000 */
[----:B------:R-:W-:-:S03]  /*2010*/  HADD2.F32 R3, -RZ, R3.H0_H0 ;  /* 0x20000003ff037230 */ /* 0x000fc60000004100 */
[----:B------:R-:W-:-:S04]  /*2020*/  LOP3.LUT R2, R0, 0x7fffffff, RZ, 0xc0, !PT ;  /* 0x7fffffff00027812 */ /* 0x000fc800078ec0ff */
[----:B------:R-:W-:-:S13]  /*2030*/  ISETP.GT.U32.AND P0, PT, R2, 0x7f7fffff, PT ;  /* 0x7f7fffff0200780c */ /* 0x000fda0003f04070 */
[----:B------:R-:W-:Y:S05]  /*2040*/  @P0 BRA `(.L_x_2403) ;  /* 0x000003c000000947 */ /* 0x000fea0003800000 */
[----:B------:R-:W-:-:S13]  /*2050*/  FSETP.GEU.FTZ.AND P0, PT, |R3|, +INF , PT ;  /* 0x7f8000000300780b */ /* 0x000fda0003f1e200 */
[----:B------:R-:W-:Y:S05]  /*2060*/  @P0 BRA `(.L_x_2404) ;  /* 0x0000037000000947 */ /* 0x000fea0003800000 */
[----:B------:R-:W-:-:S13]  /*2070*/  ISETP.GT.U32.AND P0, PT, R2, 0x412fffff, PT ;  /* 0x412fffff0200780c */ /* 0x000fda0003f04070 */
[----:B------:R-:W-:Y:S05]  /*2080*/  @P0 BRA `(.L_x_2405) ;  /* 0x0000029000000947 */ /* 0x000fea0003800000 */
[C---:B------:R-:W-:Y:S02]  /*2090*/  FMUL.FTZ R2, |R0|.reuse, 1.4426950216293334961 ;  /* 0x3fb8aa3b00027820 */ /* 0x040fe40000410200 */
[----:B------:R-:W-:Y:S02]  /*20a0*/  IMAD.MOV.U32 R5, RZ, RZ, 0x42fc0000 ;  /* 0x42fc0000ff057424 */ /* 0x000fe400078e00ff */
[----:B------:R-:W-:Y:S02]  /*20b0*/  FMUL.RZ R10, R3, 0.15915493667125701904 ;  /* 0x3e22f983030a7820 */ /* 0x000fe4000040c000 */
[----:B------:R-:W0:Y:S01]  /*20c0*/  FRND.TRUNC R2, R2 ;  /* 0x0000000200027307 */ /* 0x000e22000020d000 */
[----:B------:R-:W-:Y:S02]  /*20d0*/  IMAD.MOV.U32 R7, RZ, RZ, 0x363d0ada ;  /* 0x363d0adaff077424 */ /* 0x000fe400078e00ff */
[----:B------:R-:W-:-:S04]  /*20e0*/  FMUL.FTZ R6, R0, R0 ;  /* 0x0000000000067220 */ /* 0x000fc80000410000 */
[C---:B------:R-:W-:Y:S01]  /*20f0*/  FFMA.FTZ R7, R6.reuse, R7, 0.00019836159481201320887 ;  /* 0x394fff4906077423 */ /* 0x040fe20000010007 */
[----:B------:R-:W1:Y:S03]  /*2100*/  MUFU.COS R3, R10 ;  /* 0x0000000a00037308 */ /* 0x000e660000000000 */
[----:B------:R-:W-:-:S04]  /*2110*/  FFMA.FTZ R9, R6, R7, 0.0083333496004343032837 ;  /* 0x3c08889a06097423 */ /* 0x000fc80000010007 */
[----:B------:R-:W-:Y:S01]  /*2120*/  FFMA.FTZ R9, R6, R9, 0.16666667163372039795 ;  /* 0x3e2aaaab06097423 */ /* 0x000fe20000010009 */
[----:B0-----:R-:W-:Y:S02]  /*2130*/  FSETP.GT.FTZ.AND P0, PT, |R2|, 126, PT ;  /* 0x42fc00000200780b */ /* 0x001fe40003f14200 */
[----:B------:R-:W-:Y:S01]  /*2140*/  LOP3.LUT R5, R5, 0x80000000, R2, 0xb8, !PT ;  /* 0x8000000005057812 */ /* 0x000fe200078eb802 */
[----:B------:R-:W-:-:S03]  /*2150*/  FMUL.FTZ R9, R6, R9 ;  /* 0x0000000906097220 */ /* 0x000fc60000410000 */
[----:B------:R-:W-:Y:S02]  /*2160*/  FSEL R5, R5, R2, P0 ;  /* 0x0000000205057208 */ /* 0x000fe40000000000 */
[----:B------:R-:W-:Y:S01]  /*2170*/  MUFU.SIN R2, R10 ;  /* 0x0000000a00027308 */ /* 0x000fe20000000400 */
[----:B------:R-:W-:Y:S02]  /*2180*/  FSETP.GE.FTZ.AND P0, PT, |R0|, 1, PT ;  /* 0x3f8000000000780b */ /* 0x000fe40003f16200 */
[----:B------:R-:W-:-:S04]  /*2190*/  FFMA.FTZ R4, R5, -0.69314718246459960938, |R0| ;  /* 0xbf31721805047823 */ /* 0x000fc80000010400 */
[C---:B------:R-:W-:Y:S01]  /*21a0*/  FFMA.FTZ R4, R5.reuse, 1.9046542121259335545e-09, R4 ;  /* 0x3102e30805047823 */ /* 0x040fe20000010004 */
[----:B-1----:R-:W0:Y:S01]  /*21b0*/  MUFU.RCP R3, R3 ;  /* 0x0000000300037308 */ /* 0x002e220000001000 */
[----:B------:R-:W-:Y:S02]  /*21c0*/  FADD.FTZ R5, R5, 12583037 ;  /* 0x4b40007d05057421 */ /* 0x000fe40000010000 */
[----:B------:R-:W-:Y:S02]  /*21d0*/  FMUL.FTZ R4, R4, 1.4426950216293334961 ;  /* 0x3fb8aa3b04047820 */ /* 0x000fe40000410000 */
[----:B------:R-:W-:-:S04]  /*21e0*/  IMAD.SHL.U32 R5, R5, 0x800000, RZ ;  /* 0x0080000005057824 */ /* 0x000fc800078e00ff */
[----:B------:R-:W1:Y:S01]  /*21f0*/  MUFU.EX2 R4, R4 ;  /* 0x0000000400047308 */ /* 0x000e620000000800 */
[----:B0-----:R-:W-:Y:S02]  /*2200*/  FMUL.FTZ R2, R2, R3 ;  /* 0x0000000302027220 */ /* 0x001fe40000410000 */
[----:B-1----:R-:W-:-:S05]  /*2210*/  FMUL.FTZ R5, R5, R4 ;  /* 0x0000000405057220 */ /* 0x002fca0000410000 */
[----:B------:R-:W0:Y:S02]  /*2220*/  MUFU.RCP R8, R5 ;  /* 0x0000000500087308 */ /* 0x000e240000001000 */
[----:B0-----:R-:W-:-:S04]  /*2230*/  FMUL.FTZ R4, R8, -0.125 ;  /* 0xbe00000008047820 */ /* 0x001fc80000410000 */
[----:B------:R-:W-:-:S05]  /*2240*/  FFMA.FTZ R7, R5, 2, R4 ;  /* 0x4000000005077823 */ /* 0x000fca0000010004 */
[--C-:B------:R-:W-:Y:S01]  /*2250*/  LOP3.LUT R7, R7, 0x80000000, R0.reuse, 0xb8, !PT ;  /* 0x8000000007077812 */ /* 0x100fe200078eb800 */
[----:B------:R-:W-:Y:S02]  /*2260*/  @!P0 FFMA.FTZ R7, R0, R9, R0 ;  /* 0x0000000900078223 */ /* 0x000fe40000010000 */
[----:B------:R-:W-:Y:S02]  /*2270*/  FFMA.FTZ R0, R2, R2, 1 ;  /* 0x3f80000002007423 */ /* 0x000fe40000010002 */
[-C--:B------:R-:W-:Y:S02]  /*2280*/  FFMA.FTZ R3, R7, R7.reuse, 1 ;  /* 0x3f80000007037423 */ /* 0x080fe40000010007 */
[----:B------:R-:W-:-:S04]  /*2290*/  FMUL.FTZ R4, R0, R7 ;  /* 0x0000000700047220 */ /* 0x000fc80000410000 */
[----:B------:R-:W0:Y:S01]  /*22a0*/  MUFU.SQRT R3, R3 ;  /* 0x0000000300037308 */ /* 0x000e220000002000 */
[----:B------:R-:W-:-:S07]  /*22b0*/  FFMA.FTZ R4, R7, R4, 1 ;  /* 0x3f80000007047423 */ /* 0x000fce0000010004 */
[----:B------:R-:W1:Y:S01]  /*22c0*/  MUFU.RCP R9, R4 ;  /* 0x0000000400097308 */ /* 0x000e620000001000 */
[----:B0-----:R-:W-:-:S04]  /*22d0*/  FMUL.FTZ R0, R0, R3 ;  /* 0x0000000300007220 */ /* 0x001fc80000410000 */
[----:B------:R-:W-:Y:S02]  /*22e0*/  FMUL.FTZ R0, R7, R0 ;  /* 0x0000000007007220 */ /* 0x000fe40000410000 */
[-C--:B-1----:R-:W-:Y:S02]  /*22f0*/  FMUL.FTZ R5, R2, R9.reuse ;  /* 0x0000000902057220 */ /* 0x082fe40000410000 */
[----:B------:R-:W-:Y:S01]  /*2300*/  FMUL.FTZ R0, R0, R9 ;  /* 0x0000000900007220 */ /* 0x000fe20000410000 */
[----:B------:R-:W-:Y:S05]  /*2310*/  BRA `(.L_x_2406) ;  /* 0x000001b000007947 */ /* 0x000fea0003800000 */
.L_x_2405:
[----:B------:R-:W-:Y:S02]  /*2320*/  FMUL.RZ R4, R3, 0.15915493667125701904 ;  /* 0x3e22f98303047820 */ /* 0x000fe4000040c000 */
[----:B------:R-:W-:Y:S02]  /*2330*/  FMUL.FTZ R2, |R0|, -1.4426950216293334961 ;  /* 0xbfb8aa3b00027820 */ /* 0x000fe40000410200 */
[----:B------:R-:W0:Y:S01]  /*2340*/  MUFU.SIN R3, R4 ;  /* 0x0000000400037308 */ /* 0x000e220000000400 */
[----:B------:R-:W-:-:S05]  /*2350*/  IMAD.MOV.U32 R5, RZ, RZ, 0x3f800000 ;  /* 0x3f800000ff057424 */ /* 0x000fca00078e00ff */
[----:B------:R-:W-:Y:S02]  /*2360*/  LOP3.LUT R0, R5, 0x80000000, R0, 0xb8, !PT ;  /* 0x8000000005007812 */ /* 0x000fe400078eb800 */
[----:B------:R-:W1:Y:S08]  /*2370*/  MUFU.COS R6, R4 ;  /* 0x0000000400067308 */ /* 0x000e700000000000 */
[----:B------:R-:W2:Y:S01]  /*2380*/  MUFU.EX2 R2, R2 ;  /* 0x0000000200027308 */ /* 0x000ea20000000800 */
[----:B0-----:R-:W-:-:S04]  /*2390*/  FMUL.FTZ R3, R3, 4 ;  /* 0x4080000003037820 */ /* 0x001fc80000410000 */
[----:B-1----:R-:W-:-:S04]  /*23a0*/  FMUL.FTZ R3, R3, R6 ;  /* 0x0000000603037220 */ /* 0x002fc80000410000 */
[----:B--2---:R-:W-:-:S04]  /*23b0*/  FMUL.FTZ R3, R2, R3 ;  /* 0x0000000302037220 */ /* 0x004fc80000410000 */
[----:B------:R-:W-:Y:S01]  /*23c0*/  FMUL.FTZ R5, R2, R3 ;  /* 0x0000000302057220 */ /* 0x000fe20000410000 */
[----:B------:R-:W-:Y:S05]  /*23d0*/  BRA `(.L_x_2406) ;  /* 0x000000f000007947 */ /* 0x000fea0003800000 */
.L_x_2404:
[----:B------:R-:W-:-:S04]  /*23e0*/  FADD.FTZ R0, R3, -R3 ;  /* 0x8000000303007221 */ /* 0x000fc80000010000 */
[----:B------:R-:W-:Y:S01]  /*23f0*/  IMAD.MOV.U32 R5, RZ, RZ, R0 ;  /* 0x000000ffff057224 */ /* 0x000fe200078e0000 */
[----:B------:R-:W-:Y:S05]  /*2400*/  BRA `(.L_x_2406) ;  /* 0x000000c000007947 */ /* 0x000fea0003800000 */
.L_x_2403:
[----:B------:R-:W-:-:S13]  /*2410*/  LOP3.LUT P0, RZ, R0, 0x7fffff, RZ, 0xc0, !PT ;  /* 0x007fffff00ff7812 */ /* 0x000fda000780c0ff */
[----:B------:R-:W-:Y:S01]  /*2420*/  @P0 FMUL.FTZ R2, R0, R3 ;  /* 0x0000000300020220 */ /* 0x000fe20000410000 */
[----:B------:R-:W-:-:S04]  /*2430*/  @P0 FSETP.NEU.FTZ.AND P1, PT, R3, RZ, PT ;  /* 0x000000ff0300020b */ /* 0x000fc80003f3d000 */
[----:B------:R-:W-:Y:S01]  /*2440*/  @P0 FSEL R5, R3, R2, !P1 ;  /* 0x0000000203050208 */ /* 0x000fe20004800000 */
[----:B------:R-:W-:Y:S05]  /*2450*/  @P0 BRA `(.L_x_2406) ;  /* 0x0000007000000947 */ /* 0x000fea0003800000 */
[----:B------:R-:W-:Y:S02]  /*2460*/  FSETP.NEU.FTZ.AND P0, PT, |R3|, +INF , PT ;  /* 0x7f8000000300780b */ /* 0x000fe40003f1d200 */
[----:B------:R-:W-:-:S11]  /*2470*/  IADD3 R0, R0, -0x40000000, RZ ;  /* 0xc000000000007810 */ /* 0x000fd60007ffe0ff */
[----:B------:R-:W-:-:S04]  /*2480*/  @P0 FMUL.RZ R2, R3, 0.15915493667125701904 ;  /* 0x3e22f98303020820 */ /* 0x000fc8000040c000 */
[----:B------:R-:W-:Y:S08]  /*2490*/  @P0 MUFU.SIN R4, R2 ;  /* 0x0000000200040308 */ /* 0x000ff00000000400 */
[----:B------:R-:W0:Y:S02]  /*24a0*/  @P0 MUFU.COS R5, R2 ;  /* 0x0000000200050308 */ /* 0x000e240000000000 */
[----:B0-----:R-:W-:-:S05]  /*24b0*/  @P0 FMUL.FTZ R3, R4, R5 ;  /* 0x0000000504030220 */ /* 0x001fca0000410000 */
[----:B------:R-:W-:Y:S02]  /*24c0*/  LOP3.LUT R5, RZ, 0x80000000, R3, 0xb8, !PT ;  /* 0x80000000ff057812 */ /* 0x000fe400078eb803 */
.L_x_2406:
[----:B------:R-:W-:Y:S05]  /*24d0*/  BSYNC B0 ;  /* 0x0000000000007941 */ /* 0x000fea0003800000 */
.L_x_2402:
[----:B------:R-:W0:Y:S01]  /*24e0*/  LDC.U8 R4, c[0x0][0x371] ;  /* 0x0000dc40ff047b82 */ /* 0x000e220000000000 */
[----:B------:R-:W-:Y:S02]  /*24f0*/  F2FP.PACK_AB R3, R5, R0 ;  /* 0x000000000503723e */ /* 0x000fe400000000ff */
        /* <DEDUP_REMOVED lines=15> */
.L_x_2410:
[----:B------:R-:W-:-:S06]  /*25f0*/  HADD2.F32 R3, -RZ, R3.H0_H0 ;  /* 0x20000003ff037230 */ /* 0x000fcc0000004100 */
[----:B------:R-:W0:Y:S02]  /*2600*/  F2I.S64.TRUNC R2, R3 ;  /* 0x0000000300027311 */ /* 0x000e24000020d900 */
[----:B0-----:R0:W-:Y:S01]  /*2610*/  STG.E.U8 [R16.64], R2 ;  /* 0x0000000210007986 */ /* 0x0011e2000c101124 */
[----:B------:R-:W-:Y:S05]  /*2620*/  BRA `(.L_x_2412) ;  /* 0x00000e7000007947 */ /* 0x000fea0003800000 */
.L_x_2409:
        /* <DEDUP_REMOVED lines=10> */
.L_x_2414:
[----:B------:R-:W-:-:S06]  /*26d0*/  HADD2.F32 R3, -RZ, R3.H0_H0 ;  /* 0x20000003ff037230 */ /* 0x000fcc0000004100 */
[----:B------:R-:W0:Y:S02]  /*26e0*/  F2I.FTZ.TRUNC.NTZ R3, R3 ;  /* 0x0000000300037305 */ /* 0x000e24000021f100 */
[----:B0-----:R0:W-:Y:S01]  /*26f0*/  STG.E [R16.64], R3 ;  /* 0x0000000310007986 */ /* 0x0011e2000c101924 */
[----:B------:R-:W-:Y:S05]  /*2700*/  BRA `(.L_x_2412) ;  /* 0x00000d9000007947 */ /* 0x000fea0003800000 */
.L_x_2413:
[----:B------:R-:W-:-:S06]  /*2710*/  HADD2.F32 R3, -RZ, R3.H0_H0 ;  /* 0x20000003ff037230 */ /* 0x000fcc0000004100 */
[----:B------:R-:W0:Y:S02]  /*2720*/  F2I.FTZ.TRUNC.NTZ R3, R3 ;  /* 0x0000000300037305 */ /* 0x000e24000021f100 */
[----:B0-----:R0:W-:Y:S01]  /*2730*/  STG.E.U16 [R16.64], R3 ;  /* 0x0000000310007986 */ /* 0x0011e2000c101524 */
[----:B------:R-:W-:Y:S05]  /*2740*/  BRA `(.L_x_2412) ;  /* 0x00000d5000007947 */ /* 0x000fea0003800000 */
.L_x_2408:
        /* <DEDUP_REMOVED lines=9> */
.L_x_2416:
[----:B------:R0:W-:Y:S01]  /*27e0*/  STG.E.U16 [R16.64], R3 ;  /* 0x0000000310007986 */ /* 0x0001e2000c101524 */
[----:B------:R-:W-:Y:S05]  /*27f0*/  BRA `(.L_x_2412) ;  /* 0x00000ca000007947 */ /* 0x000fea0003800000 */
.L_x_2415:
[----:B------:R-:W-:-:S13]  /*2800*/  ISETP.NE.AND P0, PT, R2, 0x7, PT ;  /* 0x000000070200780c */ /* 0x000fda0003f05270 */
[----:B------:R-:W-:Y:S05]  /*2810*/  @!P0 BRA `(.L_x_2417) ;  /* 0x000000a000008947 */ /* 0x000fea0003800000 */
[----:B------:R-:W-:-:S13]  /*2820*/  ISETP.NE.AND P0, PT, R2, 0x8, PT ;  /* 0x000000080200780c */ /* 0x000fda0003f05270 */
[----:B------:R-:W-:Y:S05]  /*2830*/  @!P0 BRA `(.L_x_2418) ;  /* 0x0000006000008947 */ /* 0x000fea0003800000 */
[----:B------:R-:W-:-:S13]  /*2840*/  ISETP.NE.AND P0, PT, R2, 0x9, PT ;  /* 0x000000090200780c */ /* 0x000fda0003f05270 */
[----:B------:R-:W-:Y:S05]  /*2850*/  @P0 BRA `(.L_x_2411) ;  /* 0x00000a9000000947 */ /* 0x000fea0003800000 */
[--C-:B------:R-:W-:Y:S02]  /*2860*/  HADD2.F32 R5, -RZ, R3.reuse.H1_H1 ;  /* 0x30000003ff057230 */ /* 0x100fe40000004100 */
[----:B------:R-:W-:-:S05]  /*2870*/  HADD2.F32 R4, -RZ, R3.H0_H0 ;  /* 0x20000003ff047230 */ /* 0x000fca0000004100 */
[----:B------:R0:W-:Y:S01]  /*2880*/  STG.E.64 [R16.64], R4 ;  /* 0x0000000410007986 */ /* 0x0001e2000c101b24 */
[----:B------:R-:W-:Y:S05]  /*2890*/  BRA `(.L_x_2412) ;  /* 0x00000c0000007947 */ /* 0x000fea0003800000 */
.L_x_2418:
[----:B------:R0:W-:Y:S01]  /*28a0*/  STG.E [R16.64], R3 ;  /* 0x0000000310007986 */ /* 0x0001e2000c101924 */
[----:B------:R-:W-:Y:S05]  /*28b0*/  BRA `(.L_x_2412) ;  /* 0x00000be000007947 */ /* 0x000fea0003800000 */
.L_x_2417:
[----:B------:R-:W-:-:S05]  /*28c0*/  HADD2.F32 R2, -RZ, R3.H0_H0 ;  /* 0x20000003ff027230 */ /* 0x000fca0000004100 */
[----:B------:R-:W-:-:S06]  /*28d0*/  FMUL.FTZ R2, R2, 1 ;  /* 0x3f80000002027820 */ /* 0x000fcc0000410000 */
[----:B------:R-:W0:Y:S02]  /*28e0*/  F2F.F64.F32 R2, R2 ;  /* 0x0000000200027310 */ /* 0x000e240000201800 */
[----:B0-----:R0:W-:Y:S01]  /*28f0*/  STG.E.64 [R16.64], R2 ;  /* 0x0000000210007986 */ /* 0x0011e2000c101b24 */
[----:B------:R-:W-:Y:S05]  /*2900*/  BRA `(.L_x_2412) ;  /* 0x00000b9000007947 */ /* 0x000fea0003800000 */
.L_x_2407:
        /* <DEDUP_REMOVED lines=9> */
[----:B------:R-:W-:-:S04]  /*29a0*/  IMAD.MOV.U32 R2, RZ, RZ, 0x1 ;  /* 0x00000001ff027424 */ /* 0x000fc800078e00ff */
[----:B------:R-:W-:-:S13]  /*29b0*/  FSETP.NEU.FTZ.AND P0, PT, R0, RZ, PT ;  /* 0x000000ff0000720b */ /* 0x000fda0003f1d000 */
[----:B------:R-:W-:Y:S01]  /*29c0*/  @!P0 HADD2.F32 R0, -RZ, R3.H1_H1 ;  /* 0x30000003ff008230 */ /* 0x000fe20000004100 */
[----:B------:R-:W-:-:S04]  /*29d0*/  PRMT R3, R2, 0x7610, R3 ;  /* 0x0000761002037816 */ /* 0x000fc80000000003 */
[----:B------:R-:W-:-:S04]  /*29e0*/  @!P0 FSETP.NEU.FTZ.AND P1, PT, R0, RZ, PT ;  /* 0x000000ff0000820b */ /* 0x000fc80003f3d000 */
[----:B------:R-:W-:-:S05]  /*29f0*/  @!P0 SEL R3, RZ, 0x1, !P1 ;  /* 0x00000001ff038807 */ /* 0x000fca0004800000 */
[----:B------:R0:W-:Y:S01]  /*2a00*/  STG.E.U8 [R16.64], R3 ;  /* 0x0000000310007986 */ /* 0x0001e2000c101124 */
[----:B------:R-:W-:Y:S05]  /*2a10*/  BRA `(.L_x_2412) ;  /* 0x00000a8000007947 */ /* 0x000fea0003800000 */
.L_x_2421:
[--C-:B------:R-:W-:Y:S02]  /*2a20*/  HADD2.F32 R6, -RZ, R3.reuse.H1_H1 ;  /* 0x30000003ff067230 */ /* 0x100fe40000004100 */
[----:B------:R-:W-:-:S03]  /*2a30*/  HADD2.F32 R3, -RZ, R3.H0_H0 ;  /* 0x20000003ff037230 */ /* 0x000fc60000004100 */
[----:B------:R-:W-:Y:S02]  /*2a40*/  FMUL.FTZ R6, R6, 1 ;  /* 0x3f80000006067820 */ /* 0x000fe40000410000 */
[----:B------:R-:W-:-:S04]  /*2a50*/  FMUL.FTZ R3, R3, 1 ;  /* 0x3f80000003037820 */ /* 0x000fc80000410000 */
[----:B------:R-:W-:Y:S08]  /*2a60*/  F2F.F64.F32 R6, R6 ;  /* 0x0000000600067310 */ /* 0x000ff00000201800 */
[----:B------:R-:W0:Y:S02]  /*2a70*/  F2F.F64.F32 R4, R3 ;  /* 0x0000000300047310 */ /* 0x000e240000201800 */
[----:B0-----:R0:W-:Y:S01]  /*2a80*/  STG.E.128 [R16.64], R4 ;  /* 0x0000000410007986 */ /* 0x0011e2000c101d24 */
[----:B------:R-:W-:Y:S05]  /*2a90*/  BRA `(.L_x_2412) ;  /* 0x00000a0000007947 */ /* 0x000fea0003800000 */
.L_x_2420:
        /* <DEDUP_REMOVED lines=21> */
.L_x_2425:
[----:B------:R-:W-:Y:S05]  /*2bf0*/  BSYNC B0 ;  /* 0x0000000000007941 */ /* 0x000fea0003800000 */
.L_x_2424:
[----:B------:R-:W-:-:S05]  /*2c00*/  LOP3.LUT R3, R0, R3, RZ, 0xfc, !PT ;  /* 0x0000000300037212 */ /* 0x000fca00078efcff */
[----:B------:R0:W-:Y:S01]  /*2c10*/  STG.E.U8 [R16.64], R3 ;  /* 0x0000000310007986 */ /* 0x0001e2000c101124 */
[----:B------:R-:W-:Y:S05]  /*2c20*/  BRA `(.L_x_2412) ;  /* 0x0000087000007947 */ /* 0x000fea0003800000 */
.L_x_2423:
        /* <DEDUP_REMOVED lines=13> */
.L_x_2427:
[----:B------:R-:W-:Y:S01]  /*2d00*/  IMAD.MOV.U32 R0, RZ, RZ, 0x7f ;  /* 0x0000007fff007424 */ /* 0x000fe200078e00ff */
[----:B------:R-:W-:-:S04]  /*2d10*/  ISETP.GT.U32.AND P0, PT, R2, 0x7f800000, PT ;  /* 0x7f8000000200780c */ /* 0x000fc80003f04070 */
[----:B------:R-:W-:-:S04]  /*2d20*/  SEL R0, R0, 0x7c, P0 ;  /* 0x0000007c00007807 */ /* 0x000fc80000000000 */
.L_x_2428:
[----:B------:R-:W-:Y:S05]  /*2d30*/  BSYNC B0 ;  /* 0x0000000000007941 */ /* 0x000fea0003800000 */
.L_x_2426:
[----:B------:R-:W-:-:S04]  /*2d40*/  LOP3.LUT R2, R3, 0x80000000, RZ, 0xc0, !PT ;  /* 0x8000000003027812 */ /* 0x000fc800078ec0ff */
[----:B------:R-:W-:-:S04]  /*2d50*/  SHF.R.U32.HI R3, RZ, 0x18, R2 ;  /* 0x00000018ff037819 */ /* 0x000fc80000011602 */
[----:B------:R-:W-:-:S05]  /*2d60*/  LOP3.LUT R3, R0, R3, RZ, 0xfc, !PT ;  /* 0x0000000300037212 */ /* 0x000fca00078efcff */
[----:B------:R0:W-:Y:S01]  /*2d70*/  STG.E.U8 [R16.64], R3 ;  /* 0x0000000310007986 */ /* 0x0001e2000c101124 */
[----:B------:R-:W-:Y:S05]  /*2d80*/  BRA `(.L_x_2412) ;  /* 0x0000071000007947 */ /* 0x000fea0003800000 */
.L_x_2422:
[----:B------:R-:W-:-:S05]  /*2d90*/  HADD2.F32 R0, -RZ, R3.H0_H0 ;  /* 0x20000003ff007230 */ /* 0x000fca0000004100 */
[----:B------:R-:W-:-:S05]  /*2da0*/  F2FP.BF16.PACK_AB R0, RZ, R0 ;  /* 0x00000000ff00723e */ /* 0x000fca00000010ff */
[----:B------:R0:W-:Y:S01]  /*2db0*/  STG.E.U16 [R16.64], R0 ;  /* 0x0000000010007986 */ /* 0x0001e2000c101524 */
[----:B------:R-:W-:Y:S05]  /*2dc0*/  BRA `(.L_x_2412) ;  /* 0x000006d000007947 */ /* 0x000fea0003800000 */
.L_x_2419:
        /* <DEDUP_REMOVED lines=12> */
.L_x_2431:
        /* <DEDUP_REMOVED lines=17> */
.L_x_2434:
[----:B------:R-:W-:-:S04]  /*2fa0*/  LOP3.LUT R2, R3, 0x80000000, RZ, 0xc0, !PT ;  /* 0x8000000003027812 */ /* 0x000fc800078ec0ff */
[----:B------:R-:W-:-:S04]  /*2fb0*/  SHF.R.U32.HI R3, RZ, 0x18, R2 ;  /* 0x00000018ff037819 */ /* 0x000fc80000011602 */
[----:B------:R-:W-:-:S04]  /*2fc0*/  LOP3.LUT R0, R0, R3, RZ, 0xfc, !PT ;  /* 0x0000000300007212 */ /* 0x000fc800078efcff */
[----:B------:R-:W-:Y:S02]  /*2fd0*/  PRMT R8, R0, 0x7610, R8 ;  /* 0x0000761000087816 */ /* 0x000fe40000000008 */
.L_x_2433:
[----:B------:R-:W-:Y:S05]  /*2fe0*/  BSYNC B0 ;  /* 0x0000000000007941 */ /* 0x000fea0003800000 */
.L_x_2432:
[----:B------:R0:W-:Y:S01]  /*2ff0*/  STG.E.U8 [R16.64], R8 ;  /* 0x0000000810007986 */ /* 0x0001e2000c101124 */
[----:B------:R-:W-:Y:S05]  /*3000*/  BRA `(.L_x_2412) ;  /* 0x0000049000007947 */ /* 0x000fea0003800000 */
.L_x_2430:
        /* <DEDUP_REMOVED lines=17> */
.L_x_2437:
[----:B------:R-:W-:-:S04]  /*3120*/  LOP3.LUT R2, R3, 0x80000000, RZ, 0xc0, !PT ;  /* 0x8000000003027812 */ /* 0x000fc800078ec0ff */
[----:B------:R-:W-:-:S04]  /*3130*/  SHF.R.U32.HI R3, RZ, 0x18, R2 ;  /* 0x00000018ff037819 */ /* 0x000fc80000011602 */
[----:B------:R-:W-:-:S04]  /*3140*/  LOP3.LUT R0, R0, R3, RZ, 0xfc, !PT ;  /* 0x0000000300007212 */ /* 0x000fc800078efcff */
[----:B------:R-:W-:Y:S02]  /*3150*/  PRMT R8, R0, 0x7610, R8 ;  /* 0x0000761000087816 */ /* 0x000fe40000000008 */
.L_x_2436:
[----:B------:R-:W-:Y:S05]  /*3160*/  BSYNC B0 ;  /* 0x0000000000007941 */ /* 0x000fea0003800000 */
.L_x_2435:
[----:B------:R0:W-:Y:S01]  /*3170*/  STG.E.U8 [R16.64], R8 ;  /* 0x0000000810007986 */ /* 0x0001e2000c101124 */
[----:B------:R-:W-:Y:S05]  /*3180*/  BRA `(.L_x_2412) ;  /* 0x0000031000007947 */ /* 0x000fea0003800000 */
.L_x_2429:
        /* <DEDUP_REMOVED lines=22> */
.L_x_2411:
        /* <DEDUP_REMOVED lines=20> */
.L_x_2439:
[----:B------:R-:W-:-:S06]  /*3430*/  HADD2.F32 R3, -RZ, R3.H0_H0 ;  /* 0x20000003ff037230 */ /* 0x000fcc0000004100 */
[----:B------:R-:W0:Y:S02]  /*3440*/  F2I.U64.TRUNC R2, R3 ;  /* 0x0000000300027311 */ /* 0x000e24000020d800 */
[----:B0-----:R0:W-:Y:S01]  /*3450*/  STG.E.64 [R16.64], R2 ;  /* 0x0000000210007986 */ /* 0x0011e2000c101b24 */
[----:B------:R-:W-:Y:S05]  /*3460*/  BRA `(.L_x_2412) ;  /* 0x0000003000007947 */ /* 0x000fea0003800000 */
.L_x_2438:
[----:B------:R-:W-:-:S06]  /*3470*/  HADD2.F32 R3, -RZ, R3.H0_H0 ;  /* 0x20000003ff037230 */ /* 0x000fcc0000004100 */
[----:B------:R-:W0:Y:S02]  /*3480*/  F2I.FTZ.U32.TRUNC.NTZ R3, R3 ;  /* 0x0000000300037305 */ /* 0x000e24000021f000 */
[----:B0-----:R0:W-:Y:S02]  /*3490*/  STG.E [R16.64], R3 ;  /* 0x0000000310007986 */ /* 0x0011e4000c101924 */
.L_x_2412:
[----:B------:R-:W-:-:S05]  /*34a0*/  IMAD R18, R18, 0x200, R23 ;  /* 0x0000020012127824 */ /* 0x000fca00078e0217 */
[----:B------:R-:W-:Y:S02]  /*34b0*/  IADD3 R19, R18, 0x80, RZ ;  /* 0x0000008012137810 */ /* 0x000fe40007ffe0ff */
.L_x_2368:
[----:B------:R-:W-:Y:S05]  /*34c0*/  BSYNC B6 ;  /* 0x0000000000067941 */ /* 0x000fea0003800000 */
.L_x_2367:
        /* <DEDUP_REMOVED lines=231> */
.L_x_2442:
        /* <DEDUP_REMOVED lines=21> */
.L_x_2446:
[----:B------:R0:W2:Y:S02]  /*4490*/  LDG.E.U8 R2, [R2.64] ;  /* 0x0000002402027981 */ /* 0x0000a4000c1e1100 */
[----:B0-----:R-:W-:Y:S01]  /*44a0*/  PRMT R3, RZ, 0x7610, R3 ;  /* 0x00007610ff037816 */ /* 0x001fe20000000003 */
[----:B--2---:R-:W0:Y:S02]  /*44b0*/  I2F.U16 R0, R2 ;  /* 0x0000000200007306 */ /* 0x004e240000101000 */
[----:B0-----:R-:W-:Y:S01]  /*44c0*/  F2FP.PACK_AB R0, RZ, R0 ;  /* 0x00000000ff00723e */ /* 0x001fe200000000ff */
[----:B------:R-:W-:Y:S05]  /*44d0*/  BRA `(.L_x_2448) ;  /* 0x00000f9000007947 */ /* 0x000fea0003800000 */
.L_x_2445:
        /* <DEDUP_REMOVED lines=11> */
.L_x_2450:
[----:B------:R0:W2:Y:S02]  /*4590*/  LDG.E R2, [R2.64] ;  /* 0x0000002402027981 */ /* 0x0000a4000c1e1900 */
[----:B0-----:R-:W-:Y:S01]  /*45a0*/  PRMT R3, RZ, 0x7610, R3 ;  /* 0x00007610ff037816 */ /* 0x001fe20000000003 */
[----:B--2---:R-:W0:Y:S02]  /*45b0*/  I2F R0, R2 ;  /* 0x0000000200007306 */ /* 0x004e240000201400 */
[----:B0-----:R-:W-:Y:S01]  /*45c0*/  F2FP.PACK_AB R0, RZ, R0 ;  /* 0x00000000ff00723e */ /* 0x001fe200000000ff */
[----:B------:R-:W-:Y:S05]  /*45d0*/  BRA `(.L_x_2448) ;  /* 0x00000e9000007947 */ /* 0x000fea0003800000 */
.L_x_2449:
[----:B------:R0:W2:Y:S02]  /*45e0*/  LDG.E.U16 R2, [R2.64] ;  /* 0x0000002402027981 */ /* 0x0000a4000c1e1500 */
[----:B0-----:R-:W-:Y:S01]  /*45f0*/  PRMT R3, RZ, 0x7610, R3 ;  /* 0x00007610ff037816 */ /* 0x001fe20000000003 */
[----:B--2---:R-:W0:Y:S02]  /*4600*/  I2F.S16 R0, R2 ;  /* 0x0000000200007306 */ /* 0x004e240000101400 */
[----:B0-----:R-:W-:Y:S01]  /*4610*/  F2FP.PACK_AB R0, RZ, R0 ;  /* 0x00000000ff00723e */ /* 0x001fe200000000ff */
[----:B------:R-:W-:Y:S05]  /*4620*/  BRA `(.L_x_2448) ;  /* 0x00000e4000007947 */ /* 0x000fea0003800000 */
.L_x_2444:
        /* <DEDUP_REMOVED lines=10> */
.L_x_2452:
[----:B------:R0:W2:Y:S02]  /*46d0*/  LDG.E.U16 R0, [R2.64] ;  /* 0x0000002402007981 */ /* 0x0000a4000c1e1500 */
[----:B0-----:R-:W-:Y:S01]  /*46e0*/  PRMT R3, RZ, 0x7610, R3 ;  /* 0x00007610ff037816 */ /* 0x001fe20000000003 */
[----:B--2---:R-:W-:-:S05]  /*46f0*/  HADD2.F32 R0, -RZ, R0.H0_H0 ;  /* 0x20000000ff007230 */ /* 0x004fca0000004100 */
[----:B------:R-:W-:Y:S01]  /*4700*/  F2FP.PACK_AB R0, RZ, R0 ;  /* 0x00000000ff00723e */ /* 0x000fe200000000ff */
[----:B------:R-:W-:Y:S05]  /*4710*/  BRA `(.L_x_2448) ;  /* 0x00000d5000007947 */ /* 0x000fea0003800000 */
.L_x_2451:
        /* <DEDUP_REMOVED lines=10> */
.L_x_2454:
[----:B------:R-:W2:Y:S02]  /*47c0*/  LDG.E R3, [R2.64] ;  /* 0x0000002402037981 */ /* 0x000ea4000c1e1900 */
[C---:B--2---:R-:W-:Y:S02]  /*47d0*/  PRMT R0, R3.reuse, 0x7610, R0 ;  /* 0x0000761003007816 */ /* 0x044fe40000000000 */
[----:B------:R-:W-:Y:S01]  /*47e0*/  PRMT R3, R3, 0x7632, R3 ;  /* 0x0000763203037816 */ /* 0x000fe20000000003 */
[----:B------:R-:W-:Y:S05]  /*47f0*/  BRA `(.L_x_2448) ;  /* 0x00000c7000007947 */ /* 0x000fea0003800000 */
.L_x_2453:
[----:B------:R-:W2:Y:S02]  /*4800*/  LDG.E.64 R2, [R2.64] ;  /* 0x0000002402027981 */ /* 0x000ea4000c1e1b00 */
[----:B--2---:R0:W1:Y:S01]  /*4810*/  F2F.F32.F64 R0, R2 ;  /* 0x0000000200007310 */ /* 0x0040620000301000 */
[----:B------:R0:W1:Y:S02]  /*4820*/  DSETP.GEU.AND P0, PT, |R2|, c[0x2][0x0], PT ;  /* 0x008000000200762a */ /* 0x0000640003f0e200 */
[----:B0-----:R-:W-:-:S12]  /*4830*/  PRMT R3, RZ, 0x7610, R3 ;  /* 0x00007610ff037816 */ /* 0x001fd80000000003 */
[----:B-1----:R-:W-:-:S05]  /*4840*/  @!P0 FMUL R0, R0, 1.175494350822287508e-38 ;  /* 0x0080000000008820 */ /* 0x002fca0000400000 */
[----:B------:R-:W-:Y:S01]  /*4850*/  F2FP.PACK_AB R0, RZ, R0 ;  /* 0x00000000ff00723e */ /* 0x000fe200000000ff */
[----:B------:R-:W-:Y:S05]  /*4860*/  BRA `(.L_x_2448) ;  /* 0x00000c0000007947 */ /* 0x000fea0003800000 */
.L_x_2443:
        /* <DEDUP_REMOVED lines=14> */
.L_x_2457:
        /* <DEDUP_REMOVED lines=10> */
.L_x_2456:
        /* <DEDUP_REMOVED lines=28> */
.L_x_2459:
        /* <DEDUP_REMOVED lines=15> */
.L_x_2458:
[----:B------:R0:W2:Y:S02]  /*4ca0*/  LDG.E.U16 R0, [R2.64] ;  /* 0x0000002402007981 */ /* 0x0000a4000c1e1500 */
[----:B0-----:R-:W-:Y:S02]  /*4cb0*/  PRMT R3, RZ, 0x7610, R3 ;  /* 0x00007610ff037816 */ /* 0x001fe40000000003 */
[----:B--2---:R-:W-:-:S04]  /*4cc0*/  PRMT R0, RZ, 0x5410, R0 ;  /* 0x00005410ff007816 */ /* 0x004fc80000000000 */
[----:B------:R-:W-:Y:S01]  /*4cd0*/  F2FP.PACK_AB R0, RZ, R0 ;  /* 0x00000000ff00723e */ /* 0x000fe200000000ff */
[----:B------:R-:W-:Y:S05]  /*4ce0*/  BRA `(.L_x_2448) ;  /* 0x0000078000007947 */ /* 0x000fea0003800000 */
.L_x_2455:
        /* <DEDUP_REMOVED lines=13> */
.L_x_2462:
        /* <DEDUP_REMOVED lines=21> */
.L_x_2466:
[----:B------:R-:W-:Y:S05]  /*4f10*/  BSYNC B1 ;  /* 0x0000000000017941 */ /* 0x000fea0003800000 */
.L_x_2465:
[----:B------:R-:W-:Y:S01]  /*4f20*/  LEA R3, R0, 0x3b800000, 0x17 ;  /* 0x3b80000000037811 */ /* 0x000fe200078eb8ff */
[----:B------:R-:W-:-:S05]  /*4f30*/  IMAD.SHL.U32 R0, R2, 0x100000, RZ ;  /* 0x0010000002007824 */ /* 0x000fca00078e00ff */
[----:B------:R-:W-:Y:S02]  /*4f40*/  LOP3.LUT R0, R3, R0, R4, 0xfe, !PT ;  /* 0x0000000003007212 */ /* 0x000fe400078efe04 */
.L_x_2464:
[----:B------:R-:W-:Y:S05]  /*4f50*/  BSYNC B0 ;  /* 0x0000000000007941 */ /* 0x000fea0003800000 */
.L_x_2463:
[----:B------:R-:W-:Y:S02]  /*4f60*/  F2FP.PACK_AB R0, RZ, R0 ;  /* 0x00000000ff00723e */ /* 0x000fe400000000ff */
[----:B------:R-:W-:Y:S01]  /*4f70*/  PRMT R3, RZ, 0x7610, R3 ;  /* 0x00007610ff037816 */ /* 0x000fe20000000003 */
[----:B------:R-:W-:Y:S05]  /*4f80*/  BRA `(.L_x_2448) ;  /* 0x000004e000007947 */ /* 0x000fea0003800000 */
.L_x_2461:
        /* <DEDUP_REMOVED lines=21> */
.L_x_2470:
[----:B------:R-:W-:Y:S05]  /*50e0*/  BSYNC B1 ;  /* 0x0000000000017941 */ /* 0x000fea0003800000 */
.L_x_2469:
[----:B------:R-:W-:Y:S01]  /*50f0*/  LEA R3, R0, 0x37800000, 0x17 ;  /* 0x3780000000037811 */ /* 0x000fe200078eb8ff */
[----:B------:R-:W-:-:S05]  /*5100*/  IMAD.SHL.U32 R0, R2, 0x200000, RZ ;  /* 0x0020000002007824 */ /* 0x000fca00078e00ff */
[----:B------:R-:W-:Y:S02]  /*5110*/  LOP3.LUT R0, R3, R0, R4, 0xfe, !PT ;  /* 0x0000000003007212 */ /* 0x000fe400078efe04 */
.L_x_2468:
[----:B------:R-:W-:Y:S05]  /*5120*/  BSYNC B0 ;  /* 0x0000000000007941 */ /* 0x000fea0003800000 */
.L_x_2467:
[----:B------:R-:W-:Y:S02]  /*5130*/  F2FP.PACK_AB R0, RZ, R0 ;  /* 0x00000000ff00723e */ /* 0x000fe400000000ff */
[----:B------:R-:W-:Y:S01]  /*5140*/  PRMT R3, RZ, 0x7610, R3 ;  /* 0x00007610ff037816 */ /* 0x000fe20000000003 */
[----:B------:R-:W-:Y:S05]  /*5150*/  BRA `(.L_x_2448) ;  /* 0x0000031000007947 */ /* 0x000fea0003800000 */
.L_x_2460:
        /* <DEDUP_REMOVED lines=14> */
.L_x_2474:
[----:B------:R-:W-:Y:S05]  /*5240*/  BSYNC B0 ;  /* 0x0000000000007941 */ /* 0x000fea0003800000 */
.L_x_2473:
[----:B------:R-:W-:Y:S02]  /*5250*/  PRMT R3, RZ, 0x7610, R3 ;  /* 0x00007610ff037816 */ /* 0x000fe40000000003 */
[----:B------:R-:W-:Y:S01]  /*5260*/  F2FP.PACK_AB R0, RZ, R0 ;  /* 0x00000000ff00723e */ /* 0x000fe200000000ff */
[----:B------:R-:W-:Y:S05]  /*5270*/  BRA `(.L_x_2448) ;  /* 0x000001f000007947 */ /* 0x000fea0003800000 */
.L_x_2447:
        /* <DEDUP_REMOVED lines=22> */
.L_x_2472:
[----:B------:R-:W2:Y:S02]  /*53e0*/  LDG.E.64 R2, [R2.64] ;  /* 0x0000002402027981 */ /* 0x000ea4000c1e1b00 */
[----:B--2---:R0:W1:Y:S02]  /*53f0*/  I2F.U64 R0, R2 ;  /* 0x0000000200007312 */ /* 0x0040640000301000 */
[----:B0-----:R-:W-:Y:S02]  /*5400*/  PRMT R3, RZ, 0x7610, R3 ;  /* 0x00007610ff037816 */ /* 0x001fe40000000003 */
[----:B-1----:R-:W-:Y:S01]  /*5410*/  F2FP.PACK_AB R0, RZ, R0 ;  /* 0x00000000ff00723e */ /* 0x002fe200000000ff */
[----:B------:R-:W-:Y:S05]  /*5420*/  BRA `(.L_x_2448) ;  /* 0x0000004000007947 */ /* 0x000fea0003800000 */
.L_x_2471:
[----:B------:R0:W2:Y:S02]  /*5430*/  LDG.E R2, [R2.64] ;  /* 0x0000002402027981 */ /* 0x0000a4000c1e1900 */
[----:B0-----:R-:W-:Y:S01]  /*5440*/  PRMT R3, RZ, 0x7610, R3 ;  /* 0x00007610ff037816 */ /* 0x001fe20000000003 */
[----:B--2---:R-:W0:Y:S02]  /*5450*/  I2F.U32 R0, R2 ;  /* 0x0000000200007306 */ /* 0x004e240000201000 */
[----:B0-----:R-:W-:-:S06]  /*5460*/  F2FP.PACK_AB R0, RZ, R0 ;  /* 0x00000000ff00723e */ /* 0x001fcc00000000ff */
.L_x_2448:
        /* <DEDUP_REMOVED lines=51> */
.L_x_2478:
        /* <DEDUP_REMOVED lines=12> */
.L_x_2477:
[----:B------:R-:W-:-:S04]  /*5860*/  FADD.FTZ R0, R3, -R3 ;  /* 0x8000000303007221 */ /* 0x000fc80000010000 */
[----:B------:R-:W-:Y:S01]  /*5870*/  IMAD.MOV.U32 R5, RZ, RZ, R0 ;  /* 0x000000ffff057224 */ /* 0x000fe200078e0000 */
[----:B------:R-:W-:Y:S05]  /*5880*/  BRA `(.L_x_2479) ;  /* 0x000000c000007947 */ /* 0x000fea0003800000 */
.L_x_2476:
        /* <DEDUP_REMOVED lines=12> */
.L_x_2479:
[----:B------:R-:W-:Y:S05]  /*5950*/  BSYNC B0 ;  /* 0x0000000000007941 */ /* 0x000fea0003800000 */
.L_x_2475:
        /* <DEDUP_REMOVED lines=17> */
.L_x_2483:
[----:B------:R-:W-:-:S06]  /*5a70*/  HADD2.F32 R3, -RZ, R3.H0_H0 ;  /* 0x20000003ff037230 */ /* 0x000fcc0000004100 */
[----:B------:R-:W0:Y:S02]  /*5a80*/  F2I.S64.TRUNC R2, R3 ;  /* 0x0000000300027311 */ /* 0x000e24000020d900 */
[----:B0-----:R0:W-:Y:S01]  /*5a90*/  STG.E.U8 [R16.64], R2 ;  /* 0x0000000210007986 */ /* 0x0011e2000c101124 */
[----:B------:R-:W-:Y:S05]  /*5aa0*/  BRA `(.L_x_2485) ;  /* 0x00000e7000007947 */ /* 0x000fea0003800000 */
.L_x_2482:
        /* <DEDUP_REMOVED lines=10> */
.L_x_2487:
[----:B------:R-:W-:-:S06]  /*5b50*/  HADD2.F32 R3, -RZ, R3.H0_H0 ;  /* 0x20000003ff037230 */ /* 0x000fcc0000004100 */
[----:B------:R-:W0:Y:S02]  /*5b60*/  F2I.FTZ.TRUNC.NTZ R3, R3 ;  /* 0x0000000300037305 */ /* 0x000e24000021f100 */
[----:B0-----:R0:W-:Y:S01]  /*5b70*/  STG.E [R16.64], R3 ;  /* 0x0000000310007986 */ /* 0x0011e2000c101924 */
[----:B------:R-:W-:Y:S05]  /*5b80*/  BRA `(.L_x_2485) ;  /* 0x00000d9000007947 */ /* 0x000fea0003800000 */
.L_x_2486:
[----:B------:R-:W-:-:S06]  /*5b90*/  HADD2.F32 R3, -RZ, R3.H0_H0 ;  /* 0x20000003ff037230 */ /* 0x000fcc0000004100 */
[----:B------:R-:W0:Y:S02]  /*5ba0*/  F2I.FTZ.TRUNC.NTZ R3, R3 ;  /* 0x0000000300037305 */ /* 0x000e24000021f100 */
[----:B0-----:R0:W-:Y:S01]  /*5bb0*/  STG.E.U16 [R16.64], R3 ;  /* 0x0000000310007986 */ /* 0x0011e2000c101524 */
[----:B------:R-:W-:Y:S05]  /*5bc0*/  BRA `(.L_x_2485) ;  /* 0x00000d5000007947 */ /* 0x000fea0003800000 */
.L_x_2481:
        /* <DEDUP_REMOVED lines=9> */
.L_x_2489:
[----:B------:R0:W-:Y:S01]  /*5c60*/  STG.E.U16 [R16.64], R3 ;  /* 0x0000000310007986 */ /* 0x0001e2000c101524 */
[----:B------:R-:W-:Y:S05]  /*5c70*/  BRA `(.L_x_2485) ;  /* 0x00000ca000007947 */ /* 0x000fea0003800000 */
.L_x_2488:
        /* <DEDUP_REMOVED lines=10> */
.L_x_2491:
[----:B------:R0:W-:Y:S01]  /*5d20*/  STG.E [R16.64], R3 ;  /* 0x0000000310007986 */ /* 0x0001e2000c101924 */
[----:B------:R-:W-:Y:S05]  /*5d30*/  BRA `(.L_x_2485) ;  /* 0x00000be000007947 */ /* 0x000fea0003800000 */
.L_x_2490:
[----:B------:R-:W-:-:S05]  /*5d40*/  HADD2.F32 R2, -RZ, R3.H0_H0 ;  /* 0x20000003ff027230 */ /* 0x000fca0000004100 */
[----:B------:R-:W-:-:S06]  /*5d50*/  FMUL.FTZ R2, R2, 1 ;  /* 0x3f80000002027820 */ /* 0x000fcc0000410000 */
[----:B------:R-:W0:Y:S02]  /*5d60*/  F2F.F64.F32 R2, R2 ;  /* 0x0000000200027310 */ /* 0x000e240000201800 */
[----:B0-----:R0:W-:Y:S01]  /*5d70*/  STG.E.64 [R16.64], R2 ;  /* 0x0000000210007986 */ /* 0x0011e2000c101b24 */
[----:B------:R-:W-:Y:S05]  /*5d80*/  BRA `(.L_x_2485) ;  /* 0x00000b9000007947 */ /* 0x000fea0003800000 */
.L_x_2480:
        /* <DEDUP_REMOVED lines=17> */
.L_x_2494:
        /* <DEDUP_REMOVED lines=8> */
.L_x_2493:
        /* <DEDUP_REMOVED lines=21> */
.L_x_2498:
[----:B------:R-:W-:Y:S05]  /*6070*/  BSYNC B0 ;  /* 0x0000000000007941 */ /* 0x000fea0003800000 */
.L_x_2497:
[----:B------:R-:W-:-:S05]  /*6080*/  LOP3.LUT R3, R0, R3, RZ, 0xfc, !PT ;  /* 0x0000000300037212 */ /* 0x000fca00078efcff */
[----:B------:R0:W-:Y:S01]  /*6090*/  STG.E.U8 [R16.64], R3 ;  /* 0x0000000310007986 */ /* 0x0001e2000c101124 */
[----:B------:R-:W-:Y:S05]  /*60a0*/  BRA `(.L_x_2485) ;  /* 0x0000087000007947 */ /* 0x000fea0003800000 */
.L_x_2496:
        /* <DEDUP_REMOVED lines=13> */
.L_x_2500:
[----:B------:R-:W-:Y:S01]  /*6180*/  IMAD.MOV.U32 R0, RZ, RZ, 0x7f ;  /* 0x0000007fff007424 */ /* 0x000fe200078e00ff */
[----:B------:R-:W-:-:S04]  /*6190*/  ISETP.GT.U32.AND P0, PT, R2, 0x7f800000, PT ;  /* 0x7f8000000200780c */ /* 0x000fc80003f04070 */
[----:B------:R-:W-:-:S04]  /*61a0*/  SEL R0, R0, 0x7c, P0 ;  /* 0x0000007c00007807 */ /* 0x000fc80000000000 */
.L_x_2501:
[----:B------:R-:W-:Y:S05]  /*61b0*/  BSYNC B0 ;  /* 0x0000000000007941 */ /* 0x000fea0003800000 */
.L_x_2499:
[----:B------:R-:W-:-:S04]  /*61c0*/  LOP3.LUT R2, R3, 0x80000000, RZ, 0xc0, !PT ;  /* 0x8000000003027812 */ /* 0x000fc800078ec0ff */
[----:B------:R-:W-:-:S04]  /*61d0*/  SHF.R.U32.HI R3, RZ, 0x18, R2 ;  /* 0x00000018ff037819 */ /* 0x000fc80000011602 */
[----:B------:R-:W-:-:S05]  /*61e0*/  LOP3.LUT R3, R0, R3, RZ, 0xfc, !PT ;  /* 0x0000000300037212 */ /* 0x000fca00078efcff */
[----:B------:R0:W-:Y:S01]  /*61f0*/  STG.E.U8 [R16.64], R3 ;  /* 0x0000000310007986 */ /* 0x0001e2000c101124 */
[----:B------:R-:W-:Y:S05]  /*6200*/  BRA `(.L_x_2485) ;  /* 0x0000071000007947 */ /* 0x000fea0003800000 */
.L_x_2495:
[----:B------:R-:W-:-:S05]  /*6210*/  HADD2.F32 R0, -RZ, R3.H0_H0 ;  /* 0x20000003ff007230 */ /* 0x000fca0000004100 */
[----:B------:R-:W-:-:S05]  /*6220*/  F2FP.BF16.PACK_AB R0, RZ, R0 ;  /* 0x00000000ff00723e */ /* 0x000fca00000010ff */
[----:B------:R0:W-:Y:S01]  /*6230*/  STG.E.U16 [R16.64], R0 ;  /* 0x0000000010007986 */ /* 0x0001e2000c101524 */
[----:B------:R-:W-:Y:S05]  /*6240*/  BRA `(.L_x_2485) ;  /* 0x000006d000007947 */ /* 0x000fea0003800000 */
.L_x_2492:
        /* <DEDUP_REMOVED lines=12> */
.L_x_2504:
        /* <DEDUP_REMOVED lines=17> */
.L_x_2507:
[----:B------:R-:W-:-:S04]  /*6420*/  LOP3.LUT R2, R3, 0x80000000, RZ, 0xc0, !PT ;  /* 0x8000000003027812 */ /* 0x000fc800078ec0ff */
[----:B------:R-:W-:-:S04]  /*6430*/  SHF.R.U32.HI R3, RZ, 0x18, R2 ;  /* 0x00000018ff037819 */ /* 0x000fc80000011602 */
[----:B------:R-:W-:-:S04]  /*6440*/  LOP3.LUT R0, R0, R3, RZ, 0xfc, !PT ;  /* 0x0000000300007212 */ /* 0x000fc800078efcff */
[----:B------:R-:W-:Y:S02]  /*6450*/  PRMT R8, R0, 0x7610, R8 ;  /* 0x0000761000087816 */ /* 0x000fe40000000008 */
.L_x_2506:
[----:B------:R-:W-:Y:S05]  /*6460*/  BSYNC B0 ;  /* 0x0000000000007941 */ /* 0x000fea0003800000 */
.L_x_2505:
[----:B------:R0:W-:Y:S01]  /*6470*/  STG.E.U8 [R16.64], R8 ;  /* 0x0000000810007986 */ /* 0x0001e2000c101124 */
[----:B------:R-:W-:Y:S05]  /*6480*/  BRA `(.L_x_2485) ;  /* 0x0000049000007947 */ /* 0x000fea0003800000 */
.L_x_2503:
        /* <DEDUP_REMOVED lines=17> */
.L_x_2510:
[----:B------:R-:W-:-:S04]  /*65a0*/  LOP3.LUT R2, R3, 0x80000000, RZ, 0xc0, !PT ;  /* 0x8000000003027812 */ /* 0x000fc800078ec0ff */
[----:B------:R-:W-:-:S04]  /*65b0*/  SHF.R.U32.HI R3, RZ, 0x18, R2 ;  /* 0x00000018ff037819 */ /* 0x000fc80000011602 */
[----:B------:R-:W-:-:S04]  /*65c0*/  LOP3.LUT R0, R0, R3, RZ, 0xfc, !PT ;  /* 0x0000000300007212 */ /* 0x000fc800078efcff */
[----:B------:R-:W-:Y:S02]  /*65d0*/  PRMT R8, R0, 0x7610, R8 ;  /* 0x0000761000087816 */ /* 0x000fe40000000008 */
.L_x_2509:
[----:B------:R-:W-:Y:S05]  /*65e0*/  BSYNC B0 ;  /* 0x0000000000007941 */ /* 0x000fea0003800000 */
.L_x_2508:
[----:B------:R0:W-:Y:S01]  /*65f0*/  STG.E.U8 [R16.64], R8 ;  /* 0x0000000810007986 */ /* 0x0001e2000c101124 */
[----:B------:R-:W-:Y:S05]  /*6600*/  BRA `(.L_x_2485) ;  /* 0x0000031000007947 */ /* 0x000fea0003800000 */
.L_x_2502:
        /* <DEDUP_REMOVED lines=22> */
.L_x_2484:
        /* <DEDUP_REMOVED lines=20> */
.L_x_2512:
[----:B------:R-:W-:-:S06]  /*68b0*/  HADD2.F32 R3, -RZ, R3.H0_H0 ;  /* 0x20000003ff037230 */ /* 0x000fcc0000004100 */
[----:B------:R-:W0:Y:S02]  /*68c0*/  F2I.U64.TRUNC R2, R3 ;  /* 0x0000000300027311 */ /* 0x000e24000020d800 */
[----:B0-----:R0:W-:Y:S01]  /*68d0*/  STG.E.64 [R16.64], R2 ;  /* 0x0000000210007986 */ /* 0x0011e2000c101b24 */
[----:B------:R-:W-:Y:S05]  /*68e0*/  BRA `(.L_x_2485) ;  /* 0x0000003000007947 */ /* 0x000fea0003800000 */
.L_x_2511:
[----:B------:R-:W-:-:S06]  /*68f0*/  HADD2.F32 R3, -RZ, R3.H0_H0 ;  /* 0x20000003ff037230 */ /* 0x000fcc0000004100 */
[----:B------:R-:W0:Y:S02]  /*6900*/  F2I.FTZ.U32.TRUNC.NTZ R3, R3 ;  /* 0x0000000300037305 */ /* 0x000e24000021f000 */
[----:B0-----:R0:W-:Y:S02]  /*6910*/  STG.E [R16.64], R3 ;  /* 0x0000000310007986 */ /* 0x0011e4000c101924 */
.L_x_2485:
        /* <DEDUP_REMOVED lines=231> */
.L_x_2513:
        /* <DEDUP_REMOVED lines=21> */
.L_x_2517:
[----:B------:R0:W2:Y:S02]  /*78e0*/  LDG.E.U8 R2, [R2.64] ;  /* 0x0000002402027981 */ /* 0x0000a4000c1e1100 */
[----:B0-----:R-:W-:Y:S01]  /*78f0*/  PRMT R3, RZ, 0x7610, R3 ;  /* 0x00007610ff037816 */ /* 0x001fe20000000003 */
[----:B--2---:R-:W0:Y:S02]  /*7900*/  I2F.U16 R0, R2 ;  /* 0x0000000200007306 */ /* 0x004e240000101000 */
[----:B0-----:R-:W-:Y:S01]  /*7910*/  F2FP.PACK_AB R0, RZ, R0 ;  /* 0x00000000ff00723e */ /* 0x001fe200000000ff */
[----:B------:R-:W-:Y:S05]  /*7920*/  BRA `(.L_x_2519) ;  /* 0x00000f9000007947 */ /* 0x000fea0003800000 */
.L_x_2516:
        /* <DEDUP_REMOVED lines=11> */
.L_x_2521:
[----:B------:R0:W2:Y:S02]  /*79e0*/  LDG.E R2, [R2.64] ;  /* 0x0000002402027981 */ /* 0x0000a4000c1e1900 */
[----:B0-----:R-:W-:Y:S01]  /*79f0*/  PRMT R3, RZ, 0x7610, R3 ;  /* 0x00007610ff037816 */ /* 0x001fe20000000003 */
[----:B--2---:R-:W0:Y:S02]  /*7a00*/  I2F R0, R2 ;  /* 0x0000000200007306 */ /* 0x004e240000201400 */
[----:B0-----:R-:W-:Y:S01]  /*7a10*/  F2FP.PACK_AB R0, RZ, R0 ;  /* 0x00000000ff00723e */ /* 0x001fe200000000ff */
[----:B------:R-:W-:Y:S05]  /*7a20*/  BRA `(.L_x_2519) ;  /* 0x00000e9000007947 */ /* 0x000fea0003800000 */
.L_x_2520:
[----:B------:R0:W2:Y:S02]  /*7a30*/  LDG.E.U16 R2, [R2.64] ;  /* 0x0000002402027981 */ /* 0x0000a4000c1e1500 */
[----:B0-----:R-:W-:Y:S01]  /*7a40*/  PRMT R3, RZ, 0x7610, R3 ;  /* 0x00007610ff037816 */ /* 0x001fe20000000003 */
[----:B--2---:R-:W0:Y:S02]  /*7a50*/  I2F.S16 R0, R2 ;  /* 0x0000000200007306 */ /* 0x004e240000101400 */
[----:B0-----:R-:W-:Y:S01]  /*7a60*/  F2FP.PACK_AB R0, RZ, R0 ;  /* 0x00000000ff00723e */ /* 0x001fe200000000ff */
[----:B------:R-:W-:Y:S05]  /*7a70*/  BRA `(.L_x_2519) ;  /* 0x00000e4000007947 */ /* 0x000fea0003800000 */
.L_x_2515:
        /* <DEDUP_REMOVED lines=10> */
.L_x_2523:
[----:B------:R0:W2:Y:S02]  /*7b20*/  LDG.E.U16 R0, [R2.64] ;  /* 0x0000002402007981 */ /* 0x0000a4000c1e1500 */
[----:B0-----:R-:W-:Y:S01]  /*7b30*/  PRMT R3, RZ, 0x7610, R3 ;  /* 0x00007610ff037816 */ /* 0x001fe20000000003 */
[----:B--2---:R-:W-:-:S05]  /*7b40*/  HADD2.F32 R0, -RZ, R0.H0_H0 ;  /* 0x20000000ff007230 */ /* 0x004fca0000004100 */
[----:B------:R-:W-:Y:S01]  /*7b50*/  F2FP.PACK_AB R0, RZ, R0 ;  /* 0x00000000ff00723e */ /* 0x000fe200000000ff */
[----:B------:R-:W-:Y:S05]  /*7b60*/  BRA `(.L_x_2519) ;  /* 0x00000d5000007947 */ /* 0x000fea0003800000 */
.L_x_2522:
        /* <DEDUP_REMOVED lines=10> */
.L_x_2525:
[----:B------:R-:W2:Y:S02]  /*7c10*/  LDG.E R3, [R2.64] ;  /* 0x0000002402037981 */ /* 0x000ea4000c1e1900 */
[C---:B--2---:R-:W-:Y:S02]  /*7c20*/  PRMT R0, R3.reuse, 0x7610, R0 ;  /* 0x0000761003007816 */ /* 0x044fe40000000000 */
[----:B------:R-:W-:Y:S01]  /*7c30*/  PRMT R3, R3, 0x7632, R3 ;  /* 0x0000763203037816 */ /* 0x000fe20000000003 */
[----:B------:R-:W-:Y:S05]  /*7c40*/  BRA `(.L_x_2519) ;  /* 0x00000c7000007947 */ /* 0x000fea0003800000 */
.L_x_2524:
[----:B------:R-:W2:Y:S02]  /*7c50*/  LDG.E.64 R2, [R2.64] ;  /* 0x0000002402027981 */ /* 0x000ea4000c1e1b00 */
[----:B--2---:R0:W1:Y:S01]  /*7c60*/  F2F.F32.F64 R0, R2 ;  /* 0x0000000200007310 */ /* 0x0040620000301000 */
[----:B------:R0:W1:Y:S02]  /*7c70*/  DSETP.GEU.AND P0, PT, |R2|, c[0x2][0x0], PT ;  /* 0x008000000200762a */ /* 0x0000640003f0e200 */
[----:B0-----:R-:W-:-:S12]  /*7c80*/  PRMT R3, RZ, 0x7610, R3 ;  /* 0x00007610ff037816 */ /* 0x001fd80000000003 */
[----:B-1----:R-:W-:-:S05]  /*7c90*/  @!P0 FMUL R0, R0, 1.175494350822287508e-38 ;  /* 0x0080000000008820 */ /* 0x002fca0000400000 */
[----:B------:R-:W-:Y:S01]  /*7ca0*/  F2FP.PACK_AB R0, RZ, R0 ;  /* 0x00000000ff00723e */ /* 0x000fe200000000ff */
[----:B------:R-:W-:Y:S05]  /*7cb0*/  BRA `(.L_x_2519) ;  /* 0x00000c0000007947 */ /* 0x000fea0003800000 */
.L_x_2514:
        /* <DEDUP_REMOVED lines=14> */
.L_x_2528:
        /* <DEDUP_REMOVED lines=10> */
.L_x_2527:
        /* <DEDUP_REMOVED lines=28> */
.L_x_2530:
        /* <DEDUP_REMOVED lines=15> */
.L_x_2529:
[----:B------:R0:W2:Y:S02]  /*80f0*/  LDG.E.U16 R0, [R2.64] ;  /* 0x0000002402007981 */ /* 0x0000a4000c1e1500 */
[----:B0-----:R-:W-:Y:S02]  /*8100*/  PRMT R3, RZ, 0x7610, R3 ;  /* 0x00007610ff037816 */ /* 0x001fe40000000003 */
[----:B--2---:R-:W-:-:S04]  /*8110*/  PRMT R0, RZ, 0x5410, R0 ;  /* 0x00005410ff007816 */ /* 0x004fc80000000000 */
[----:B------:R-:W-:Y:S01]  /*8120*/  F2FP.PACK_AB R0, RZ, R0 ;  /* 0x00000000ff00723e */ /* 0x000fe200000000ff */
[----:B------:R-:W-:Y:S05]  /*8130*/  BRA `(.L_x_2519) ;  /* 0x0000078000007947 */ /* 0x000fea0003800000 */
.L_x_2526:
        /* <DEDUP_REMOVED lines=13> */
.L_x_2533:
        /* <DEDUP_REMOVED lines=21> */
.L_x_2537:
[----:B------:R-:W-:Y:S05]  /*8360*/  BSYNC B1 ;  /* 0x0000000000017941 */ /* 0x000fea0003800000 */
.L_x_2536:
[----:B------:R-:W-:Y:S01]  /*8370*/  LEA R3, R0, 0x3b800000, 0x17 ;  /* 0x3b80000000037811 */ /* 0x000fe200078eb8ff */
[----:B------:R-:W-:-:S05]  /*8380*/  IMAD.SHL.U32 R0, R2, 0x100000, RZ ;  /* 0x0010000002007824 */ /* 0x000fca00078e00ff */
[----:B------:R-:W-:Y:S02]  /*8390*/  LOP3.LUT R0, R3, R0, R4, 0xfe, !PT ;  /* 0x0000000003007212 */ /* 0x000fe400078efe04 */
.L_x_2535:
[----:B------:R-:W-:Y:S05]  /*83a0*/  BSYNC B0 ;  /* 0x0000000000007941 */ /* 0x000fea0003800000 */
.L_x_2534:
[----:B------:R-:W-:Y:S02]  /*83b0*/  F2FP.PACK_AB R0, RZ, R0 ;  /* 0x00000000ff00723e */ /* 0x000fe400000000ff */
[----:B------:R-:W-:Y:S01]  /*83c0*/  PRMT R3, RZ, 0x7610, R3 ;  /* 0x00007610ff037816 */ /* 0x000fe20000000003 */
[----:B------:R-:W-:Y:S05]  /*83d0*/  BRA `(.L_x_2519) ;  /* 0x000004e000007947 */ /* 0x000fea0003800000 */
.L_x_2532:
        /* <DEDUP_REMOVED lines=21> */
.L_x_2541:
[----:B------:R-:W-:Y:S05]  /*8530*/  BSYNC B1 ;  /* 0x0000000000017941 */ /* 0x000fea0003800000 */
.L_x_2540:
[----:B------:R-:W-:Y:S01]  /*8540*/  LEA R3, R0, 0x37800000, 0x17 ;  /* 0x3780000000037811 */ /* 0x000fe200078eb8ff */
[----:B------:R-:W-:-:S05]  /*8550*/  IMAD.SHL.U32 R0, R2, 0x200000, RZ ;  /* 0x0020000002007824 */ /* 0x000fca00078e00ff */
[----:B------:R-:W-:Y:S02]  /*8560*/  LOP3.LUT R0, R3, R0, R4, 0xfe, !PT ;  /* 0x0000000003007212 */ /* 0x000fe400078efe04 */
.L_x_2539:
[----:B------:R-:W-:Y:S05]  /*8570*/  BSYNC B0 ;  /* 0x0000000000007941 */ /* 0x000fea0003800000 */
.L_x_2538:
[----:B------:R-:W-:Y:S02]  /*8580*/  F2FP.PACK_AB R0, RZ, R0 ;  /* 0x00000000ff00723e */ /* 0x000fe400000000ff */
[----:B------:R-:W-:Y:S01]  /*8590*/  PRMT R3, RZ, 0x7610, R3 ;  /* 0x00007610ff037816 */ /* 0x000fe20000000003 */
[----:B------:R-:W-:Y:S05]  /*85a0*/  BRA `(.L_x_2519) ;  /* 0x0000031000007947 */ /* 0x000fea0003800000 */
.L_x_2531:
        /* <DEDUP_REMOVED lines=14> */
.L_x_2545:
[----:B------:R-:W-:Y:S05]  /*8690*/  BSYNC B0 ;  /* 0x0000000000007941 */ /* 0x000fea0003800000 */
.L_x_2544:
[----:B------:R-:W-:Y:S02]  /*86a0*/  PRMT R3, RZ, 0x7610, R3 ;  /* 0x00007610ff037816 */ /* 0x000fe40000000003 */
[----:B------:R-:W-:Y:S01]  /*86b0*/  F2FP.PACK_AB R0, RZ, R0 ;  /* 0x00000000ff00723e */ /* 0x000fe200000000ff */
[----:B------:R-:W-:Y:S05]  /*86c0*/  BRA `(.L_x_2519) ;  /* 0x000001f000007947 */ /* 0x000fea0003800000 */
.L_x_2518:
        /* <DEDUP_REMOVED lines=22> */
.L_x_2543:
[----:B------:R-:W2:Y:S02]  /*8830*/  LDG.E.64 R2, [R2.64] ;  /* 0x0000002402027981 */ /* 0x000ea4000c1e1b00 */
[----:B--2---:R0:W1:Y:S02]  /*8840*/  I2F.U64 R0, R2 ;  /* 0x0000000200007312 */ /* 0x0040640000301000 */
[----:B0-----:R-:W-:Y:S02]  /*8850*/  PRMT R3, RZ, 0x7610, R3 ;  /* 0x00007610ff037816 */ /* 0x001fe40000000003 */
[----:B-1----:R-:W-:Y:S01]  /*8860*/  F2FP.PACK_AB R0, RZ, R0 ;  /* 0x00000000ff00723e */ /* 0x002fe200000000ff */
[----:B------:R-:W-:Y:S05]  /*8870*/  BRA `(.L_x_2519) ;  /* 0x0000004000007947 */ /* 0x000fea0003800000 */
.L_x_2542:
[----:B------:R0:W2:Y:S02]  /*8880*/  LDG.E R2, [R2.64] ;  /* 0x0000002402027981 */ /* 0x0000a4000c1e1900 */
[----:B0-----:R-:W-:Y:S01]  /*8890*/  PRMT R3, RZ, 0x7610, R3 ;  /* 0x00007610ff037816 */ /* 0x001fe20000000003 */
[----:B--2---:R-:W0:Y:S02]  /*88a0*/  I2F.U32 R0, R2 ;  /* 0x0000000200007306 */ /* 0x004e240000201000 */
[----:B0-----:R-:W-:-:S06]  /*88b0*/  F2FP.PACK_AB R0, RZ, R0 ;  /* 0x00000000ff00723e */ /* 0x001fcc00000000ff */
.L_x_2519:
        /* <DEDUP_REMOVED lines=51> */
.L_x_2549:
        /* <DEDUP_REMOVED lines=12> */
.L_x_2548:
[----:B------:R-:W-:-:S04]  /*8cb0*/  FADD.FTZ R0, R3, -R3 ;  /* 0x8000000303007221 */ /* 0x000fc80000010000 */
[----:B------:R-:W-:Y:S01]  /*8cc0*/  IMAD.MOV.U32 R5, RZ, RZ, R0 ;  /* 0x000000ffff057224 */ /* 0x000fe200078e0000 */
[----:B------:R-:W-:Y:S05]  /*8cd0*/  BRA `(.L_x_2550) ;  /* 0x000000c000007947 */ /* 0x000fea0003800000 */
.L_x_2547:
        /* <DEDUP_REMOVED lines=12> */
.L_x_2550:
[----:B------:R-:W-:Y:S05]  /*8da0*/  BSYNC B0 ;  /* 0x0000000000007941 */ /* 0x000fea0003800000 */
.L_x_2546:
        /* <DEDUP_REMOVED lines=17> */
.L_x_2554:
[----:B------:R-:W-:-:S06]  /*8ec0*/  HADD2.F32 R3, -RZ, R3.H0_H0 ;  /* 0x20000003ff037230 */ /* 0x000fcc0000004100 */
[----:B------:R-:W0:Y:S02]  /*8ed0*/  F2I.S64.TRUNC R2, R3 ;  /* 0x0000000300027311 */ /* 0x000e24000020d900 */
[----:B0-----:R0:W-:Y:S01]  /*8ee0*/  STG.E.U8 [R16.64], R2 ;  /* 0x0000000210007986 */ /* 0x0011e2000c101124 */
[----:B------:R-:W-:Y:S05]  /*8ef0*/  BRA `(.L_x_2556) ;  /* 0x00000e7000007947 */ /* 0x000fea0003800000 */
.L_x_2553:
        /* <DEDUP_REMOVED lines=10> */
.L_x_2558:
[----:B------:R-:W-:-:S06]  /*8fa0*/  HADD2.F32 R3, -RZ, R3.H0_H0 ;  /* 0x20000003ff037230 */ /* 0x000fcc0000004100 */
[----:B------:R-:W0:Y:S02]  /*8fb0*/  F2I.FTZ.TRUNC.NTZ R3, R3 ;  /* 0x0000000300037305 */ /* 0x000e24000021f100 */
[----:B0-----:R0:W-:Y:S01]  /*8fc0*/  STG.E [R16.64], R3 ;  /* 0x0000000310007986 */ /* 0x0011e2000c101924 */
[----:B------:R-:W-:Y:S05]  /*8fd0*/  BRA `(.L_x_2556) ;  /* 0x00000d9000007947 */ /* 0x000fea0003800000 */
.L_x_2557:
[----:B------:R-:W-:-:S06]  /*8fe0*/  HADD2.F32 R3, -RZ, R3.H0_H0 ;  /* 0x20000003ff037230 */ /* 0x000fcc0000004100 */
[----:B------:R-:W0:Y:S02]  /*8ff0*/  F2I.FTZ.TRUNC.NTZ R3, R3 ;  /* 0x0000000300037305 */ /* 0x000e24000021f100 */
[----:B0-----:R0:W-:Y:S01]  /*9000*/  STG.E.U16 [R16.64], R3 ;  /* 0x0000000310007986 */ /* 0x0011e2000c101524 */
[----:B------:R-:W-:Y:S05]  /*9010*/  BRA `(.L_x_2556) ;  /* 0x00000d5000007947 */ /* 0x000fea0003800000 */
.L_x_2552:
        /* <DEDUP_REMOVED lines=9> */
.L_x_2560:
[----:B------:R0:W-:Y:S01]  /*90b0*/  STG.E.U16 [R16.64], R3 ;  /* 0x0000000310007986 */ /* 0x0001e2000c101524 */
[----:B------:R-:W-:Y:S05]  /*90c0*/  BRA `(.L_x_2556) ;  /* 0x00000ca000007947 */ /* 0x000fea0003800000 */
.L_x_2559:
        /* <DEDUP_REMOVED lines=10> */
.L_x_2562:
[----:B------:R0:W-:Y:S01]  /*9170*/  STG.E [R16.64], R3 ;  /* 0x0000000310007986 */ /* 0x0001e2000c101924 */
[----:B------:R-:W-:Y:S05]  /*9180*/  BRA `(.L_x_2556) ;  /* 0x00000be000007947 */ /* 0x000fea0003800000 */
.L_x_2561:
[----:B------:R-:W-:-:S05]  /*9190*/  HADD2.F32 R2, -RZ, R3.H0_H0 ;  /* 0x20000003ff027230 */ /* 0x000fca0000004100 */
[----:B------:R-:W-:-:S06]  /*91a0*/  FMUL.FTZ R2, R2, 1 ;  /* 0x3f80000002027820 */ /* 0x000fcc0000410000 */
[----:B------:R-:W0:Y:S02]  /*91b0*/  F2F.F64.F32 R2, R2 ;  /* 0x0000000200027310 */ /* 0x000e240000201800 */
[----:B0-----:R0:W-:Y:S01]  /*91c0*/  STG.E.64 [R16.64], R2 ;  /* 0x0000000210007986 */ /* 0x0011e2000c101b24 */
[----:B------:R-:W-:Y:S05]  /*91d0*/  BRA `(.L_x_2556) ;  /* 0x00000b9000007947 */ /* 0x000fea0003800000 */
.L_x_2551:
        /* <DEDUP_REMOVED lines=17> */
.L_x_2565:
        /* <DEDUP_REMOVED lines=8> */
.L_x_2564:
        /* <DEDUP_REMOVED lines=21> */
.L_x_2569:
[----:B------:R-:W-:Y:S05]  /*94c0*/  BSYNC B0 ;  /* 0x0000000000007941 */ /* 0x000fea0003800000 */
.L_x_2568:
[----:B------:R-:W-:-:S05]  /*94d0*/  LOP3.LUT R3, R0, R3, RZ, 0xfc, !PT ;  /* 0x0000000300037212 */ /* 0x000fca00078efcff */
[----:B------:R0:W-:Y:S01]  /*94e0*/  STG.E.U8 [R16.64], R3 ;  /* 0x0000000310007986 */ /* 0x0001e2000c101124 */
[----:B------:R-:W-:Y:S05]  /*94f0*/  BRA `(.L_x_2556) ;  /* 0x0000087000007947 */ /* 0x000fea0003800000 */
.L_x_2567:
        /* <DEDUP_REMOVED lines=13> */
.L_x_2571:
[----:B------:R-:W-:Y:S01]  /*95d0*/  IMAD.MOV.U32 R0, RZ, RZ, 0x7f ;  /* 0x0000007fff007424 */ /* 0x000fe200078e00ff */
[----:B------:R-:W-:-:S04]  /*95e0*/  ISETP.GT.U32.AND P0, PT, R2, 0x7f800000, PT ;  /* 0x7f8000000200780c */ /* 0x000fc80003f04070 */
[----:B------:R-:W-:-:S04]  /*95f0*/  SEL R0, R0, 0x7c, P0 ;  /* 0x0000007c00007807 */ /* 0x000fc80000000000 */
.L_x_2572:
[----:B------:R-:W-:Y:S05]  /*9600*/  BSYNC B0 ;  /* 0x0000000000007941 */ /* 0x000fea0003800000 */
.L_x_2570:
[----:B------:R-:W-:-:S04]  /*9610*/  LOP3.LUT R2, R3, 0x80000000, RZ, 0xc0, !PT ;  /* 0x8000000003027812 */ /* 0x000fc800078ec0ff */
[----:B------:R-:W-:-:S04]  /*9620*/  SHF.R.U32.HI R3, RZ, 0x18, R2 ;  /* 0x00000018ff037819 */ /* 0x000fc80000011602 */
[----:B------:R-:W-:-:S05]  /*9630*/  LOP3.LUT R3, R0, R3, RZ, 0xfc, !PT ;  /* 0x0000000300037212 */ /* 0x000fca00078efcff */
[----:B------:R0:W-:Y:S01]  /*9640*/  STG.E.U8 [R16.64], R3 ;  /* 0x0000000310007986 */ /* 0x0001e2000c101124 */
[----:B------:R-:W-:Y:S05]  /*9650*/  BRA `(.L_x_2556) ;  /* 0x0000071000007947 */ /* 0x000fea0003800000 */
.L_x_2566:
[----:B------:R-:W-:-:S05]  /*9660*/  HADD2.F32 R0, -RZ, R3.H0_H0 ;  /* 0x20000003ff007230 */ /* 0x000fca0000004100 */
[----:B------:R-:W-:-:S05]  /*9670*/  F2FP.BF16.PACK_AB R0, RZ, R0 ;  /* 0x00000000ff00723e */ /* 0x000fca00000010ff */
[----:B------:R0:W-:Y:S01]  /*9680*/  STG.E.U16 [R16.64], R0 ;  /* 0x0000000010007986 */ /* 0x0001e2000c101524 */
[----:B------:R-:W-:Y:S05]  /*9690*/  BRA `(.L_x_2556) ;  /* 0x000006d000007947 */ /* 0x000fea0003800000 */
.L_x_2563:
        /* <DEDUP_REMOVED lines=12> */
.L_x_2575:
        /* <DEDUP_REMOVED lines=17> */
.L_x_2578:
[----:B------:R-:W-:-:S04]  /*9870*/  LOP3.LUT R2, R3, 0x80000000, RZ, 0xc0, !PT ;  /* 0x8000000003027812 */ /* 0x000fc800078ec0ff */
[----:B------:R-:W-:-:S04]  /*9880*/  SHF.R.U32.HI R3, RZ, 0x18, R2 ;  /* 0x00000018ff037819 */ /* 0x000fc80000011602 */
[----:B------:R-:W-:-:S04]  /*9890*/  LOP3.LUT R0, R0, R3, RZ, 0xfc, !PT ;  /* 0x0000000300007212 */ /* 0x000fc800078efcff */
[----:B------:R-:W-:Y:S02]  /*98a0*/  PRMT R8, R0, 0x7610, R8 ;  /* 0x0000761000087816 */ /* 0x000fe40000000008 */
.L_x_2577:
[----:B------:R-:W-:Y:S05]  /*98b0*/  BSYNC B0 ;  /* 0x0000000000007941 */ /* 0x000fea0003800000 */
.L_x_2576:
[----:B------:R0:W-:Y:S01]  /*98c0*/  STG.E.U8 [R16.64], R8 ;  /* 0x0000000810007986 */ /* 0x0001e2000c101124 */
[----:B------:R-:W-:Y:S05]  /*98d0*/  BRA `(.L_x_2556) ;  /* 0x0000049000007947 */ /* 0x000fea0003800000 */
.L_x_2574:
        /* <DEDUP_REMOVED lines=17> */
.L_x_2581:
[----:B------:R-:W-:-:S04]  /*99f0*/  LOP3.LUT R2, R3, 0x80000000, RZ, 0xc0, !PT ;  /* 0x8000000003027812 */ /* 0x000fc800078ec0ff */
[----:B------:R-:W-:-:S04]  /*9a00*/  SHF.R.U32.HI R3, RZ, 0x18, R2 ;  /* 0x00000018ff037819 */ /* 0x000fc80000011602 */
[----:B------:R-:W-:-:S04]  /*9a10*/  LOP3.LUT R0, R0, R3, RZ, 0xfc, !PT ;  /* 0x0000000300007212 */ /* 0x000fc800078efcff */
[----:B------:R-:W-:Y:S02]  /*9a20*/  PRMT R8, R0, 0x7610, R8 ;  /* 0x0000761000087816 */ /* 0x000fe40000000008 */
.L_x_2580:
[----:B------:R-:W-:Y:S05]  /*9a30*/  BSYNC B0 ;  /* 0x0000000000007941 */ /* 0x000fea0003800000 */
.L_x_2579:
[----:B------:R0:W-:Y:S01]  /*9a40*/  STG.E.U8 [R16.64], R8 ;  /* 0x0000000810007986 */ /* 0x0001e2000c101124 */
[----:B------:R-:W-:Y:S05]  /*9a50*/  BRA `(.L_x_2556) ;  /* 0x0000031000007947 */ /* 0x000fea0003800000 */
.L_x_2573:
        /* <DEDUP_REMOVED lines=22> */
.L_x_2555:
        /* <DEDUP_REMOVED lines=20> */
.L_x_2583:
[----:B------:R-:W-:-:S06]  /*9d00*/  HADD2.F32 R3, -RZ, R3.H0_H0 ;  /* 0x20000003ff037230 */ /* 0x000fcc0000004100 */
[----:B------:R-:W0:Y:S02]  /*9d10*/  F2I.U64.TRUNC R2, R3 ;  /* 0x0000000300027311 */ /* 0x000e24000020d800 */
[----:B0-----:R0:W-:Y:S01]  /*9d20*/  STG.E.64 [R16.64], R2 ;  /* 0x0000000210007986 */ /* 0x0011e2000c101b24 */
[----:B------:R-:W-:Y:S05]  /*9d30*/  BRA `(.L_x_2556) ;  /* 0x0000003000007947 */ /* 0x000fea0003800000 */
.L_x_2582:
[----:B------:R-:W-:-:S06]  /*9d40*/  HADD2.F32 R3, -RZ, R3.H0_H0 ;  /* 0x20000003ff037230 */ /* 0x000fcc0000004100 */
[----:B------:R-:W0:Y:S02]  /*9d50*/  F2I.FTZ.U32.TRUNC.NTZ R3, R3 ;  /* 0x0000000300037305 */ /* 0x000e24000021f000 */
[----:B0-----:R0:W-:Y:S02]  /*9d60*/  STG.E [R16.64], R3 ;  /* 0x0000000310007986 */ /* 0x0011e4000c101924 */
.L_x_2556:
[----:B------:R-:W-:Y:S02]  /*9d70*/  IADD3 R19, R19, 0x80, RZ ;  /* 0x0000008013137810 */ /* 0x000fe40007ffe0ff */
.L_x_2441:
[----:B------:R-:W-:Y:S05]  /*9d80*/  BSYNC B6 ;  /* 0x0000000000067941 */ /* 0x000fea0003800000 */
.L_x_2440:
        /* <DEDUP_REMOVED lines=230> */
.L_x_2584:
        /* <DEDUP_REMOVED lines=21> */
.L_x_2588:
[----:B------:R0:W2:Y:S02]  /*ad40*/  LDG.E.U8 R2, [R2.64] ;  /* 0x0000002402027981 */ /* 0x0000a4000c1e1100 */
[----:B0-----:R-:W-:Y:S01]  /*ad50*/  PRMT R3, RZ, 0x7610, R3 ;  /* 0x00007610ff037816 */ /* 0x001fe20000000003 */
[----:B--2---:R-:W0:Y:S02]  /*ad60*/  I2F.U16 R0, R2 ;  /* 0x0000000200007306 */ /* 0x004e240000101000 */
[----:B0-----:R-:W-:Y:S01]  /*ad70*/  F2FP.PACK_AB R0, RZ, R0 ;  /* 0x00000000ff00723e */ /* 0x001fe200000000ff */
[----:B------:R-:W-:Y:S05]  /*ad80*/  BRA `(.L_x_2590) ;  /* 0x00000f9000007947 */ /* 0x000fea0003800000 */
.L_x_2587:
        /* <DEDUP_REMOVED lines=11> */
.L_x_2592:
[----:B------:R0:W2:Y:S02]  /*ae40*/  LDG.E R2, [R2.64] ;  /* 0x0000002402027981 */ /* 0x0000a4000c1e1900 */
[----:B0-----:R-:W-:Y:S01]  /*ae50*/  PRMT R3, RZ, 0x7610, R3 ;  /* 0x00007610ff037816 */ /* 0x001fe20000000003 */
[----:B--2---:R-:W0:Y:S02]  /*ae60*/  I2F R0, R2 ;  /* 0x0000000200007306 */ /* 0x004e240000201400 */
[----:B0-----:R-:W-:Y:S01]  /*ae70*/  F2FP.PACK_AB R0, RZ, R0 ;  /* 0x00000000ff00723e */ /* 0x001fe200000000ff */
[----:B------:R-:W-:Y:S05]  /*ae80*/  BRA `(.L_x_2590) ;  /* 0x00000e9000007947 */ /* 0x000fea0003800000 */
.L_x_2591:
[----:B------:R0:W2:Y:S02]  /*ae90*/  LDG.E.U16 R2, [R2.64] ;  /* 0x0000002402027981 */ /* 0x0000a4000c1e1500 */
[----:B0-----:R-:W-:Y:S01]  /*aea0*/  PRMT R3, RZ, 0x7610, R3 ;  /* 0x00007610ff037816 */ /* 0x001fe20000000003 */
[----:B--2---:R-:W0:Y:S02]  /*aeb0*/  I2F.S16 R0, R2 ;  /* 0x0000000200007306 */ /* 0x004e240000101400 */
[----:B0-----:R-:W-:Y:S01]  /*aec0*/  F2FP.PACK_AB R0, RZ, R0 ;  /* 0x00000000ff00723e */ /* 0x001fe200000000ff */
[----:B------:R-:W-:Y:S05]  /*aed0*/  BRA `(.L_x_2590) ;  /* 0x00000e4000007947 */ /* 0x000fea0003800000 */
.L_x_2586:
        /* <DEDUP_REMOVED lines=10> */
.L_x_2594:
[----:B------:R0:W2:Y:S02]  /*af80*/  LDG.E.U16 R0, [R2.64] ;  /* 0x0000002402007981 */ /* 0x0000a4000c1e1500 */
[----:B0-----:R-:W-:Y:S01]  /*af90*/  PRMT R3, RZ, 0x7610, R3 ;  /* 0x00007610ff037816 */ /* 0x001fe20000000003 */
[----:B--2---:R-:W-:-:S05]  /*afa0*/  HADD2.F32 R0, -RZ, R0.H0_H0 ;  /* 0x20000000ff007230 */ /* 0x004fca0000004100 */
[----:B------:R-:W-:Y:S01]  /*afb0*/  F2FP.PACK_AB R0, RZ, R0 ;  /* 0x00000000ff00723e */ /* 0x000fe200000000ff */
[----:B------:R-:W-:Y:S05]  /*afc0*/  BRA `(.L_x_2590) ;  /* 0x00000d5000007947 */ /* 0x000fea0003800000 */
.L_x_2593:
        /* <DEDUP_REMOVED lines=10> */
.L_x_2596:
[----:B------:R-:W2:Y:S02]  /*b070*/  LDG.E R3, [R2.64] ;  /* 0x0000002402037981 */ /* 0x000ea4000c1e1900 */
[C---:B--2---:R-:W-:Y:S02]  /*b080*/  PRMT R0, R3.reuse, 0x7610, R0 ;  /* 0x0000761003007816 */ /* 0x044fe40000000000 */
[----:B------:R-:W-:Y:S01]  /*b090*/  PRMT R3, R3, 0x7632, R3 ;  /* 0x0000763203037816 */ /* 0x000fe20000000003 */
[----:B------:R-:W-:Y:S05]  /*b0a0*/  BRA `(.L_x_2590) ;  /* 0x00000c7000007947 */ /* 0x000fea0003800000 */
.L_x_2595:
[----:B------:R-:W2:Y:S02]  /*b0b0*/  LDG.E.64 R2, [R2.64] ;  /* 0x0000002402027981 */ /* 0x000ea4000c1e1b00 */
[----:B--2---:R0:W1:Y:S01]  /*b0c0*/  F2F.F32.F64 R0, R2 ;  /* 0x0000000200007310 */ /* 0x0040620000301000 */
[----:B------:R0:W1:Y:S02]  /*b0d0*/  DSETP.GEU.AND P0, PT, |R2|, c[0x2][0x0], PT ;  /* 0x008000000200762a */ /* 0x0000640003f0e200 */
[----:B0-----:R-:W-:-:S12]  /*b0e0*/  PRMT R3, RZ, 0x7610, R3 ;  /* 0x00007610ff037816 */ /* 0x001fd80000000003 */
[----:B-1----:R-:W-:-:S05]  /*b0f0*/  @!P0 FMUL R0, R0, 1.175494350822287508e-38 ;  /* 0x0080000000008820 */ /* 0x002fca0000400000 */
[----:B------:R-:W-:Y:S01]  /*b100*/  F2FP.PACK_AB R0, RZ, R0 ;  /* 0x00000000ff00723e */ /* 0x000fe200000000ff */
[----:B------:R-:W-:Y:S05]  /*b110*/  BRA `(.L_x_2590) ;  /* 0x00000c0000007947 */ /* 0x000fea0003800000 */
.L_x_2585:
        /* <DEDUP_REMOVED lines=14> */
.L_x_2599:
        /* <DEDUP_REMOVED lines=10> */
.L_x_2598:
        /* <DEDUP_REMOVED lines=28> */
.L_x_2601:
        /* <DEDUP_REMOVED lines=15> */
.L_x_2600:
[----:B------:R0:W2:Y:S02]  /*b550*/  LDG.E.U16 R0, [R2.64] ;  /* 0x0000002402007981 */ /* 0x0000a4000c1e1500 */
[----:B0-----:R-:W-:Y:S02]  /*b560*/  PRMT R3, RZ, 0x7610, R3 ;  /* 0x00007610ff037816 */ /* 0x001fe40000000003 */
[----:B--2---:R-:W-:-:S04]  /*b570*/  PRMT R0, RZ, 0x5410, R0 ;  /* 0x00005410ff007816 */ /* 0x004fc80000000000 */
[----:B------:R-:W-:Y:S01]  /*b580*/  F2FP.PACK_AB R0, RZ, R0 ;  /* 0x00000000ff00723e */ /* 0x000fe200000000ff */
[----:B------:R-:W-:Y:S05]  /*b590*/  BRA `(.L_x_2590) ;  /* 0x0000078000007947 */ /* 0x000fea0003800000 */
.L_x_2597:
        /* <DEDUP_REMOVED lines=13> */
.L_x_2604:
        /* <DEDUP_REMOVED lines=21> */
.L_x_2608:
[----:B------:R-:W-:Y:S05]  /*b7c0*/  BSYNC B1 ;  /* 0x0000000000017941 */ /* 0x000fea0003800000 */
.L_x_2607:
[----:B------:R-:W-:Y:S01]  /*b7d0*/  LEA R3, R0, 0x3b800000, 0x17 ;  /* 0x3b80000000037811 */ /* 0x000fe200078eb8ff */
[----:B------:R-:W-:-:S05]  /*b7e0*/  IMAD.SHL.U32 R0, R2, 0x100000, RZ ;  /* 0x0010000002007824 */ /* 0x000fca00078e00ff */
[----:B------:R-:W-:Y:S02]  /*b7f0*/  LOP3.LUT R0, R3, R0, R4, 0xfe, !PT ;  /* 0x0000000003007212 */ /* 0x000fe400078efe04 */
.L_x_2606:
[----:B------:R-:W-:Y:S05]  /*b800*/  BSYNC B0 ;  /* 0x0000000000007941 */ /* 0x000fea0003800000 */
.L_x_2605:
[----:B------:R-:W-:Y:S02]  /*b810*/  F2FP.PACK_AB R0, RZ, R0 ;  /* 0x00000000ff00723e */ /* 0x000fe400000000ff */
[----:B------:R-:W-:Y:S01]  /*b820*/  PRMT R3, RZ, 0x7610, R3 ;  /* 0x00007610ff037816 */ /* 0x000fe20000000003 */
[----:B------:R-:W-:Y:S05]  /*b830*/  BRA `(.L_x_2590) ;  /* 0x000004e000007947 */ /* 0x000fea0003800000 */
.L_x_2603:
        /* <DEDUP_REMOVED lines=21> */
.L_x_2612:
[----:B------:R-:W-:Y:S05]  /*b990*/  BSYNC B1 ;  /* 0x0000000000017941 */ /* 0x000fea0003800000 */
.L_x_2611:
[----:B------:R-:W-:Y:S01]  /*b9a0*/  LEA R3, R0, 0x37800000, 0x17 ;  /* 0x3780000000037811 */ /* 0x000fe200078eb8ff */
[----:B------:R-:W-:-:S05]  /*b9b0*/  IMAD.SHL.U32 R0, R2, 0x200000, RZ ;  /* 0x0020000002007824 */ /* 0x000fca00078e00ff */
[----:B------:R-:W-:Y:S02]  /*b9c0*/  LOP3.LUT R0, R3, R0, R4, 0xfe, !PT ;  /* 0x0000000003007212 */ /* 0x000fe400078efe04 */
.L_x_2610:
[----:B------:R-:W-:Y:S05]  /*b9d0*/  BSYNC B0 ;  /* 0x0000000000007941 */ /* 0x000fea0003800000 */
.L_x_2609:
[----:B------:R-:W-:Y:S02]  /*b9e0*/  F2FP.PACK_AB R0, RZ, R0 ;  /* 0x00000000ff00723e */ /* 0x000fe400000000ff */
[----:B------:R-:W-:Y:S01]  /*b9f0*/  PRMT R3, RZ, 0x7610, R3 ;  /* 0x00007610ff037816 */ /* 0x000fe20000000003 */
[----:B------:R-:W-:Y:S05]  /*ba00*/  BRA `(.L_x_2590) ;  /* 0x0000031000007947 */ /* 0x000fea0003800000 */
.L_x_2602:
        /* <DEDUP_REMOVED lines=14> */
.L_x_2616:
[----:B------:R-:W-:Y:S05]  /*baf0*/  BSYNC B0 ;  /* 0x0000000000007941 */ /* 0x000fea0003800000 */
.L_x_2615:
[----:B------:R-:W-:Y:S02]  /*bb00*/  PRMT R3, RZ, 0x7610, R3 ;  /* 0x00007610ff037816 */ /* 0x000fe40000000003 */
[----:B------:R-:W-:Y:S01]  /*bb10*/  F2FP.PACK_AB R0, RZ, R0 ;  /* 0x00000000ff00723e */ /* 0x000fe200000000ff */
[----:B------:R-:W-:Y:S05]  /*bb20*/  BRA `(.L_x_2590) ;  /* 0x000001f000007947 */ /* 0x000fea0003800000 */
.L_x_2589:
        /* <DEDUP_REMOVED lines=22> */
.L_x_2614:
[----:B------:R-:W2:Y:S02]  /*bc90*/  LDG.E.64 R2, [R2.64] ;  /* 0x0000002402027981 */ /* 0x000ea4000c1e1b00 */
[----:B--2---:R0:W1:Y:S02]  /*bca0*/  I2F.U64 R0, R2 ;  /* 0x0000000200007312 */ /* 0x0040640000301000 */
[----:B0-----:R-:W-:Y:S02]  /*bcb0*/  PRMT R3, RZ, 0x7610, R3 ;  /* 0x00007610ff037816 */ /* 0x001fe40000000003 */
[----:B-1----:R-:W-:Y:S01]  /*bcc0*/  F2FP.PACK_AB R0, RZ, R0 ;  /* 0x00000000ff00723e */ /* 0x002fe200000000ff */
[----:B------:R-:W-:Y:S05]  /*bcd0*/  BRA `(.L_x_2590) ;  /* 0x0000004000007947 */ /* 0x000fea0003800000 */
.L_x_2613:
[----:B------:R0:W2:Y:S02]  /*bce0*/  LDG.E R2, [R2.64] ;  /* 0x0000002402027981 */ /* 0x0000a4000c1e1900 */
[----:B0-----:R-:W-:Y:S01]  /*bcf0*/  PRMT R3, RZ, 0x7610, R3 ;  /* 0x00007610ff037816 */ /* 0x001fe20000000003 */
[----:B--2---:R-:W0:Y:S02]  /*bd00*/  I2F.U32 R0, R2 ;  /* 0x0000000200007306 */ /* 0x004e240000201000 */
[----:B0-----:R-:W-:-:S06]  /*bd10*/  F2FP.PACK_AB R0, RZ, R0 ;  /* 0x00000000ff00723e */ /* 0x001fcc00000000ff */
.L_x_2590:
        /* <DEDUP_REMOVED lines=51> */
.L_x_2620:
        /* <DEDUP_REMOVED lines=12> */
.L_x_2619:
[----:B------:R-:W-:-:S04]  /*c110*/  FADD.FTZ R0, R3, -R3 ;  /* 0x8000000303007221 */ /* 0x000fc80000010000 */
[----:B------:R-:W-:Y:S01]  /*c120*/  IMAD.MOV.U32 R5, RZ, RZ, R0 ;  /* 0x000000ffff057224 */ /* 0x000fe200078e0000 */
[----:B------:R-:W-:Y:S05]  /*c130*/  BRA `(.L_x_2621) ;  /* 0x000000c000007947 */ /* 0x000fea0003800000 */
.L_x_2618:
        /* <DEDUP_REMOVED lines=12> */
.L_x_2621:
[----:B------:R-:W-:Y:S05]  /*c200*/  BSYNC B0 ;  /* 0x0000000000007941 */ /* 0x000fea0003800000 */
.L_x_2617:
        /* <DEDUP_REMOVED lines=17> */
.L_x_2625:
[----:B------:R-:W-:-:S06]  /*c320*/  HADD2.F32 R3, -RZ, R3.H0_H0 ;  /* 0x20000003ff037230 */ /* 0x000fcc0000004100 */
[----:B------:R-:W0:Y:S02]  /*c330*/  F2I.S64.TRUNC R2, R3 ;  /* 0x0000000300027311 */ /* 0x000e24000020d900 */
[----:B0-----:R-:W-:Y:S01]  /*c340*/  STG.E.U8 [R16.64], R2 ;  /* 0x0000000210007986 */ /* 0x001fe2000c101124 */
[----:B------:R-:W-:Y:S05]  /*c350*/  EXIT ;  /* 0x000000000000794d */ /* 0x000fea0003800000 */
.L_x_2624:
        /* <DEDUP_REMOVED lines=10> */
.L_x_2628:
[----:B------:R-:W-:-:S06]  /*c400*/  HADD2.F32 R3, -RZ, R3.H0_H0 ;  /* 0x20000003ff037230 */ /* 0x000fcc0000004100 */
[----:B------:R-:W0:Y:S02]  /*c410*/  F2I.FTZ.TRUNC.NTZ R3, R3 ;  /* 0x0000000300037305 */ /* 0x000e24000021f100 */
[----:B0-----:R-:W-:Y:S01]  /*c420*/  STG.E [R16.64], R3 ;  /* 0x0000000310007986 */ /* 0x001fe2000c101924 */
[----:B------:R-:W-:Y:S05]  /*c430*/  EXIT ;  /* 0x000000000000794d */ /* 0x000fea0003800000 */
.L_x_2627:
[----:B------:R-:W-:-:S06]  /*c440*/  HADD2.F32 R3, -RZ, R3.H0_H0 ;  /* 0x20000003ff037230 */ /* 0x000fcc0000004100 */
[----:B------:R-:W0:Y:S02]  /*c450*/  F2I.FTZ.TRUNC.NTZ R3, R3 ;  /* 0x0000000300037305 */ /* 0x000e24000021f100 */
[----:B0-----:R-:W-:Y:S01]  /*c460*/  STG.E.U16 [R16.64], R3 ;  /* 0x0000000310007986 */ /* 0x001fe2000c101524 */
[----:B------:R-:W-:Y:S05]  /*c470*/  EXIT ;  /* 0x000000000000794d */ /* 0x000fea0003800000 */
.L_x_2623:
        /* <DEDUP_REMOVED lines=9> */
.L_x_2630:
[----:B------:R-:W-:Y:S01]  /*c510*/  STG.E.U16 [R16.64], R3 ;  /* 0x0000000310007986 */ /* 0x000fe2000c101524 */
[----:B------:R-:W-:Y:S05]  /*c520*/  EXIT ;  /* 0x000000000000794d */ /* 0x000fea0003800000 */
.L_x_2629:
        /* <DEDUP_REMOVED lines=8> */
[----:B------:R-:W-:Y:S01]  /*c5b0*/  STG.E.64 [R16.64], R4 ;  /* 0x0000000410007986 */ /* 0x000fe2000c101b24 */
[----:B------:R-:W-:Y:S05]  /*c5c0*/  EXIT ;  /* 0x000000000000794d */ /* 0x000fea0003800000 */
.L_x_2632:
[----:B------:R-:W-:Y:S01]  /*c5d0*/  STG.E [R16.64], R3 ;  /* 0x0000000310007986 */ /* 0x000fe2000c101924 */
[----:B------:R-:W-:Y:S05]  /*c5e0*/  EXIT ;  /* 0x000000000000794d */ /* 0x000fea0003800000 */
.L_x_2631:
[----:B------:R-:W-:-:S05]  /*c5f0*/  HADD2.F32 R2, -RZ, R3.H0_H0 ;  /* 0x20000003ff027230 */ /* 0x000fca0000004100 */
[----:B------:R-:W-:-:S06]  /*c600*/  FMUL.FTZ R2, R2, 1 ;  /* 0x3f80000002027820 */ /* 0x000fcc0000410000 */
[----:B------:R-:W0:Y:S02]  /*c610*/  F2F.F64.F32 R2, R2 ;  /* 0x0000000200027310 */ /* 0x000e240000201800 */
[----:B0-----:R-:W-:Y:S01]  /*c620*/  STG.E.64 [R16.64], R2 ;  /* 0x0000000210007986 */ /* 0x001fe2000c101b24 */
[----:B------:R-:W-:Y:S05]  /*c630*/  EXIT ;  /* 0x000000000000794d */ /* 0x000fea0003800000 */
.L_x_2622:
        /* <DEDUP_REMOVED lines=15> */
[----:B------:R-:W-:Y:S01]  /*c730*/  STG.E.U8 [R16.64], R3 ;  /* 0x0000000310007986 */ /* 0x000fe2000c101124 */
[----:B------:R-:W-:Y:S05]  /*c740*/  EXIT ;  /* 0x000000000000794d */ /* 0x000fea0003800000 */
.L_x_2635:
[--C-:B------:R-:W-:Y:S02]  /*c750*/  HADD2.F32 R6, -RZ, R3.reuse.H1_H1 ;  /* 0x30000003ff067230 */ /* 0x100fe40000004100 */
[----:B------:R-:W-:-:S03]  /*c760*/  HADD2.F32 R3, -RZ, R3.H0_H0 ;  /* 0x20000003ff037230 */ /* 0x000fc60000004100 */
[----:B------:R-:W-:Y:S02]  /*c770*/  FMUL.FTZ R6, R6, 1 ;  /* 0x3f80000006067820 */ /* 0x000fe40000410000 */
[----:B------:R-:W-:-:S04]  /*c780*/  FMUL.FTZ R3, R3, 1 ;  /* 0x3f80000003037820 */ /* 0x000fc80000410000 */
[----:B------:R-:W-:Y:S08]  /*c790*/  F2F.F64.F32 R6, R6 ;  /* 0x0000000600067310 */ /* 0x000ff00000201800 */
[----:B------:R-:W0:Y:S02]  /*c7a0*/  F2F.F64.F32 R4, R3 ;  /* 0x0000000300047310 */ /* 0x000e240000201800 */
[----:B0-----:R-:W-:Y:S01]  /*c7b0*/  STG.E.128 [R16.64], R4 ;  /* 0x0000000410007986 */ /* 0x001fe2000c101d24 */
[----:B------:R-:W-:Y:S05]  /*c7c0*/  EXIT ;  /* 0x000000000000794d */ /* 0x000fea0003800000 */
.L_x_2634:
        /* <DEDUP_REMOVED lines=21> */
.L_x_2639:
[----:B------:R-:W-:Y:S05]  /*c920*/  BSYNC B0 ;  /* 0x0000000000007941 */ /* 0x000fea0003800000 */
.L_x_2638:
[----:B------:R-:W-:-:S05]  /*c930*/  LOP3.LUT R3, R0, R3, RZ, 0xfc, !PT ;  /* 0x0000000300037212 */ /* 0x000fca00078efcff */
[----:B------:R-:W-:Y:S01]  /*c940*/  STG.E.U8 [R16.64], R3 ;  /* 0x0000000310007986 */ /* 0x000fe2000c101124 */
[----:B------:R-:W-:Y:S05]  /*c950*/  EXIT ;  /* 0x000000000000794d */ /* 0x000fea0003800000 */
.L_x_2637:
        /* <DEDUP_REMOVED lines=13> */
.L_x_2641:
[----:B------:R-:W-:Y:S01]  /*ca30*/  IMAD.MOV.U32 R0, RZ, RZ, 0x7f ;  /* 0x0000007fff007424 */ /* 0x000fe200078e00ff */
[----:B------:R-:W-:-:S04]  /*ca40*/  ISETP.GT.U32.AND P0, PT, R2, 0x7f800000, PT ;  /* 0x7f8000000200780c */ /* 0x000fc80003f04070 */
[----:B------:R-:W-:-:S04]  /*ca50*/  SEL R0, R0, 0x7c, P0 ;  /* 0x0000007c00007807 */ /* 0x000fc80000000000 */
.L_x_2642:
[----:B------:R-:W-:Y:S05]  /*ca60*/  BSYNC B0 ;  /* 0x0000000000007941 */ /* 0x000fea0003800000 */
.L_x_2640:
[----:B------:R-:W-:-:S04]  /*ca70*/  LOP3.LUT R2, R3, 0x80000000, RZ, 0xc0, !PT ;  /* 0x8000000003027812 */ /* 0x000fc800078ec0ff */
[----:B------:R-:W-:-:S04]  /*ca80*/  SHF.R.U32.HI R3, RZ, 0x18, R2 ;  /* 0x00000018ff037819 */ /* 0x000fc80000011602 */
[----:B------:R-:W-:-:S05]  /*ca90*/  LOP3.LUT R3, R0, R3, RZ, 0xfc, !PT ;  /* 0x0000000300037212 */ /* 0x000fca00078efcff */
[----:B------:R-:W-:Y:S01]  /*caa0*/  STG.E.U8 [R16.64], R3 ;  /* 0x0000000310007986 */ /* 0x000fe2000c101124 */
[----:B------:R-:W-:Y:S05]  /*cab0*/  EXIT ;  /* 0x000000000000794d */ /* 0x000fea0003800000 */
.L_x_2636:
[----:B------:R-:W-:-:S05]  /*cac0*/  HADD2.F32 R0, -RZ, R3.H0_H0 ;  /* 0x20000003ff007230 */ /* 0x000fca0000004100 */
[----:B------:R-:W-:-:S05]  /*cad0*/  F2FP.BF16.PACK_AB R0, RZ, R0 ;  /* 0x00000000ff00723e */ /* 0x000fca00000010ff */
[----:B------:R-:W-:Y:S01]  /*cae0*/  STG.E.U16 [R16.64], R0 ;  /* 0x0000000010007986 */ /* 0x000fe2000c101524 */
[----:B------:R-:W-:Y:S05]  /*caf0*/  EXIT ;  /* 0x000000000000794d */ /* 0x000fea0003800000 */
.L_x_2633:
        /* <DEDUP_REMOVED lines=12> */
.L_x_2645:
        /* <DEDUP_REMOVED lines=17> */
.L_x_2648:
[----:B------:R-:W-:-:S04]  /*ccd0*/  LOP3.LUT R2, R3, 0x80000000, RZ, 0xc0, !PT ;  /* 0x8000000003027812 */ /* 0x000fc800078ec0ff */
[----:B------:R-:W-:-:S04]  /*cce0*/  SHF.R.U32.HI R3, RZ, 0x18, R2 ;  /* 0x00000018ff037819 */ /* 0x000fc80000011602 */
[----:B------:R-:W-:-:S04]  /*ccf0*/  LOP3.LUT R0, R0, R3, RZ, 0xfc, !PT ;  /* 0x0000000300007212 */ /* 0x000fc800078efcff */
[----:B------:R-:W-:Y:S02]  /*cd00*/  PRMT R8, R0, 0x7610, R8 ;  /* 0x0000761000087816 */ /* 0x000fe40000000008 */
.L_x_2647:
[----:B------:R-:W-:Y:S05]  /*cd10*/  BSYNC B0 ;  /* 0x0000000000007941 */ /* 0x000fea0003800000 */
.L_x_2646:
[----:B------:R-:W-:Y:S01]  /*cd20*/  STG.E.U8 [R16.64], R8 ;  /* 0x0000000810007986 */ /* 0x000fe2000c101124 */
[----:B------:R-:W-:Y:S05]  /*cd30*/  EXIT ;  /* 0x000000000000794d */ /* 0x000fea0003800000 */
.L_x_2644:
        /* <DEDUP_REMOVED lines=17> */
.L_x_2651:
[----:B------:R-:W-:-:S04]  /*ce50*/  LOP3.LUT R2, R3, 0x80000000, RZ, 0xc0, !PT ;  /* 0x8000000003027812 */ /* 0x000fc800078ec0ff */
[----:B------:R-:W-:-:S04]  /*ce60*/  SHF.R.U32.HI R3, RZ, 0x18, R2 ;  /* 0x00000018ff037819 */ /* 0x000fc80000011602 */
[----:B------:R-:W-:-:S04]  /*ce70*/  LOP3.LUT R0, R0, R3, RZ, 0xfc, !PT ;  /* 0x0000000300007212 */ /* 0x000fc800078efcff */
[----:B------:R-:W-:Y:S02]  /*ce80*/  PRMT R8, R0, 0x7610, R8 ;  /* 0x0000761000087816 */ /* 0x000fe40000000008 */
.L_x_2650:
[----:B------:R-:W-:Y:S05]  /*ce90*/  BSYNC B0 ;  /* 0x0000000000007941 */ /* 0x000fea0003800000 */
.L_x_2649:
[----:B------:R-:W-:Y:S01]  /*cea0*/  STG.E.U8 [R16.64], R8 ;  /* 0x0000000810007986 */ /* 0x000fe2000c101124 */
[----:B------:R-:W-:Y:S05]  /*ceb0*/  EXIT ;  /* 0x000000000000794d */ /* 0x000fea0003800000 */
.L_x_2643:
        /* <DEDUP_REMOVED lines=22> */
.L_x_2626:
        /* <DEDUP_REMOVED lines=20> */
.L_x_2653:
[----:B------:R-:W-:-:S06]  /*d160*/  HADD2.F32 R3, -RZ, R3.H0_H0 ;  /* 0x20000003ff037230 */ /* 0x000fcc0000004100 */
[----:B------:R-:W0:Y:S02]  /*d170*/  F2I.U64.TRUNC R2, R3 ;  /* 0x0000000300027311 */ /* 0x000e24000020d800 */
[----:B0-----:R-:W-:Y:S01]  /*d180*/  STG.E.64 [R16.64], R2 ;  /* 0x0000000210007986 */ /* 0x001fe2000c101b24 */
[----:B------:R-:W-:Y:S05]  /*d190*/  EXIT ;  /* 0x000000000000794d */ /* 0x000fea0003800000 */
.L_x_2652:
[----:B------:R-:W-:-:S06]  /*d1a0*/  HADD2.F32 R3, -RZ, R3.H0_H0 ;  /* 0x20000003ff037230 */ /* 0x000fcc0000004100 */
[----:B------:R-:W0:Y:S02]  /*d1b0*/  F2I.FTZ.U32.TRUNC.NTZ R3, R3 ;  /* 0x0000000300037305 */ /* 0x000e24000021f000 */
[----:B0-----:R-:W-:Y:S01]  /*d1c0*/  STG.E [R16.64], R3 ;  /* 0x0000000310007986 */ /* 0x001fe2000c101924 */
[----:B------:R-:W-:Y:S05]  /*d1d0*/  EXIT ;  /* 0x000000000000794d */ /* 0x000fea0003800000 */
.L_x_2654:
        /* <DEDUP_REMOVED lines=10> */
.L_x_6243:


//--------------------- .text._ZN2at6native27unrolled_elementwise_kernelIZZZNS0_16tanh_kernel_cudaERNS_18TensorIteratorBaseEENKUlvE_clEvENKUlvE1_clEvEUlN3c107complexINS6_4HalfEEEE_St5arrayIPcLm2EELi4E23TrivialOffsetCalculatorILi1EjESF_NS0_6memory12LoadWithCastILi1EEENSG_13StoreWithCastILi1EEEEEviT_T0_T2_T3_T4_T5_ --------------------------
	.section	.text._ZN2at6native27unrolled_elementwise_kernelIZZZNS0_16tanh_kernel_cudaERNS_18TensorIteratorBaseEENKUlvE_clEvENKUlvE1_clEvEUlN3c107complexINS6_4HalfEEEE_St5arrayIPcLm2EELi4E23TrivialOffsetCalculatorILi1EjESF_NS0_6memory12LoadWithCastILi1EEENSG_13StoreWithCastILi1EEEEEviT_T0_T2_T3_T4_T5_,"ax",@progbits
	.sectioninfo	@"SHI_REGISTERS=32"
	.align	128
        .global         _ZN2at6native27unrolled_elementwise_kernelIZZZNS0_16tanh_kernel_cudaERNS_18TensorIteratorBaseEENKUlvE_clEvENKUlvE1_clEvEUlN3c107complexINS6_4HalfEEEE_St5arrayIPcLm2EELi4E23TrivialOffsetCalculatorILi1EjESF_NS0_6memory12LoadWithCastILi1EEENSG_13StoreWithCastILi1EEEEEviT_T0_T2_T3_T4_T5_
        .type           _ZN2at6native27unrolled_elementwise_kernelIZZZNS0_16tanh_kernel_cudaERNS_18TensorIteratorBaseEENKUlvE_clEvENKUlvE1_clEvEUlN3c107complexINS6_4HalfEEEE_St5arrayIPcLm2EELi4E23TrivialOffsetCalculatorILi1EjESF_NS0_6memory12LoadWithCastILi1EEENSG_13StoreWithCastILi1EEEEEviT_T0_T2_T3_T4_T5_,@function
        .size           _ZN2at6native27unrolled_elementwise_kernelIZZZNS0_16tanh_kernel_cudaERNS_18TensorIteratorBaseEENKUlvE_clEvENKUlvE1_clEvEUlN3c107complexINS6_4HalfEEEE_St5arrayIPcLm2EELi4E23TrivialOffsetCalculatorILi1EjESF_NS0_6memory12LoadWithCastILi1EEENSG_13StoreWithCastILi1EEEEEviT_T0_T2_T3_T4_T5_,(.L_x_6244 - _ZN2at6native27unrolled_elementwise_kernelIZZZNS0_16tanh_kernel_cudaERNS_18TensorIteratorBaseEENKUlvE_clEvENKUlvE1_clEvEUlN3c107complexINS6_4HalfEEEE_St5arrayIPcLm2EELi4E23TrivialOffsetCalculatorILi1EjESF_NS0_6memory12LoadWithCastILi1EEENSG_13StoreWithCastILi1EEEEEviT_T0_T2_T3_T4_T5_)
        .other          _ZN2at6native27unrolled_elementwise_kernelIZZZNS0_16tanh_kernel_cudaERNS_18TensorIteratorBaseEENKUlvE_clEvENKUlvE1_clEvEUlN3c107complexINS6_4HalfEEEE_St5arrayIPcLm2EELi4E23TrivialOffsetCalculatorILi1EjESF_NS0_6memory12LoadWithCastILi1EEENSG_13StoreWithCastILi1EEEEEviT_T0_T2_T3_T4_T5_,@"STO_CUDA_ENTRY STV_DEFAULT"
_ZN2at6native27unrolled_elementwise_kernelIZZZNS0_16tanh_kernel_cudaERNS_18TensorIteratorBaseEENKUlvE_clEvENKUlvE1_clEvEUlN3c107complexINS6_4HalfEEEE_St5arrayIPcLm2EELi4E23TrivialOffsetCalculatorILi1EjESF_NS0_6memory12LoadWithCastILi1EEENSG_13StoreWithCastILi1EEEEEviT_T0_T2_T3_T4_T5_:
.text._ZN2at6native27unrolled_elementwise_kernelIZZZNS0_16tanh_kernel_cudaERNS_18TensorIteratorBaseEENKUlvE_clEvENKUlvE1_clEvEUlN3c107complexINS6_4HalfEEEE_St5arrayIPcLm2EELi4E23TrivialOffsetCalculatorILi1EjESF_NS0_6memory12LoadWithCastILi1EEENSG_13StoreWithCastILi1EEEEEviT_T0_T2_T3_T4_T5_:
        /* <DEDUP_REMOVED lines=8> */
[----:B------:R-:W-:Y:S02]  /*0080*/  PRMT R19, RZ, 0x7610, R19 ;  /* 0x00007610ff137816 */ /* 0x000fe40000000013 */
[----:B------:R-:W-:Y:S01]  /*0090*/  PRMT R23, RZ, 0x7610, R23 ;  /* 0x00007610ff177816 */ /* 0x000fe20000000017 */
[----:B0-----:R-:W-:-:S05]  /*00a0*/  IMAD R22, R16, R3, c[0x0][0x160] ;  /* 0x0000580010167624 */ /* 0x001fca00078e0203 */
[----:B--2---:R-:W-:-:S13]  /*00b0*/  ISETP.GE.AND P0, PT, R17, R22, PT ;  /* 0x000000161100720c */ /* 0x004fda0003f06270 */
        /* <DEDUP_REMOVED lines=17> */
[----:B------:R-:W2:Y:S01]  /*01d0*/  LDG.E.S8 R2, [R2.64] ;  /* 0x0000002402027981 */ /* 0x000ea2000c1e1300 */
[----:B------:R-:W-:Y:S01]  /*01e0*/  PRMT R19, RZ, 0x7610, R19 ;  /* 0x00007610ff137816 */ /* 0x000fe20000000013 */
[----:B--2---:R-:W0:Y:S02]  /*01f0*/  I2F.S16 R23, R2 ;  /* 0x0000000200177306 */ /* 0x004e240000101400 */
[----:B0-----:R-:W-:Y:S01]  /*0200*/  F2FP.PACK_AB R23, RZ, R23 ;  /* 0x00000017ff17723e */ /* 0x001fe200000000ff */
[----:B------:R-:W-:Y:S05]  /*0210*/  BRA `(.L_x_2662) ;  /* 0x00000fe000007947 */ /* 0x000fea0003800000 */
.L_x_2660:
[----:B------:R-:W2:Y:S01]  /*0220*/  LDG.E.U8 R2, [R2.64] ;  /* 0x0000002402027981 */ /* 0x000ea2000c1e1100 */
[----:B------:R-:W-:Y:S01]  /*0230*/  PRMT R19, RZ, 0x7610, R19 ;  /* 0x00007610ff137816 */ /* 0x000fe20000000013 */
[----:B--2---:R-:W0:Y:S02]  /*0240*/  I2F.U16 R23, R2 ;  /* 0x0000000200177306 */ /* 0x004e240000101000 */
[----:B0-----:R-:W-:Y:S01]  /*0250*/  F2FP.PACK_AB R23, RZ, R23 ;  /* 0x00000017ff17723e */ /* 0x001fe200000000ff */
[----:B------:R-:W-:Y:S05]  /*0260*/  BRA `(.L_x_2662) ;  /* 0x00000f9000007947 */ /* 0x000fea0003800000 */
.L_x_2659:
[----:B------:R-:W-:-:S13]  /*0270*/  ISETP.NE.AND P0, PT, R0, 0x2, PT ;  /* 0x000000020000780c */ /* 0x000fda0003f05270 */
[----:B------:R-:W-:Y:S05]  /*0280*/  @!P0 BRA `(.L_x_2663) ;  /* 0x000000e000008947 */ /* 0x000fea0003800000 */
[----:B------:R-:W-:-:S13]  /*0290*/  ISETP.NE.AND P0, PT, R0, 0x3, PT ;  /* 0x000000030000780c */ /* 0x000fda0003f05270 */
[----:B------:R-:W-:Y:S05]  /*02a0*/  @!P0 BRA `(.L_x_2664) ;  /* 0x0000007000008947 */ /* 0x000fea0003800000 */
[----:B------:R-:W-:-:S13]  /*02b0*/  ISETP.NE.AND P0, PT, R0, 0x4, PT ;  /* 0x000000040000780c */ /* 0x000fda0003f05270 */
[----:B------:R-:W-:Y:S05]  /*02c0*/  @P0 BRA `(.L_x_2661) ;  /* 0x00000d4000000947 */ /* 0x000fea0003800000 */
[----:B------:R-:W2:Y:S01]  /*02d0*/  LDG.E.64 R2, [R2.64] ;  /* 0x0000002402027981 */ /* 0x000ea2000c1e1b00 */
[----:B------:R-:W-:Y:S01]  /*02e0*/  PRMT R19, RZ, 0x7610, R19 ;  /* 0x00007610ff137816 */ /* 0x000fe20000000013 */
[----:B--2---:R-:W0:Y:S02]  /*02f0*/  I2F.S64 R23, R2 ;  /* 0x0000000200177312 */ /* 0x004e240000301400 */
[----:B0-----:R-:W-:Y:S01]  /*0300*/  F2FP.PACK_AB R23, RZ, R23 ;  /* 0x00000017ff17723e */ /* 0x001fe200000000ff */
[----:B------:R-:W-:Y:S05]  /*0310*/  BRA `(.L_x_2662) ;  /* 0x00000ee000007947 */ /* 0x000fea0003800000 */
.L_x_2664:
[----:B------:R-:W2:Y:S01]  /*0320*/  LDG.E R2, [R2.64] ;  /* 0x0000002402027981 */ /* 0x000ea2000c1e1900 */
[----:B------:R-:W-:Y:S01]  /*0330*/  PRMT R19, RZ, 0x7610, R19 ;  /* 0x00007610ff137816 */ /* 0x000fe20000000013 */
[----:B--2---:R-:W0:Y:S02]  /*0340*/  I2F R23, R2 ;  /* 0x0000000200177306 */ /* 0x004e240000201400 */
[----:B0-----:R-:W-:Y:S01]  /*0350*/  F2FP.PACK_AB R23, RZ, R23 ;  /* 0x00000017ff17723e */ /* 0x001fe200000000ff */
[----:B------:R-:W-:Y:S05]  /*0360*/  BRA `(.L_x_2662) ;  /* 0x00000e9000007947 */ /* 0x000fea0003800000 */
.L_x_2663:
[----:B------:R-:W2:Y:S01]  /*0370*/  LDG.E.U16 R2, [R2.64] ;  /* 0x0000002402027981 */ /* 0x000ea2000c1e1500 */
[----:B------:R-:W-:Y:S01]  /*0380*/  PRMT R19, RZ, 0x7610, R19 ;  /* 0x00007610ff137816 */ /* 0x000fe20000000013 */
[----:B--2---:R-:W0:Y:S02]  /*0390*/  I2F.S16 R23, R2 ;  /* 0x0000000200177306 */ /* 0x004e240000101400 */
[----:B0-----:R-:W-:Y:S01]  /*03a0*/  F2FP.PACK_AB R23, RZ, R23 ;  /* 0x00000017ff17723e */ /* 0x001fe200000000ff */
[----:B------:R-:W-:Y:S05]  /*03b0*/  BRA `(.L_x_2662) ;  /* 0x00000e4000007947 */ /* 0x000fea0003800000 */
.L_x_2658:
[----:B------:R-:W-:-:S13]  /*03c0*/  ISETP.GT.AND P0, PT, R0, 0x6, PT ;  /* 0x000000060000780c */ /* 0x000fda0003f04270 */
[----:B------:R-:W-:Y:S05]  /*03d0*/  @P0 BRA `(.L_x_2665) ;  /* 0x000000d000000947 */ /* 0x000fea0003800000 */
[----:B------:R-:W-:-:S13]  /*03e0*/  ISETP.NE.AND P0, PT, R0, 0x5, PT ;  /* 0x000000050000780c */ /* 0x000fda0003f05270 */
[----:B------:R-:W-:Y:S05]  /*03f0*/  @!P0 BRA `(.L_x_2666) ;  /* 0x0000006000008947 */ /* 0x000fea0003800000 */
[----:B------:R-:W-:-:S13]  /*0400*/  ISETP.NE.AND P0, PT, R0, 0x6, PT ;  /* 0x000000060000780c */ /* 0x000fda0003f05270 */
[----:B------:R-:W-:Y:S05]  /*0410*/  @P0 BRA `(.L_x_2661) ;  /* 0x00000bf000000947 */ /* 0x000fea0003800000 */
[----:B------:R-:W2:Y:S01]  /*0420*/  LDG.E R23, [R2.64] ;  /* 0x0000002402177981 */ /* 0x000ea2000c1e1900 */
[----:B------:R-:W-:Y:S02]  /*0430*/  PRMT R19, RZ, 0x7610, R19 ;  /* 0x00007610ff137816 */ /* 0x000fe40000000013 */
[----:B--2---:R-:W-:Y:S01]  /*0440*/  F2FP.PACK_AB R23, RZ, R23 ;  /* 0x00000017ff17723e */ /* 0x004fe200000000ff */
[----:B------:R-:W-:Y:S05]  /*0450*/  BRA `(.L_x_2662) ;  /* 0x00000da000007947 */ /* 0x000fea0003800000 */
.L_x_2666:
[----:B------:R-:W2:Y:S01]  /*0460*/  LDG.E.U16 R23, [R2.64] ;  /* 0x0000002402177981 */ /* 0x000ea2000c1e1500 */
[----:B------:R-:W-:Y:S01]  /*0470*/  PRMT R19, RZ, 0x7610, R19 ;  /* 0x00007610ff137816 */ /* 0x000fe20000000013 */
[----:B--2---:R-:W-:-:S05]  /*0480*/  HADD2.F32 R23, -RZ, R23.H0_H0 ;  /* 0x20000017ff177230 */ /* 0x004fca0000004100 */
[----:B------:R-:W-:Y:S01]  /*0490*/  F2FP.PACK_AB R23, RZ, R23 ;  /* 0x00000017ff17723e */ /* 0x000fe200000000ff */
[----:B------:R-:W-:Y:S05]  /*04a0*/  BRA `(.L_x_2662) ;  /* 0x00000d5000007947 */ /* 0x000fea0003800000 */
.L_x_2665:
        /* <DEDUP_REMOVED lines=10> */
.L_x_2668:
[----:B------:R-:W2:Y:S02]  /*0550*/  LDG.E R2, [R2.64] ;  /* 0x0000002402027981 */ /* 0x000ea4000c1e1900 */
[C---:B--2---:R-:W-:Y:S02]  /*0560*/  PRMT R23, R2.reuse, 0x7610, R23 ;  /* 0x0000761002177816 */ /* 0x044fe40000000017 */
[----:B------:R-:W-:Y:S01]  /*0570*/  PRMT R19, R2, 0x7632, R19 ;  /* 0x0000763202137816 */ /* 0x000fe20000000013 */
[----:B------:R-:W-:Y:S05]  /*0580*/  BRA `(.L_x_2662) ;  /* 0x00000c7000007947 */ /* 0x000fea0003800000 */
.L_x_2667:
[----:B------:R-:W2:Y:S01]  /*0590*/  LDG.E.64 R2, [R2.64] ;  /* 0x0000002402027981 */ /* 0x000ea2000c1e1b00 */
[----:B------:R-:W-:Y:S01]  /*05a0*/  PRMT R19, RZ, 0x7610, R19 ;  /* 0x00007610ff137816 */ /* 0x000fe20000000013 */
[----:B--2---:R-:W0:Y:S01]  /*05b0*/  F2F.F32.F64 R23, R2 ;  /* 0x0000000200177310 */ /* 0x004e220000301000 */
[----:B------:R-:W0:-:S14]  /*05c0*/  DSETP.GEU.AND P0, PT, |R2|, c[0x2][0x0], PT ;  /* 0x008000000200762a */ /* 0x000e1c0003f0e200 */
[----:B0-----:R-:W-:-:S05]  /*05d0*/  @!P0 FMUL R23, R23, 1.175494350822287508e-38 ;  /* 0x0080000017178820 */ /* 0x001fca0000400000 */
[----:B------:R-:W-:Y:S01]  /*05e0*/  F2FP.PACK_AB R23, RZ, R23 ;  /* 0x00000017ff17723e */ /* 0x000fe200000000ff */
[----:B------:R-:W-:Y:S05]  /*05f0*/  BRA `(.L_x_2662) ;  /* 0x00000c0000007947 */ /* 0x000fea0003800000 */
.L_x_2657:
        /* <DEDUP_REMOVED lines=9> */
[----:B------:R-:W-:Y:S02]  /*0690*/  PRMT R19, RZ, 0x7610, R19 ;  /* 0x00007610ff137816 */ /* 0x000fe40000000013 */
[----:B--2---:R-:W-:-:S04]  /*06a0*/  ISETP.NE.AND P0, PT, R2, RZ, PT ;  /* 0x000000ff0200720c */ /* 0x004fc80003f05270 */
[----:B------:R-:W-:-:S04]  /*06b0*/  FSEL R23, RZ, 1, !P0 ;  /* 0x3f800000ff177808 */ /* 0x000fc80004000000 */
[----:B------:R-:W-:Y:S01]  /*06c0*/  F2FP.PACK_AB R23, RZ, R23 ;  /* 0x00000017ff17723e */ /* 0x000fe200000000ff */
[----:B------:R-:W-:Y:S05]  /*06d0*/  BRA `(.L_x_2662) ;  /* 0x00000b2000007947 */ /* 0x000fea0003800000 */
.L_x_2671:
        /* <DEDUP_REMOVED lines=10> */
.L_x_2670:
[----:B------:R-:W-:-:S13]  /*0780*/  ISETP.NE.AND P0, PT, R0, 0xf, PT ;  /* 0x0000000f0000780c */ /* 0x000fda0003f05270 */
[----:B------:R-:W-:Y:S05]  /*0790*/  @!P0 BRA `(.L_x_2672) ;  /* 0x0000029000008947 */ /* 0x000fea0003800000 */
[----:B------:R-:W-:-:S13]  /*07a0*/  ISETP.NE.AND P0, PT, R0, 0x17, PT ;  /* 0x000000170000780c */ /* 0x000fda0003f05270 */
[----:B------:R-:W-:Y:S05]  /*07b0*/  @!P0 BRA `(.L_x_2673) ;  /* 0x0000018000008947 */ /* 0x000fea0003800000 */
[----:B------:R-:W-:-:S13]  /*07c0*/  ISETP.NE.AND P0, PT, R0, 0x18, PT ;  /* 0x000000180000780c */ /* 0x000fda0003f05270 */
[----:B------:R-:W-:Y:S05]  /*07d0*/  @P0 BRA `(.L_x_2661) ;  /* 0x0000083000000947 */ /* 0x000fea0003800000 */
[----:B------:R-:W2:Y:S01]  /*07e0*/  LDG.E.U8 R0, [R2.64] ;  /* 0x0000002402007981 */ /* 0x000ea2000c1e1100 */
[----:B------:R-:W-:Y:S01]  /*07f0*/  IMAD.MOV.U32 R8, RZ, RZ, -0x800000 ;  /* 0xff800000ff087424 */ /* 0x000fe200078e00ff */
[----:B------:R-:W-:Y:S01]  /*0800*/  PRMT R19, RZ, 0x7610, R19 ;  /* 0x00007610ff137816 */ /* 0x000fe20000000013 */
        /* <DEDUP_REMOVED lines=19> */
.L_x_2673:
[----:B------:R-:W2:Y:S01]  /*0940*/  LDG.E.U8 R2, [R2.64] ;  /* 0x0000002402027981 */ /* 0x000ea2000c1e1100 */
[----:B------:R-:W-:Y:S01]  /*0950*/  PRMT R19, RZ, 0x7610, R19 ;  /* 0x00007610ff137816 */ /* 0x000fe20000000013 */
        /* <DEDUP_REMOVED lines=13> */
.L_x_2672:
[----:B------:R-:W2:Y:S01]  /*0a30*/  LDG.E.U16 R23, [R2.64] ;  /* 0x0000002402177981 */ /* 0x000ea2000c1e1500 */
[----:B------:R-:W-:Y:S02]  /*0a40*/  PRMT R19, RZ, 0x7610, R19 ;  /* 0x00007610ff137816 */ /* 0x000fe40000000013 */
[----:B--2---:R-:W-:-:S04]  /*0a50*/  PRMT R23, RZ, 0x5410, R23 ;  /* 0x00005410ff177816 */ /* 0x004fc80000000017 */
[----:B------:R-:W-:Y:S01]  /*0a60*/  F2FP.PACK_AB R23, RZ, R23 ;  /* 0x00000017ff17723e */ /* 0x000fe200000000ff */
[----:B------:R-:W-:Y:S05]  /*0a70*/  BRA `(.L_x_2662) ;  /* 0x0000078000007947 */ /* 0x000fea0003800000 */
.L_x_2669:
        /* <DEDUP_REMOVED lines=8> */
[----:B------:R-:W2:Y:S01]  /*0b00*/  LDG.E.U16 R2, [R2.64] ;  /* 0x0000002402027981 */ /* 0x000ea2000c1e1500 */
[----:B------:R-:W-:Y:S01]  /*0b10*/  PRMT R19, RZ, 0x7610, R19 ;  /* 0x00007610ff137816 */ /* 0x000fe20000000013 */
[----:B--2---:R-:W0:Y:S02]  /*0b20*/  I2F.U16 R23, R2 ;  /* 0x0000000200177306 */ /* 0x004e240000101000 */
[----:B0-----:R-:W-:Y:S01]  /*0b30*/  F2FP.PACK_AB R23, RZ, R23 ;  /* 0x00000017ff17723e */ /* 0x001fe200000000ff */
[----:B------:R-:W-:Y:S05]  /*0b40*/  BRA `(.L_x_2662) ;  /* 0x000006b000007947 */ /* 0x000fea0003800000 */
.L_x_2676:
        /* <DEDUP_REMOVED lines=21> */
.L_x_2680:
[----:B------:R-:W-:Y:S05]  /*0ca0*/  BSYNC B1 ;  /* 0x0000000000017941 */ /* 0x000fea0003800000 */
.L_x_2679:
[----:B------:R-:W-:Y:S01]  /*0cb0*/  IMAD.SHL.U32 R2, R2, 0x100000, RZ ;  /* 0x0010000002027824 */ /* 0x000fe200078e00ff */
[----:B------:R-:W-:-:S04]  /*0cc0*/  LEA R0, R0, 0x3b800000, 0x17 ;  /* 0x3b80000000007811 */ /* 0x000fc800078eb8ff */
[----:B------:R-:W-:Y:S02]  /*0cd0*/  LOP3.LUT R23, R0, R2, R23, 0xfe, !PT ;  /* 0x0000000200177212 */ /* 0x000fe400078efe17 */
.L_x_2678:
[----:B------:R-:W-:Y:S05]  /*0ce0*/  BSYNC B0 ;  /* 0x0000000000007941 */ /* 0x000fea0003800000 */
.L_x_2677:
[----:B------:R-:W-:Y:S02]  /*0cf0*/  F2FP.PACK_AB R23, RZ, R23 ;  /* 0x00000017ff17723e */ /* 0x000fe400000000ff */
[----:B------:R-:W-:Y:S01]  /*0d00*/  PRMT R19, RZ, 0x7610, R19 ;  /* 0x00007610ff137816 */ /* 0x000fe20000000013 */
[----:B------:R-:W-:Y:S05]  /*0d10*/  BRA `(.L_x_2662) ;  /* 0x000004e000007947 */ /* 0x000fea0003800000 */
.L_x_2675:
        /* <DEDUP_REMOVED lines=21> */
.L_x_2684:
[----:B------:R-:W-:Y:S05]  /*0e70*/  BSYNC B1 ;  /* 0x0000000000017941 */ /* 0x000fea0003800000 */
.L_x_2683:
[----:B------:R-:W-:Y:S01]  /*0e80*/  IMAD.SHL.U32 R2, R2, 0x200000, RZ ;  /* 0x0020000002027824 */ /* 0x000fe200078e00ff */
[----:B------:R-:W-:-:S04]  /*0e90*/  LEA R0, R0, 0x37800000, 0x17 ;  /* 0x3780000000007811 */ /* 0x000fc800078eb8ff */
[----:B------:R-:W-:Y:S02]  /*0ea0*/  LOP3.LUT R23, R0, R2, R23, 0xfe, !PT ;  /* 0x0000000200177212 */ /* 0x000fe400078efe17 */
.L_x_2682:
[----:B------:R-:W-:Y:S05]  /*0eb0*/  BSYNC B0 ;  /* 0x0000000000007941 */ /* 0x000fea0003800000 */
.L_x_2681:
[----:B------:R-:W-:Y:S02]  /*0ec0*/  F2FP.PACK_AB R23, RZ, R23 ;  /* 0x00000017ff17723e */ /* 0x000fe400000000ff */
[----:B------:R-:W-:Y:S01]  /*0ed0*/  PRMT R19, RZ, 0x7610, R19 ;  /* 0x00007610ff137816 */ /* 0x000fe20000000013 */
[----:B------:R-:W-:Y:S05]  /*0ee0*/  BRA `(.L_x_2662) ;  /* 0x0000031000007947 */ /* 0x000fea0003800000 */
.L_x_2674:
        /* <DEDUP_REMOVED lines=14> */
.L_x_2688:
[----:B------:R-:W-:Y:S05]  /*0fd0*/  BSYNC B0 ;  /* 0x0000000000007941 */ /* 0x000fea0003800000 */
.L_x_2687:
[----:B------:R-:W-:Y:S02]  /*0fe0*/  PRMT R19, RZ, 0x7610, R19 ;  /* 0x00007610ff137816 */ /* 0x000fe40000000013 */
[----:B------:R-:W-:Y:S01]  /*0ff0*/  F2FP.PACK_AB R23, RZ, R23 ;  /* 0x00000017ff17723e */ /* 0x000fe200000000ff */
[----:B------:R-:W-:Y:S05]  /*1000*/  BRA `(.L_x_2662) ;  /* 0x000001f000007947 */ /* 0x000fea0003800000 */
.L_x_2661:
        /* <DEDUP_REMOVED lines=22> */
.L_x_2686:
[----:B------:R-:W2:Y:S01]  /*1170*/  LDG.E.64 R2, [R2.64] ;  /* 0x0000002402027981 */ /* 0x000ea2000c1e1b00 */
[----:B------:R-:W-:Y:S01]  /*1180*/  PRMT R19, RZ, 0x7610, R19 ;  /* 0x00007610ff137816 */ /* 0x000fe20000000013 */
[----:B--2---:R-:W0:Y:S02]  /*1190*/  I2F.U64 R23, R2 ;  /* 0x0000000200177312 */ /* 0x004e240000301000 */
[----:B0-----:R-:W-:Y:S01]  /*11a0*/  F2FP.PACK_AB R23, RZ, R23 ;  /* 0x00000017ff17723e */ /* 0x001fe200000000ff */
[----:B------:R-:W-:Y:S05]  /*11b0*/  BRA `(.L_x_2662) ;  /* 0x0000004000007947 */ /* 0x000fea0003800000 */
.L_x_2685:
[----:B------:R-:W2:Y:S01]  /*11c0*/  LDG.E R2, [R2.64] ;  /* 0x0000002402027981 */ /* 0x000ea2000c1e1900 */
[----:B------:R-:W-:Y:S01]  /*11d0*/  PRMT R19, RZ, 0x7610, R19 ;  /* 0x00007610ff137816 */ /* 0x000fe20000000013 */
[----:B--2---:R-:W0:Y:S02]  /*11e0*/  I2F.U32 R23, R2 ;  /* 0x0000000200177306 */ /* 0x004e240000201000 */
[----:B0-----:R-:W-:-:S06]  /*11f0*/  F2FP.PACK_AB R23, RZ, R23 ;  /* 0x00000017ff17723e */ /* 0x001fcc00000000ff */
.L_x_2662:
[----:B------:R-:W-:Y:S02]  /*1200*/  IADD3 R17, R17, 0x80, RZ ;  /* 0x0000008011117810 */ /* 0x000fe40007ffe0ff */
.L_x_2656:
[----:B-1----:R-:W-:Y:S05]  /*1210*/  BSYNC B6 ;  /* 0x0000000000067941 */ /* 0x002fea0003800000 */
.L_x_2655:
[----:B------:R-:W-:Y:S01]  /*1220*/  ISETP.GE.AND P0, PT, R17, R22, PT ;  /* 0x000000161100720c */ /* 0x000fe20003f06270 */
[----:B------:R-:W-:Y:S01]  /*1230*/  BSSY B6, `(.L_x_2689) ;  /* 0x0000118000067945 */ /* 0x000fe20003800000 */
[----:B------:R-:W-:-:S11]  /*1240*/  PRMT R25, RZ, 0x7610, R25 ;  /* 0x00007610ff197816 */ /* 0x000fd60000000019 */
        /* <DEDUP_REMOVED lines=22> */
.L_x_2694:
[----:B------:R-:W2:Y:S01]  /*13b0*/  LDG.E.U8 R2, [R2.64] ;  /* 0x0000002402027981 */ /* 0x000ea2000c1e1100 */
[----:B------:R-:W-:Y:S01]  /*13c0*/  PRMT R24, RZ, 0x7610, R24 ;  /* 0x00007610ff187816 */ /* 0x000fe20000000018 */
[----:B--2---:R-:W0:Y:S02]  /*13d0*/  I2F.U16 R25, R2 ;  /* 0x0000000200197306 */ /* 0x004e240000101000 */
[----:B0-----:R-:W-:Y:S01]  /*13e0*/  F2FP.PACK_AB R25, RZ, R25 ;  /* 0x00000019ff19723e */ /* 0x001fe200000000ff */
[----:B------:R-:W-:Y:S05]  /*13f0*/  BRA `(.L_x_2696) ;  /* 0x00000fa000007947 */ /* 0x000fea0003800000 */
.L_x_2693:
        /* <DEDUP_REMOVED lines=11> */
.L_x_2698:
[----:B------:R-:W2:Y:S01]  /*14b0*/  LDG.E R2, [R2.64] ;  /* 0x0000002402027981 */ /* 0x000ea2000c1e1900 */
[----:B------:R-:W-:Y:S01]  /*14c0*/  PRMT R24, RZ, 0x7610, R24 ;  /* 0x00007610ff187816 */ /* 0x000fe20000000018 */
[----:B--2---:R-:W0:Y:S02]  /*14d0*/  I2F R25, R2 ;  /* 0x0000000200197306 */ /* 0x004e240000201400 */
[----:B0-----:R-:W-:Y:S01]  /*14e0*/  F2FP.PACK_AB R25, RZ, R25 ;  /* 0x00000019ff19723e */ /* 0x001fe200000000ff */
[----:B------:R-:W-:Y:S05]  /*14f0*/  BRA `(.L_x_2696) ;  /* 0x00000ea000007947 */ /* 0x000fea0003800000 */
.L_x_2697:
[----:B------:R-:W2:Y:S01]  /*1500*/  LDG.E.U16 R2, [R2.64] ;  /* 0x0000002402027981 */ /* 0x000ea2000c1e1500 */
[----:B------:R-:W-:Y:S01]  /*1510*/  PRMT R24, RZ, 0x7610, R24 ;  /* 0x00007610ff187816 */ /* 0x000fe20000000018 */
[----:B--2---:R-:W0:Y:S02]  /*1520*/  I2F.S16 R25, R2 ;  /* 0x0000000200197306 */ /* 0x004e240000101400 */
[----:B0-----:R-:W-:Y:S01]  /*1530*/  F2FP.PACK_AB R25, RZ, R25 ;  /* 0x00000019ff19723e */ /* 0x001fe200000000ff */
[----:B------:R-:W-:Y:S05]  /*1540*/  BRA `(.L_x_2696) ;  /* 0x00000e5000007947 */ /* 0x000fea0003800000 */
.L_x_2692:
        /* <DEDUP_REMOVED lines=10> */
.L_x_2700:
[----:B------:R-:W2:Y:S01]  /*15f0*/  LDG.E.U16 R25, [R2.64] ;  /* 0x0000002402197981 */ /* 0x000ea2000c1e1500 */
[----:B------:R-:W-:Y:S01]  /*1600*/  PRMT R24, RZ, 0x7610, R24 ;  /* 0x00007610ff187816 */ /* 0x000fe20000000018 */
[----:B--2---:R-:W-:-:S05]  /*1610*/  HADD2.F32 R25, -RZ, R25.H0_H0 ;  /* 0x20000019ff197230 */ /* 0x004fca0000004100 */
[----:B------:R-:W-:Y:S01]  /*1620*/  F2FP.PACK_AB R25, RZ, R25 ;  /* 0x00000019ff19723e */ /* 0x000fe200000000ff */
[----:B------:R-:W-:Y:S05]  /*1630*/  BRA `(.L_x_2696) ;  /* 0x00000d6000007947 */ /* 0x000fea0003800000 */
.L_x_2699:
        /* <DEDUP_REMOVED lines=10> */
.L_x_2702:
[----:B------:R-:W2:Y:S02]  /*16e0*/  LDG.E R2, [R2.64] ;  /* 0x0000002402027981 */ /* 0x000ea4000c1e1900 */
[C---:B--2---:R-:W-:Y:S02]  /*16f0*/  PRMT R25, R2.reuse, 0x7610, R25 ;  /* 0x0000761002197816 */ /* 0x044fe40000000019 */
[----:B------:R-:W-:Y:S01]  /*1700*/  PRMT R24, R2, 0x7632, R24 ;  /* 0x0000763202187816 */ /* 0x000fe20000000018 */
[----:B------:R-:W-:Y:S05]  /*1710*/  BRA `(.L_x_2696) ;  /* 0x00000c8000007947 */ /* 0x000fea0003800000 */
.L_x_2701:
[----:B------:R-:W2:Y:S01]  /*1720*/  LDG.E.64 R2, [R2.64] ;  /* 0x0000002402027981 */ /* 0x000ea2000c1e1b00 */
[----:B------:R-:W-:Y:S01]  /*1730*/  PRMT R24, RZ, 0x7610, R24 ;  /* 0x00007610ff187816 */ /* 0x000fe20000000018 */
[----:B--2---:R-:W0:Y:S01]  /*1740*/  F2F.F32.F64 R25, R2 ;  /* 0x0000000200197310 */ /* 0x004e220000301000 */
[----:B------:R-:W0:-:S14]  /*1750*/  DSETP.GEU.AND P0, PT, |R2|, c[0x2][0x0], PT ;  /* 0x008000000200762a */ /* 0x000e1c0003f0e200 */
[----:B0-----:R-:W-:-:S05]  /*1760*/  @!P0 FMUL R25, R25, 1.175494350822287508e-38 ;  /* 0x0080000019198820 */ /* 0x001fca0000400000 */
[----:B------:R-:W-:Y:S01]  /*1770*/  F2FP.PACK_AB R25, RZ, R25 ;  /* 0x00000019ff19723e */ /* 0x000fe200000000ff */
[----:B------:R-:W-:Y:S05]  /*1780*/  BRA `(.L_x_2696) ;  /* 0x00000c1000007947 */ /* 0x000fea0003800000 */
.L_x_2691:
        /* <DEDUP_REMOVED lines=14> */
.L_x_2705:
        /* <DEDUP_REMOVED lines=10> */
.L_x_2704:
        /* <DEDUP_REMOVED lines=28> */
.L_x_2707:
[----:B------:R-:W2:Y:S01]  /*1ad0*/  LDG.E.U8 R3, [R2.64] ;  /* 0x0000002402037981 */ /* 0x000ea2000c1e1100 */
[----:B------:R-:W-:Y:S01]  /*1ae0*/  PRMT R24, RZ, 0x7610, R24 ;  /* 0x00007610ff187816 */ /* 0x000fe20000000018 */
        /* <DEDUP_REMOVED lines=14> */
.L_x_2706:
[----:B------:R-:W2:Y:S01]  /*1bd0*/  LDG.E.U16 R25, [R2.64] ;  /* 0x0000002402197981 */ /* 0x000ea2000c1e1500 */
[----:B------:R-:W-:Y:S02]  /*1be0*/  PRMT R24, RZ, 0x7610, R24 ;  /* 0x00007610ff187816 */ /* 0x000fe40000000018 */
[----:B--2---:R-:W-:-:S04]  /*1bf0*/  PRMT R25, RZ, 0x5410, R25 ;  /* 0x00005410ff197816 */ /* 0x004fc80000000019 */
[----:B------:R-:W-:Y:S01]  /*1c00*/  F2FP.PACK_AB R25, RZ, R25 ;  /* 0x00000019ff19723e */ /* 0x000fe200000000ff */
[----:B------:R-:W-:Y:S05]  /*1c10*/  BRA `(.L_x_2696) ;  /* 0x0000078000007947 */ /* 0x000fea0003800000 */
.L_x_2703:
        /* <DEDUP_REMOVED lines=13> */
.L_x_2710:
        /* <DEDUP_REMOVED lines=21> */
.L_x_2714:
[----:B------:R-:W-:Y:S05]  /*1e40*/  BSYNC B1 ;  /* 0x0000000000017941 */ /* 0x000fea0003800000 */
.L_x_2713:
[----:B------:R-:W-:Y:S01]  /*1e50*/  IMAD.SHL.U32 R2, R2, 0x100000, RZ ;  /* 0x0010000002027824 */ /* 0x000fe200078e00ff */
[----:B------:R-:W-:-:S04]  /*1e60*/  LEA R0, R0, 0x3b800000, 0x17 ;  /* 0x3b80000000007811 */ /* 0x000fc800078eb8ff */
[----:B------:R-:W-:Y:S02]  /*1e70*/  LOP3.LUT R25, R0, R2, R25, 0xfe, !PT ;  /* 0x0000000200197212 */ /* 0x000fe400078efe19 */
.L_x_2712:
[----:B------:R-:W-:Y:S05]  /*1e80*/  BSYNC B0 ;  /* 0x0000000000007941 */ /* 0x000fea0003800000 */
.L_x_2711:
[----:B------:R-:W-:Y:S02]  /*1e90*/  F2FP.PACK_AB R25, RZ, R25 ;  /* 0x00000019ff19723e */ /* 0x000fe400000000ff */
[----:B------:R-:W-:Y:S01]  /*1ea0*/  PRMT R24, RZ, 0x7610, R24 ;  /* 0x00007610ff187816 */ /* 0x000fe20000000018 */
[----:B------:R-:W-:Y:S05]  /*1eb0*/  BRA `(.L_x_2696) ;  /* 0x000004e000007947 */ /* 0x000fea0003800000 */
.L_x_2709:
        /* <DEDUP_REMOVED lines=21> */
.L_x_2718:
[----:B------:R-:W-:Y:S05]  /*2010*/  BSYNC B1 ;  /* 0x0000000000017941 */ /* 0x000fea0003800000 */
.L_x_2717:
[----:B------:R-:W-:Y:S01]  /*2020*/  IMAD.SHL.U32 R2, R2, 0x200000, RZ ;  /* 0x0020000002027824 */ /* 0x000fe200078e00ff */
[----:B------:R-:W-:-:S04]  /*2030*/  LEA R0, R0, 0x37800000, 0x17 ;  /* 0x3780000000007811 */ /* 0x000fc800078eb8ff */
[----:B------:R-:W-:Y:S02]  /*2040*/  LOP3.LUT R25, R0, R2, R25, 0xfe, !PT ;  /* 0x0000000200197212 */ /* 0x000fe400078efe19 */
.L_x_2716:
[----:B------:R-:W-:Y:S05]  /*2050*/  BSYNC B0 ;  /* 0x0000000000007941 */ /* 0x000fea0003800000 */
.L_x_2715:
[----:B------:R-:W-:Y:S02]  /*2060*/  F2FP.PACK_AB R25, RZ, R25 ;  /* 0x00000019ff19723e */ /* 0x000fe400000000ff */
[----:B------:R-:W-:Y:S01]  /*2070*/  PRMT R24, RZ, 0x7610, R24 ;  /* 0x00007610ff187816 */ /* 0x000fe20000000018 */
[----:B------:R-:W-:Y:S05]  /*2080*/  BRA `(.L_x_2696) ;  /* 0x0000031000007947 */ /* 0x000fea0003800000 */
.L_x_2708:
        /* <DEDUP_REMOVED lines=14> */
.L_x_2722:
[----:B------:R-:W-:Y:S05]  /*2170*/  BSYNC B0 ;  /* 0x0000000000007941 */ /* 0x000fea0003800000 */
.L_x_2721:
[----:B------:R-:W-:Y:S02]  /*2180*/  PRMT R24, RZ, 0x7610, R24 ;  /* 0x00007610ff187816 */ /* 0x000fe40000000018 */
[----:B------:R-:W-:Y:S01]  /*2190*/  F2FP.PACK_AB R25, RZ, R25 ;  /* 0x00000019ff19723e */ /* 0x000fe200000000ff */
[----:B------:R-:W-:Y:S05]  /*21a0*/  BRA `(.L_x_2696) ;  /* 0x000001f000007947 */ /* 0x000fea0003800000 */
.L_x_2695:
        /* <DEDUP_REMOVED lines=22> */
.L_x_2720:
[----:B------:R-:W2:Y:S01]  /*2310*/  LDG.E.64 R2, [R2.64] ;  /* 0x0000002402027981 */ /* 0x000ea2000c1e1b00 */
[----:B------:R-:W-:Y:S01]  /*2320*/  PRMT R24, RZ, 0x7610, R24 ;  /* 0x00007610ff187816 */ /* 0x000fe20000000018 */
[----:B--2---:R-:W0:Y:S02]  /*2330*/  I2F.U64 R25, R2 ;  /* 0x0000000200197312 */ /* 0x004e240000301000 */
[----:B0-----:R-:W-:Y:S01]  /*2340*/  F2FP.PACK_AB R25, RZ, R25 ;  /* 0x00000019ff19723e */ /* 0x001fe200000000ff */
[----:B------:R-:W-:Y:S05]  /*2350*/  BRA `(.L_x_2696) ;  /* 0x0000004000007947 */ /* 0x000fea0003800000 */
.L_x_2719:
[----:B------:R-:W2:Y:S01]  /*2360*/  LDG.E R2, [R2.64] ;  /* 0x0000002402027981 */ /* 0x000ea2000c1e1900 */
[----:B------:R-:W-:Y:S01]  /*2370*/  PRMT R24, RZ, 0x7610, R24 ;  /* 0x00007610ff187816 */ /* 0x000fe20000000018 */
[----:B--2---:R-:W0:Y:S02]  /*2380*/  I2F.U32 R25, R2 ;  /* 0x0000000200197306 */ /* 0x004e240000201000 */
[----:B0-----:R-:W-:-:S06]  /*2390*/  F2FP.PACK_AB R25, RZ, R25 ;  /* 0x00000019ff19723e */ /* 0x001fcc00000000ff */
.L_x_2696:
[----:B------:R-:W-:Y:S02]  /*23a0*/  IADD3 R17, R17, 0x80, RZ ;  /* 0x0000008011117810 */ /* 0x000fe40007ffe0ff */
.L_x_2690:
[----:B------:R-:W-:Y:S05]  /*23b0*/  BSYNC B6 ;  /* 0x0000000000067941 */ /* 0x000fea0003800000 */
.L_x_2689:
[----:B------:R-:W-:Y:S01]  /*23c0*/  ISETP.GE.AND P0, PT, R17, R22, PT ;  /* 0x000000161100720c */ /* 0x000fe20003f06270 */
[----:B------:R-:W-:Y:S01]  /*23d0*/  BSSY B6, `(.L_x_2723) ;  /* 0x0000119000067945 */ /* 0x000fe20003800000 */
[----:B------:R-:W-:-:S02]  /*23e0*/  PRMT R26, RZ, 0x7610, R26 ;  /* 0x00007610ff1a7816 */ /* 0x000fc4000000001a */
[----:B------:R-:W-:Y:S02]  /*23f0*/  PRMT R27, RZ, 0x7610, R27 ;  /* 0x00007610ff1b7816 */ /* 0x000fe4000000001b */
[----:B------:R-:W-:-:S07]  /*2400*/  PRMT R28, RZ, 0x7610, R28 ;  /* 0x00007610ff1c7816 */ /* 0x000fce000000001c */
        /* <DEDUP_REMOVED lines=22> */
.L_x_2728:
[----:B------:R-:W2:Y:S01]  /*2570*/  LDG.E.U8 R2, [R2.64] ;  /* 0x0000002402027981 */ /* 0x000ea2000c1e1100 */
[----:B------:R-:W-:Y:S01]  /*2580*/  PRMT R27, RZ, 0x7610, R27 ;  /* 0x00007610ff1b7816 */ /* 0x000fe2000000001b */
[----:B--2---:R-:W0:Y:S02]  /*2590*/  I2F.U16 R28, R2 ;  /* 0x00000002001c7306 */ /* 0x004e240000101000 */
[----:B0-----:R-:W-:Y:S01]  /*25a0*/  F2FP.PACK_AB R28, RZ, R28 ;  /* 0x0000001cff1c723e */ /* 0x001fe200000000ff */
[----:B------:R-:W-:Y:S05]  /*25b0*/  BRA `(.L_x_2730) ;  /* 0x00000f9000007947 */ /* 0x000fea0003800000 */
.L_x_2727:
        /* <DEDUP_REMOVED lines=11> */
.L_x_2732:
[----:B------:R-:W2:Y:S01]  /*2670*/  LDG.E R2, [R2.64] ;  /* 0x0000002402027981 */ /* 0x000ea2000c1e1900 */
[----:B------:R-:W-:Y:S01]  /*2680*/  PRMT R27, RZ, 0x7610, R27 ;  /* 0x00007610ff1b7816 */ /* 0x000fe2000000001b */
[----:B--2---:R-:W0:Y:S02]  /*2690*/  I2F R28, R2 ;  /* 0x00000002001c7306 */ /* 0x004e240000201400 */
[----:B0-----:R-:W-:Y:S01]  /*26a0*/  F2FP.PACK_AB R28, RZ, R28 ;  /* 0x0000001cff1c723e */ /* 0x001fe200000000ff */
[----:B------:R-:W-:Y:S05]  /*26b0*/  BRA `(.L_x_2730) ;  /* 0x00000e9000007947 */ /* 0x000fea0003800000 */
.L_x_2731:
[----:B------:R-:W2:Y:S01]  /*26c0*/  LDG.E.U16 R2, [R2.64] ;  /* 0x0000002402027981 */ /* 0x000ea2000c1e1500 */
[----:B------:R-:W-:Y:S01]  /*26d0*/  PRMT R27, RZ, 0x7610, R27 ;  /* 0x00007610ff1b7816 */ /* 0x000fe2000000001b */
[----:B--2---:R-:W0:Y:S02]  /*26e0*/  I2F.S16 R28, R2 ;  /* 0x00000002001c7306 */ /* 0x004e240000101400 */
[----:B0-----:R-:W-:Y:S01]  /*26f0*/  F2FP.PACK_AB R28, RZ, R28 ;  /* 0x0000001cff1c723e */ /* 0x001fe200000000ff */
[----:B------:R-:W-:Y:S05]  /*2700*/  BRA `(.L_x_2730) ;  /* 0x00000e4000007947 */ /* 0x000fea0003800000 */
.L_x_2726:
        /* <DEDUP_REMOVED lines=10> */
.L_x_2734:
[----:B------:R-:W2:Y:S01]  /*27b0*/  LDG.E.U16 R28, [R2.64] ;  /* 0x00000024021c7981 */ /* 0x000ea2000c1e1500 */
[----:B------:R-:W-:Y:S01]  /*27c0*/  PRMT R27, RZ, 0x7610, R27 ;  /* 0x00007610ff1b7816 */ /* 0x000fe2000000001b */
[----:B--2---:R-:W-:-:S05]  /*27d0*/  HADD2.F32 R28, -RZ, R28.H0_H0 ;  /* 0x2000001cff1c7230 */ /* 0x004fca0000004100 */
[----:B------:R-:W-:Y:S01]  /*27e0*/  F2FP.PACK_AB R28, RZ, R28 ;  /* 0x0000001cff1c723e */ /* 0x000fe200000000ff */
[----:B------:R-:W-:Y:S05]  /*27f0*/  BRA `(.L_x_2730) ;  /* 0x00000d5000007947 */ /* 0x000fea0003800000 */
.L_x_2733:
        /* <DEDUP_REMOVED lines=10> */
.L_x_2736:
[----:B------:R-:W2:Y:S02]  /*28a0*/  LDG.E R2, [R2.64] ;  /* 0x0000002402027981 */ /* 0x000ea4000c1e1900 */
[C---:B--2---:R-:W-:Y:S02]  /*28b0*/  PRMT R28, R2.reuse, 0x7610, R28 ;  /* 0x00007610021c7816 */ /* 0x044fe4000000001c */
[----:B------:R-:W-:Y:S01]  /*28c0*/  PRMT R27, R2, 0x7632, R27 ;  /* 0x00007632021b7816 */ /* 0x000fe2000000001b */
[----:B------:R-:W-:Y:S05]  /*28d0*/  BRA `(.L_x_2730) ;  /* 0x00000c7000007947 */ /* 0x000fea0003800000 */
.L_x_2735:
[----:B------:R-:W2:Y:S01]  /*28e0*/  LDG.E.64 R2, [R2.64] ;  /* 0x0000002402027981 */ /* 0x000ea2000c1e1b00 */
[----:B------:R-:W-:Y:S01]  /*28f0*/  PRMT R27, RZ, 0x7610, R27 ;  /* 0x00007610ff1b7816 */ /* 0x000fe2000000001b */
[----:B--2---:R-:W0:Y:S01]  /*2900*/  F2F.F32.F64 R28, R2 ;  /* 0x00000002001c7310 */ /* 0x004e220000301000 */
[----:B------:R-:W0:-:S14]  /*2910*/  DSETP.GEU.AND P0, PT, |R2|, c[0x2][0x0], PT ;  /* 0x008000000200762a */ /* 0x000e1c0003f0e200 */
[----:B0-----:R-:W-:-:S05]  /*2920*/  @!P0 FMUL R28, R28, 1.175494350822287508e-38 ;  /* 0x008000001c1c8820 */ /* 0x001fca0000400000 */
[----:B------:R-:W-:Y:S01]  /*2930*/  F2FP.PACK_AB R28, RZ, R28 ;  /* 0x0000001cff1c723e */ /* 0x000fe200000000ff */
[----:B------:R-:W-:Y:S05]  /*2940*/  BRA `(.L_x_2730) ;  /* 0x00000c0000007947 */ /* 0x000fea0003800000 */
.L_x_2725:
        /* <DEDUP_REMOVED lines=14> */
.L_x_2739:
        /* <DEDUP_REMOVED lines=10> */
.L_x_2738:
        /* <DEDUP_REMOVED lines=28> */
.L_x_2741:
        /* <DEDUP_REMOVED lines=15> */
.L_x_2740:
[----:B------:R-:W2:Y:S01]  /*2d80*/  LDG.E.U16 R28, [R2.64] ;  /* 0x00000024021c7981 */ /* 0x000ea2000c1e1500 */
[----:B------:R-:W-:Y:S02]  /*2d90*/  PRMT R27, RZ, 0x7610, R27 ;  /* 0x00007610ff1b7816 */ /* 0x000fe4000000001b */
[----:B--2---:R-:W-:-:S04]  /*2da0*/  PRMT R28, RZ, 0x5410, R28 ;  /* 0x00005410ff1c7816 */ /* 0x004fc8000000001c */
[----:B------:R-:W-:Y:S01]  /*2db0*/  F2FP.PACK_AB R28, RZ, R28 ;  /* 0x0000001cff1c723e */ /* 0x000fe200000000ff */
[----:B------:R-:W-:Y:S05]  /*2dc0*/  BRA `(.L_x_2730) ;  /* 0x0000078000007947 */ /* 0x000fea0003800000 */
.L_x_2737:
        /* <DEDUP_REMOVED lines=13> */
.L_x_2744:
        /* <DEDUP_REMOVED lines=21> */
.L_x_2748:
[----:B------:R-:W-:Y:S05]  /*2ff0*/  BSYNC B1 ;  /* 0x0000000000017941 */ /* 0x000fea0003800000 */
.L_x_2747:
[----:B------:R-:W-:Y:S01]  /*3000*/  IMAD.SHL.U32 R2, R2, 0x100000, RZ ;  /* 0x0010000002027824 */ /* 0x000fe200078e00ff */
[----:B------:R-:W-:-:S04]  /*3010*/  LEA R3, R0, 0x3b800000, 0x17 ;  /* 0x3b80000000037811 */ /* 0x000fc800078eb8ff */
[----:B------:R-:W-:Y:S02]  /*3020*/  LOP3.LUT R28, R3, R2, R28, 0xfe, !PT ;  /* 0x00000002031c7212 */ /* 0x000fe400078efe1c */
.L_x_2746:
[----:B------:R-:W-:Y:S05]  /*3030*/  BSYNC B0 ;  /* 0x0000000000007941 */ /* 0x000fea0003800000 */
.L_x_2745:
[----:B------:R-:W-:Y:S02]  /*3040*/  F2FP.PACK_AB R28, RZ, R28 ;  /* 0x0000001cff1c723e */ /* 0x000fe400000000ff */
[----:B------:R-:W-:Y:S01]  /*3050*/  PRMT R27, RZ, 0x7610, R27 ;  /* 0x00007610ff1b7816 */ /* 0x000fe2000000001b */
[----:B------:R-:W-:Y:S05]  /*3060*/  BRA `(.L_x_2730) ;  /* 0x000004e000007947 */ /* 0x000fea0003800000 */
.L_x_2743:
        /* <DEDUP_REMOVED lines=21> */
.L_x_2752:
[----:B------:R-:W-:Y:S05]  /*31c0*/  BSYNC B1 ;  /* 0x0000000000017941 */ /* 0x000fea0003800000 */
.L_x_2751:
[----:B------:R-:W-:Y:S01]  /*31d0*/  IMAD.SHL.U32 R2, R2, 0x200000, RZ ;  /* 0x0020000002027824 */ /* 0x000fe200078e00ff */
[----:B------:R-:W-:-:S04]  /*31e0*/  LEA R3, R0, 0x37800000, 0x17 ;  /* 0x3780000000037811 */ /* 0x000fc800078eb8ff */
[----:B------:R-:W-:Y:S02]  /*31f0*/  LOP3.LUT R28, R3, R2, R28, 0xfe, !PT ;  /* 0x00000002031c7212 */ /* 0x000fe400078efe1c */
.L_x_2750:
[----:B------:R-:W-:Y:S05]  /*3200*/  BSYNC B0 ;  /* 0x0000000000007941 */ /* 0x000fea0003800000 */
.L_x_2749:
[----:B------:R-:W-:Y:S02]  /*3210*/  F2FP.PACK_AB R28, RZ, R28 ;  /* 0x0000001cff1c723e */ /* 0x000fe400000000ff */
[----:B------:R-:W-:Y:S01]  /*3220*/  PRMT R27, RZ, 0x7610, R27 ;  /* 0x00007610ff1b7816 */ /* 0x000fe2000000001b */
[----:B------:R-:W-:Y:S05]  /*3230*/  BRA `(.L_x_2730) ;  /* 0x0000031000007947 */ /* 0x000fea0003800000 */
.L_x_2742:
        /* <DEDUP_REMOVED lines=14> */
.L_x_2756:
[----:B------:R-:W-:Y:S05]  /*3320*/  BSYNC B0 ;  /* 0x0000000000007941 */ /* 0x000fea0003800000 */
.L_x_2755:
[----:B------:R-:W-:Y:S02]  /*3330*/  PRMT R27, RZ, 0x7610, R27 ;  /* 0x00007610ff1b7816 */ /* 0x000fe4000000001b */
[----:B------:R-:W-:Y:S01]  /*3340*/  F2FP.PACK_AB R28, RZ, R28 ;  /* 0x0000001cff1c723e */ /* 0x000fe200000000ff */
[----:B------:R-:W-:Y:S05]  /*3350*/  BRA `(.L_x_2730) ;  /* 0x000001f000007947 */ /* 0x000fea0003800000 */
.L_x_2729:
        /* <DEDUP_REMOVED lines=22> */
.L_x_2754:
[----:B------:R-:W2:Y:S01]  /*34c0*/  LDG.E.64 R2, [R2.64] ;  /* 0x0000002402027981 */ /* 0x000ea2000c1e1b00 */
[----:B------:R-:W-:Y:S01]  /*34d0*/  PRMT R27, RZ, 0x7610, R27 ;  /* 0x00007610ff1b7816 */ /* 0x000fe2000000001b */
[----:B--2---:R-:W0:Y:S02]  /*34e0*/  I2F.U64 R28, R2 ;  /* 0x00000002001c7312 */ /* 0x004e240000301000 */
[----:B0-----:R-:W-:Y:S01]  /*34f0*/  F2FP.PACK_AB R28, RZ, R28 ;  /* 0x0000001cff1c723e */ /* 0x001fe200000000ff */
[----:B------:R-:W-:Y:S05]  /*3500*/  BRA `(.L_x_2730) ;  /* 0x0000004000007947 */ /* 0x000fea0003800000 */
.L_x_2753:
[----:B------:R-:W2:Y:S01]  /*3510*/  LDG.E R2, [R2.64] ;  /* 0x0000002402027981 */ /* 0x000ea2000c1e1900 */
[----:B------:R-:W-:Y:S01]  /*3520*/  PRMT R27, RZ, 0x7610, R27 ;  /* 0x00007610ff1b7816 */ /* 0x000fe2000000001b */
[----:B--2---:R-:W0:Y:S02]  /*3530*/  I2F.U32 R28, R2 ;  /* 0x00000002001c7306 */ /* 0x004e240000201000 */
[----:B0-----:R-:W-:-:S06]  /*3540*/  F2FP.PACK_AB R28, RZ, R28 ;  /* 0x0000001cff1c723e */ /* 0x001fcc00000000ff */
.L_x_2730:
[----:B------:R-:W-:Y:S02]  /*3550*/  IADD3 R17, R17, 0x80, RZ ;  /* 0x0000008011117810 */ /* 0x000fe40007ffe0ff */
.L_x_2724:
[----:B------:R-:W-:Y:S05]  /*3560*/  BSYNC B6 ;  /* 0x0000000000067941 */ /* 0x000fea0003800000 */
.L_x_2723:
[----:B------:R-:W-:Y:S01]  /*3570*/  ISETP.GE.AND P0, PT, R17, R22, PT ;  /* 0x000000161100720c */ /* 0x000fe20003f06270 */
[----:B------:R-:W-:Y:S01]  /*3580*/  BSSY B6, `(.L_x_2757) ;  /* 0x0000115000067945 */ /* 0x000fe20003800000 */
[----:B------:R-:W-:-:S11]  /*3590*/  PRMT R0, RZ, 0x7610, R0 ;  /* 0x00007610ff007816 */ /* 0x000fd60000000000 */
[----:B------:R-:W-:Y:S05]  /*35a0*/  @P0 BRA `(.L_x_2758) ;  /* 0x0000112000000947 */ /* 0x000fea0003800000 */
[----:B------:R-:W-:Y:S01]  /*35b0*/  PRMT R0, R18, 0x9910, RZ ;  /* 0x0000991012007816 */ /* 0x000fe200000000ff */
        /* <DEDUP_REMOVED lines=19> */
.L_x_2762:
[----:B------:R-:W2:Y:S01]  /*36f0*/  LDG.E.U8 R2, [R2.64] ;  /* 0x0000002402027981 */ /* 0x000ea2000c1e1100 */
[----:B------:R-:W-:Y:S01]  /*3700*/  PRMT R26, RZ, 0x7610, R26 ;  /* 0x00007610ff1a7816 */ /* 0x000fe2000000001a */
[----:B--2---:R-:W0:Y:S02]  /*3710*/  I2F.U16 R0, R2 ;  /* 0x0000000200007306 */ /* 0x004e240000101000 */
[----:B0-----:R-:W-:Y:S01]  /*3720*/  F2FP.PACK_AB R0, RZ, R0 ;  /* 0x00000000ff00723e */ /* 0x001fe200000000ff */
[----:B------:R-:W-:Y:S05]  /*3730*/  BRA `(.L_x_2758) ;  /* 0x00000f9000007947 */ /* 0x000fea0003800000 */
.L_x_2761:
        /* <DEDUP_REMOVED lines=11> */
.L_x_2765:
[----:B------:R-:W2:Y:S01]  /*37f0*/  LDG.E R2, [R2.64] ;  /* 0x0000002402027981 */ /* 0x000ea2000c1e1900 */
[----:B------:R-:W-:Y:S01]  /*3800*/  PRMT R26, RZ, 0x7610, R26 ;  /* 0x00007610ff1a7816 */ /* 0x000fe2000000001a */
[----:B--2---:R-:W0:Y:S02]  /*3810*/  I2F R0, R2 ;  /* 0x0000000200007306 */ /* 0x004e240000201400 */
[----:B0-----:R-:W-:Y:S01]  /*3820*/  F2FP.PACK_AB R0, RZ, R0 ;  /* 0x00000000ff00723e */ /* 0x001fe200000000ff */
[----:B------:R-:W-:Y:S05]  /*3830*/  BRA `(.L_x_2758) ;  /* 0x00000e9000007947 */ /* 0x000fea0003800000 */
.L_x_2764:
[----:B------:R-:W2:Y:S01]  /*3840*/  LDG.E.U16 R2, [R2.64] ;  /* 0x0000002402027981 */ /* 0x000ea2000c1e1500 */
[----:B------:R-:W-:Y:S01]  /*3850*/  PRMT R26, RZ, 0x7610, R26 ;  /* 0x00007610ff1a7816 */ /* 0x000fe2000000001a */
[----:B--2---:R-:W0:Y:S02]  /*3860*/  I2F.S16 R0, R2 ;  /* 0x0000000200007306 */ /* 0x004e240000101400 */
[----:B0-----:R-:W-:Y:S01]  /*3870*/  F2FP.PACK_AB R0, RZ, R0 ;  /* 0x00000000ff00723e */ /* 0x001fe200000000ff */
[----:B------:R-:W-:Y:S05]  /*3880*/  BRA `(.L_x_2758) ;  /* 0x00000e4000007947 */ /* 0x000fea0003800000 */
.L_x_2760:
        /* <DEDUP_REMOVED lines=10> */
.L_x_2767:
[----:B------:R-:W2:Y:S01]  /*3930*/  LDG.E.U16 R0, [R2.64] ;  /* 0x0000002402007981 */ /* 0x000ea2000c1e1500 */
[----:B------:R-:W-:Y:S01]  /*3940*/  PRMT R26, RZ, 0x7610, R26 ;  /* 0x00007610ff1a7816 */ /* 0x000fe2000000001a */
[----:B--2---:R-:W-:-:S05]  /*3950*/  HADD2.F32 R0, -RZ, R0.H0_H0 ;  /* 0x20000000ff007230 */ /* 0x004fca0000004100 */
[----:B------:R-:W-:Y:S01]  /*3960*/  F2FP.PACK_AB R0, RZ, R0 ;  /* 0x00000000ff00723e */ /* 0x000fe200000000ff */
[----:B------:R-:W-:Y:S05]  /*3970*/  BRA `(.L_x_2758) ;  /* 0x00000d5000007947 */ /* 0x000fea0003800000 */
.L_x_2766:
        /* <DEDUP_REMOVED lines=10> */
.L_x_2769:
[----:B------:R-:W2:Y:S02]  /*3a20*/  LDG.E R2, [R2.64] ;  /* 0x0000002402027981 */ /* 0x000ea4000c1e1900 */
[C---:B--2---:R-:W-:Y:S02]  /*3a30*/  PRMT R0, R2.reuse, 0x7610, R0 ;  /* 0x0000761002007816 */ /* 0x044fe40000000000 */
[----:B------:R-:W-:Y:S01]  /*3a40*/  PRMT R26, R2, 0x7632, R26 ;  /* 0x00007632021a7816 */ /* 0x000fe2000000001a */
[----:B------:R-:W-:Y:S05]  /*3a50*/  BRA `(.L_x_2758) ;  /* 0x00000c7000007947 */ /* 0x000fea0003800000 */
.L_x_2768:
[----:B------:R-:W2:Y:S01]  /*3a60*/  LDG.E.64 R2, [R2.64] ;  /* 0x0000002402027981 */ /* 0x000ea2000c1e1b00 */
[----:B------:R-:W-:Y:S01]  /*3a70*/  PRMT R26, RZ, 0x7610, R26 ;  /* 0x00007610ff1a7816 */ /* 0x000fe2000000001a */
[----:B--2---:R-:W0:Y:S01]  /*3a80*/  F2F.F32.F64 R0, R2 ;  /* 0x0000000200007310 */ /* 0x004e220000301000 */
[----:B------:R-:W0:-:S14]  /*3a90*/  DSETP.GEU.AND P0, PT, |R2|, c[0x2][0x0], PT ;  /* 0x008000000200762a */ /* 0x000e1c0003f0e200 */
[----:B0-----:R-:W-:-:S05]  /*3aa0*/  @!P0 FMUL R0, R0, 1.175494350822287508e-38 ;  /* 0x0080000000008820 */ /* 0x001fca0000400000 */
[----:B------:R-:W-:Y:S01]  /*3ab0*/  F2FP.PACK_AB R0, RZ, R0 ;  /* 0x00000000ff00723e */ /* 0x000fe200000000ff */
[----:B------:R-:W-:Y:S05]  /*3ac0*/  BRA `(.L_x_2758) ;  /* 0x00000c0000007947 */ /* 0x000fea0003800000 */
.L_x_2759:
        /* <DEDUP_REMOVED lines=14> */
.L_x_2772:
        /* <DEDUP_REMOVED lines=10> */
.L_x_2771:
        /* <DEDUP_REMOVED lines=28> */
.L_x_2774:
        /* <DEDUP_REMOVED lines=15> */
.L_x_2773:
[----:B------:R-:W2:Y:S01]  /*3f00*/  LDG.E.U16 R0, [R2.64] ;  /* 0x0000002402007981 */ /* 0x000ea2000c1e1500 */
[----:B------:R-:W-:Y:S02]  /*3f10*/  PRMT R26, RZ, 0x7610, R26 ;  /* 0x00007610ff1a7816 */ /* 0x000fe4000000001a */
[----:B--2---:R-:W-:-:S04]  /*3f20*/  PRMT R0, RZ, 0x5410, R0 ;  /* 0x00005410ff007816 */ /* 0x004fc80000000000 */
[----:B------:R-:W-:Y:S01]  /*3f30*/  F2FP.PACK_AB R0, RZ, R0 ;  /* 0x00000000ff00723e */ /* 0x000fe200000000ff */
[----:B------:R-:W-:Y:S05]  /*3f40*/  BRA `(.L_x_2758) ;  /* 0x0000078000007947 */ /* 0x000fea0003800000 */
.L_x_2770:
        /* <DEDUP_REMOVED lines=13> */
.L_x_2777:
        /* <DEDUP_REMOVED lines=21> */
.L_x_2781:
[----:B------:R-:W-:Y:S05]  /*4170*/  BSYNC B1 ;  /* 0x0000000000017941 */ /* 0x000fea0003800000 */
.L_x_2780:
[----:B------:R-:W-:Y:S01]  /*4180*/  LEA R3, R0, 0x3b800000, 0x17 ;  /* 0x3b80000000037811 */ /* 0x000fe200078eb8ff */
[----:B------:R-:W-:-:S05]  /*4190*/  IMAD.SHL.U32 R0, R2, 0x100000, RZ ;  /* 0x0010000002007824 */ /* 0x000fca00078e00ff */
[----:B------:R-:W-:Y:S02]  /*41a0*/  LOP3.LUT R0, R3, R0, R4, 0xfe, !PT ;  /* 0x0000000003007212 */ /* 0x000fe400078efe04 */
.L_x_2779:
[----:B------:R-:W-:Y:S05]  /*41b0*/  BSYNC B0 ;  /* 0x0000000000007941 */ /* 0x000fea0003800000 */
.L_x_2778:
[----:B------:R-:W-:Y:S02]  /*41c0*/  F2FP.PACK_AB R0, RZ, R0 ;  /* 0x00000000ff00723e */ /* 0x000fe400000000ff */
[----:B------:R-:W-:Y:S01]  /*41d0*/  PRMT R26, RZ, 0x7610, R26 ;  /* 0x00007610ff1a7816 */ /* 0x000fe2000000001a */
[----:B------:R-:W-:Y:S05]  /*41e0*/  BRA `(.L_x_2758) ;  /* 0x000004e000007947 */ /* 0x000fea0003800000 */
.L_x_2776:
        /* <DEDUP_REMOVED lines=21> */
.L_x_2785:
[----:B------:R-:W-:Y:S05]  /*4340*/  BSYNC B1 ;  /* 0x0000000000017941 */ /* 0x000fea0003800000 */
.L_x_2784:
[----:B------:R-:W-:Y:S01]  /*4350*/  LEA R3, R0, 0x37800000, 0x17 ;  /* 0x3780000000037811 */ /* 0x000fe200078eb8ff */
[----:B------:R-:W-:-:S05]  /*4360*/  IMAD.SHL.U32 R0, R2, 0x200000, RZ ;  /* 0x0020000002007824 */ /* 0x000fca00078e00ff */
[----:B------:R-:W-:Y:S02]  /*4370*/  LOP3.LUT R0, R3, R0, R4, 0xfe, !PT ;  /* 0x0000000003007212 */ /* 0x000fe400078efe04 */
.L_x_2783:
[----:B------:R-:W-:Y:S05]  /*4380*/  BSYNC B0 ;  /* 0x0000000000007941 */ /* 0x000fea0003800000 */
.L_x_2782:
[----:B------:R-:W-:Y:S02]  /*4390*/  F2FP.PACK_AB R0, RZ, R0 ;  /* 0x00000000ff00723e */ /* 0x000fe400000000ff */
[----:B------:R-:W-:Y:S01]  /*43a0*/  PRMT R26, RZ, 0x7610, R26 ;  /* 0x00007610ff1a7816 */ /* 0x000fe2000000001a */
[----:B------:R-:W-:Y:S05]  /*43b0*/  BRA `(.L_x_2758) ;  /* 0x0000031000007947 */ /* 0x000fea0003800000 */
.L_x_2775:
        /* <DEDUP_REMOVED lines=14> */
.L_x_2789:
[----:B------:R-:W-:Y:S05]  /*44a0*/  BSYNC B0 ;  /* 0x0000000000007941 */ /* 0x000fea0003800000 */
.L_x_2788:
[----:B------:R-:W-:Y:S02]  /*44b0*/  PRMT R26, RZ, 0x7610, R26 ;  /* 0x00007610ff1a7816 */ /* 0x000fe4000000001a */
[----:B------:R-:W-:Y:S01]  /*44c0*/  F2FP.PACK_AB R0, RZ, R0 ;  /* 0x00000000ff00723e */ /* 0x000fe200000000ff */
[----:B------:R-:W-:Y:S05]  /*44d0*/  BRA `(.L_x_2758) ;  /* 0x000001f000007947 */ /* 0x000fea0003800000 */
.L_x_2763:
        /* <DEDUP_REMOVED lines=22> */
.L_x_2787:
[----:B------:R-:W2:Y:S01]  /*4640*/  LDG.E.64 R2, [R2.64] ;  /* 0x0000002402027981 */ /* 0x000ea2000c1e1b00 */
[----:B------:R-:W-:Y:S01]  /*4650*/  PRMT R26, RZ, 0x7610, R26 ;  /* 0x00007610ff1a7816 */ /* 0x000fe2000000001a */
[----:B--2---:R-:W0:Y:S02]  /*4660*/  I2F.U64 R0, R2 ;  /* 0x0000000200007312 */ /* 0x004e240000301000 */
[----:B0-----:R-:W-:Y:S01]  /*4670*/  F2FP.PACK_AB R0, RZ, R0 ;  /* 0x00000000ff00723e */ /* 0x001fe200000000ff */
[----:B------:R-:W-:Y:S05]  /*4680*/  BRA `(.L_x_2758) ;  /* 0x0000004000007947 */ /* 0x000fea0003800000 */
.L_x_2786:
[----:B------:R-:W2:Y:S01]  /*4690*/  LDG.E R2, [R2.64] ;  /* 0x0000002402027981 */ /* 0x000ea2000c1e1900 */
[----:B------:R-:W-:Y:S01]  /*46a0*/  PRMT R26, RZ, 0x7610, R26 ;  /* 0x00007610ff1a7816 */ /* 0x000fe2000000001a */
[----:B--2---:R-:W0:Y:S02]  /*46b0*/  I2F.U32 R0, R2 ;  /* 0x0000000200007306 */ /* 0x004e240000201000 */
[----:B0-----:R-:W-:-:S06]  /*46c0*/  F2FP.PACK_AB R0, RZ, R0 ;  /* 0x00000000ff00723e */ /* 0x001fcc00000000ff */
.L_x_2758:
[----:B------:R-:W-:Y:S05]  /*46d0*/  BSYNC B6 ;  /* 0x0000000000067941 */ /* 0x000fea0003800000 */
.L_x_2757:
[----:B------:R-:W0:Y:S01]  /*46e0*/  S2R R29, SR_TID.X ;  /* 0x00000000001d7919 */ /* 0x000e220000002100 */
[----:B------:R-:W-:Y:S01]  /*46f0*/  BSSY B0, `(.L_x_2790) ;  /* 0x0000053000007945 */ /* 0x000fe20003800000 */
[----:B0-----:R-:W-:-:S13]  /*4700*/  ISETP.GE.AND P0, PT, R29, R22, PT ;  /* 0x000000161d00720c */ /* 0x001fda0003f06270 */
[----:B------:R-:W-:Y:S05]  /*4710*/  @P0 BRA `(.L_x_2791) ;  /* 0x0000050000000947 */ /* 0x000fea0003800000 */
        /* <DEDUP_REMOVED lines=16> */
[----:B------:R-:W-:Y:S01]  /*4820*/  FFMA.FTZ R7, R8, R7, 0.00019836159481201320887 ;  /* 0x394fff4908077423 */ /* 0x000fe20000010007 */
[----:B0-----:R-:W-:Y:S02]  /*4830*/  FSETP.GT.FTZ.AND P1, PT, |R3|, 126, PT ;  /* 0x42fc00000300780b */ /* 0x001fe40003f34200 */
[----:B------:R-:W-:-:S04]  /*4840*/  LOP3.LUT R4, R4, 0x80000000, R3, 0xb8, !PT ;  /* 0x8000000004047812 */ /* 0x000fc800078eb803 */
[----:B------:R-:W-:Y:S02]  /*4850*/  FSEL R5, R4, R3, P1 ;  /* 0x0000000304057208 */ /* 0x000fe40000800000 */
[----:B------:R-:W-:Y:S01]  /*4860*/  MUFU.SIN R3, R19 ;  /* 0x0000001300037308 */ /* 0x000fe20000000400 */
[----:B------:R-:W-:Y:S02]  /*4870*/  FSETP.GE.FTZ.AND P1, PT, |R2|, 1, PT ;  /* 0x3f8000000200780b */ /* 0x000fe40003f36200 */
[----:B------:R-:W-:-:S04]  /*4880*/  FFMA.FTZ R4, R5, -0.69314718246459960938, |R2| ;  /* 0xbf31721805047823 */ /* 0x000fc80000010402 */
[C---:B------:R-:W-:Y:S02]  /*4890*/  FFMA.FTZ R4, R5.reuse, 1.9046542121259335545e-09, R4 ;  /* 0x3102e30805047823 */ /* 0x040fe40000010004 */
[----:B------:R-:W-:Y:S02]  /*48a0*/  FADD.FTZ R5, R5, 12583037 ;  /* 0x4b40007d05057421 */ /* 0x000fe40000010000 */
[----:B------:R-:W-:Y:S02]  /*48b0*/  FMUL.FTZ R6, R4, 1.4426950216293334961 ;  /* 0x3fb8aa3b04067820 */ /* 0x000fe40000410000 */
[----:B------:R-:W-:Y:S01]  /*48c0*/  IMAD.SHL.U32 R5, R5, 0x800000, RZ ;  /* 0x0080000005057824 */ /* 0x000fe200078e00ff */
[----:B------:R-:W0:Y:S08]  /*48d0*/  MUFU.COS R4, R19 ;  /* 0x0000001300047308 */ /* 0x000e300000000000 */
[----:B------:R-:W1:Y:S08]  /*48e0*/  MUFU.EX2 R6, R6 ;  /* 0x0000000600067308 */ /* 0x000e700000000800 */
[----:B0-----:R-:W0:Y:S01]  /*48f0*/  MUFU.RCP R4, R4 ;  /* 0x0000000400047308 */ /* 0x001e220000001000 */
[----:B-1----:R-:W-:-:S07]  /*4900*/  FMUL.FTZ R5, R5, R6 ;  /* 0x0000000605057220 */ /* 0x002fce0000410000 */
[----:B------:R-:W1:Y:S01]  /*4910*/  MUFU.RCP R9, R5 ;  /* 0x0000000500097308 */ /* 0x000e620000001000 */
[----:B0-----:R-:W-:Y:S02]  /*4920*/  FMUL.FTZ R3, R3, R4 ;  /* 0x0000000403037220 */ /* 0x001fe40000410000 */
[----:B-1----:R-:W-:Y:S02]  /*4930*/  FMUL.FTZ R6, R9, -0.125 ;  /* 0xbe00000009067820 */ /* 0x002fe40000410000 */
[C---:B------:R-:W-:Y:S02]  /*4940*/  FFMA.FTZ R9, R8.reuse, R7, 0.0083333496004343032837 ;  /* 0x3c08889a08097423 */ /* 0x040fe40000010007 */
[----:B------:R-:W-:Y:S02]  /*4950*/  FFMA.FTZ R7, R5, 2, R6 ;  /* 0x4000000005077823 */ /* 0x000fe40000010006 */
[----:B------:R-:W-:-:S03]  /*4960*/  FFMA.FTZ R9, R8, R9, 0.16666667163372039795 ;  /* 0x3e2aaaab08097423 */ /* 0x000fc60000010009 */
[----:B------:R-:W-:Y:S01]  /*4970*/  LOP3.LUT R7, R7, 0x80000000, R2, 0xb8, !PT ;  /* 0x8000000007077812 */ /* 0x000fe200078eb802 */
[----:B------:R-:W-:-:S04]  /*4980*/  FMUL.FTZ R9, R8, R9 ;  /* 0x0000000908097220 */ /* 0x000fc80000410000 */
[----:B------:R-:W-:Y:S02]  /*4990*/  @!P1 FFMA.FTZ R7, R2, R9, R2 ;  /* 0x0000000902079223 */ /* 0x000fe40000010002 */
[----:B------:R-:W-:Y:S02]  /*49a0*/  FFMA.FTZ R2, R3, R3, 1 ;  /* 0x3f80000003027423 */ /* 0x000fe40000010003 */
[CC--:B------:R-:W-:Y:S02]  /*49b0*/  FFMA.FTZ R4, R7.reuse, R7.reuse, 1 ;  /* 0x3f80000007047423 */ /* 0x0c0fe40000010007 */
[----:B------:R-:W-:Y:S02]  /*49c0*/  FMUL.FTZ R6, R2, R7 ;  /* 0x0000000702067220 */ /* 0x000fe40000410000 */
[----:B------:R-:W0:Y:S02]  /*49d0*/  MUFU.SQRT R5, R4 ;  /* 0x0000000400057308 */ /* 0x000e240000002000 */
[----:B------:R-:W-:-:S06]  /*49e0*/  FFMA.FTZ R6, R7, R6, 1 ;  /* 0x3f80000007067423 */ /* 0x000fcc0000010006 */
[----:B------:R-:W1:Y:S01]  /*49f0*/  MUFU.RCP R6, R6 ;  /* 0x0000000600067308 */ /* 0x000e620000001000 */
[----:B0-----:R-:W-:-:S04]  /*4a00*/  FMUL.FTZ R2, R2, R5 ;  /* 0x0000000502027220 */ /* 0x001fc80000410000 */
[----:B------:R-:W-:Y:S02]  /*4a10*/  FMUL.FTZ R2, R7, R2 ;  /* 0x0000000207027220 */ /* 0x000fe40000410000 */
[-C--:B-1----:R-:W-:Y:S02]  /*4a20*/  FMUL.FTZ R3, R3, R6.reuse ;  /* 0x0000000603037220 */ /* 0x082fe40000410000 */
[----:B------:R-:W-:Y:S01]  /*4a30*/  FMUL.FTZ R2, R2, R6 ;  /* 0x0000000602027220 */ /* 0x000fe20000410000 */
[----:B------:R-:W-:Y:S05]  /*4a40*/  BRA `(.L_x_2796) ;  /* 0x000001b000007947 */ /* 0x000fea0003800000 */
.L_x_2795:
        /* <DEDUP_REMOVED lines=12> */
.L_x_2794:
[----:B------:R-:W-:-:S04]  /*4b10*/  FADD.FTZ R2, R19, -R19 ;  /* 0x8000001313027221 */ /* 0x000fc80000010000 */
[----:B------:R-:W-:Y:S01]  /*4b20*/  IMAD.MOV.U32 R3, RZ, RZ, R2 ;  /* 0x000000ffff037224 */ /* 0x000fe200078e0002 */
[----:B------:R-:W-:Y:S05]  /*4b30*/  BRA `(.L_x_2796) ;  /* 0x000000c000007947 */ /* 0x000fea0003800000 */
.L_x_2793:
        /* <DEDUP_REMOVED lines=12> */
.L_x_2796:
[----:B------:R-:W-:Y:S05]  /*4c00*/  BSYNC B1 ;  /* 0x0000000000017941 */ /* 0x000fea0003800000 */
.L_x_2792:
[----:B------:R-:W-:Y:S02]  /*4c10*/  F2FP.PACK_AB R4, R3, R2 ;  /* 0x000000020304723e */ /* 0x000fe400000000ff */
.L_x_2791:
[----:B------:R-:W-:Y:S05]  /*4c20*/  BSYNC B0 ;  /* 0x0000000000007941 */ /* 0x000fea0003800000 */
.L_x_2790:
[----:B------:R-:W-:Y:S01]  /*4c30*/  IADD3 R17, R29, 0x80, RZ ;  /* 0x000000801d117810 */ /* 0x000fe20007ffe0ff */
[----:B------:R-:W-:Y:S03]  /*4c40*/  BSSY B0, `(.L_x_2797) ;  /* 0x0000054000007945 */ /* 0x000fe60003800000 */
[----:B------:R-:W-:-:S13]  /*4c50*/  ISETP.GE.AND P1, PT, R17, R22, PT ;  /* 0x000000161100720c */ /* 0x000fda0003f26270 */
[----:B------:R-:W-:Y:S05]  /*4c60*/  @P1 BRA `(.L_x_2798) ;  /* 0x0000051000001947 */ /* 0x000fea0003800000 */
[----:B------:R-:W-:Y:S01]  /*4c70*/  HADD2.F32 R25, -RZ, R25.H0_H0 ;  /* 0x20000019ff197230 */ /* 0x000fe20000004100 */
[----:B------:R-:W-:Y:S01]  /*4c80*/  BSSY B1, `(.L_x_2799) ;  /* 0x000004e000017945 */ /* 0x000fe20003800000 */
[----:B------:R-:W-:-:S03]  /*4c90*/  HADD2.F32 R3, -RZ, R24.H0_H0 ;  /* 0x20000018ff037230 */ /* 0x000fc60000004100 */
[----:B------:R-:W-:Y:S01]  /*4ca0*/  LOP3.LUT R2, R25, 0x7fffffff, RZ, 0xc0, !PT ;  /* 0x7fffffff19027812 */ /* 0x000fe200078ec0ff */
[----:B------:R-:W-:-:S03]  /*4cb0*/  IMAD.MOV.U32 R24, RZ, RZ, R25 ;  /* 0x000000ffff187224 */ /* 0x000fc600078e0019 */
        /* <DEDUP_REMOVED lines=13> */
[----:B------:R-:W1:Y:S01]  /*4d90*/  MUFU.COS R3, R10 ;  /* 0x0000000a00037308 */ /* 0x000e620000000000 */
[----:B0-----:R-:W-:Y:S02]  /*4da0*/  FSETP.GT.FTZ.AND P1, PT, |R2|, 126, PT ;  /* 0x42fc00000200780b */ /* 0x001fe40003f34200 */
[----:B------:R-:W-:-:S04]  /*4db0*/  LOP3.LUT R5, R5, 0x80000000, R2, 0xb8, !PT ;  /* 0x8000000005057812 */ /* 0x000fc800078eb802 */
        /* <DEDUP_REMOVED lines=10> */
[----:B0-----:R-:W-:-:S04]  /*4e60*/  FMUL.FTZ R2, R2, R3 ;  /* 0x0000000302027220 */ /* 0x001fc80000410000 */
[----:B------:R-:W-:Y:S02]  /*4e70*/  FFMA.FTZ R3, R2, R2, 1 ;  /* 0x3f80000002037423 */ /* 0x000fe40000010002 */
[----:B-1----:R-:W-:-:S04]  /*4e80*/  FMUL.FTZ R5, R5, R6 ;  /* 0x0000000605057220 */ /* 0x002fc80000410000 */
[----:B------:R-:W0:Y:S02]  /*4e90*/  MUFU.RCP R9, R5 ;  /* 0x0000000500097308 */ /* 0x000e240000001000 */
[----:B0-----:R-:W-:Y:S02]  /*4ea0*/  FMUL.FTZ R6, R9, -0.125 ;  /* 0xbe00000009067820 */ /* 0x001fe40000410000 */
[C---:B------:R-:W-:Y:S02]  /*4eb0*/  FFMA.FTZ R9, R8.reuse, R7, 0.0083333496004343032837 ;  /* 0x3c08889a08097423 */ /* 0x040fe40000010007 */
[----:B------:R-:W-:Y:S02]  /*4ec0*/  FFMA.FTZ R7, R5, 2, R6 ;  /* 0x4000000005077823 */ /* 0x000fe40000010006 */
[----:B------:R-:W-:-:S03]  /*4ed0*/  FFMA.FTZ R9, R8, R9, 0.16666667163372039795 ;  /* 0x3e2aaaab08097423 */ /* 0x000fc60000010009 */
[----:B------:R-:W-:Y:S01]  /*4ee0*/  LOP3.LUT R6, R7, 0x80000000, R24, 0xb8, !PT ;  /* 0x8000000007067812 */ /* 0x000fe200078eb818 */
[----:B------:R-:W-:-:S04]  /*4ef0*/  FMUL.FTZ R9, R8, R9 ;  /* 0x0000000908097220 */ /* 0x000fc80000410000 */
[----:B------:R-:W-:-:S04]  /*4f00*/  @!P1 FFMA.FTZ R6, R24, R9, R24 ;  /* 0x0000000918069223 */ /* 0x000fc80000010018 */
        /* <DEDUP_REMOVED lines=10> */
.L_x_2802:
        /* <DEDUP_REMOVED lines=12> */
.L_x_2801:
[----:B------:R-:W-:-:S04]  /*5070*/  FADD.FTZ R24, R3, -R3 ;  /* 0x8000000303187221 */ /* 0x000fc80000010000 */
[----:B------:R-:W-:Y:S01]  /*5080*/  IMAD.MOV.U32 R5, RZ, RZ, R24 ;  /* 0x000000ffff057224 */ /* 0x000fe200078e0018 */
[----:B------:R-:W-:Y:S05]  /*5090*/  BRA `(.L_x_2803) ;  /* 0x000000c000007947 */ /* 0x000fea0003800000 */
.L_x_2800:
        /* <DEDUP_REMOVED lines=12> */
.L_x_2803:
[----:B------:R-:W-:Y:S05]  /*5160*/  BSYNC B1 ;  /* 0x0000000000017941 */ /* 0x000fea0003800000 */
.L_x_2799:
[----:B------:R-:W-:Y:S02]  /*5170*/  F2FP.PACK_AB R24, R5, R24 ;  /* 0x000000180518723e */ /* 0x000fe400000000ff */
.L_x_2798:
[----:B------:R-:W-:Y:S05]  /*5180*/  BSYNC B0 ;  /* 0x0000000000007941 */ /* 0x000fea0003800000 */
.L_x_2797:
[----:B------:R-:W-:Y:S01]  /*5190*/  IADD3 R3, R29, 0x100, RZ ;  /* 0x000001001d037810 */ /* 0x000fe20007ffe0ff */
[----:B------:R-:W-:Y:S03]  /*51a0*/  BSSY B0, `(.L_x_2804) ;  /* 0x0000053000007945 */ /* 0x000fe60003800000 */
[----:B------:R-:W-:-:S13]  /*51b0*/  ISETP.GE.AND P1, PT, R3, R22, PT ;  /* 0x000000160300720c */ /* 0x000fda0003f26270 */
        /* <DEDUP_REMOVED lines=18> */
[----:B------:R-:W-:Y:S03]  /*52e0*/  MUFU.SIN R2, R11 ;  /* 0x0000000b00027308 */ /* 0x000fe60000000400 */
[----:B------:R-:W-:-:S04]  /*52f0*/  FFMA.FTZ R10, R7, R8, 0.0083333496004343032837 ;  /* 0x3c08889a070a7423 */ /* 0x000fc80000010008 */
[----:B------:R-:W-:Y:S01]  /*5300*/  FFMA.FTZ R10, R7, R10, 0.16666667163372039795 ;  /* 0x3e2aaaab070a7423 */ /* 0x000fe2000001000a */
[----:B0-----:R-:W-:Y:S02]  /*5310*/  FSETP.GT.FTZ.AND P1, PT, |R3|, 126, PT ;  /* 0x42fc00000300780b */ /* 0x001fe40003f34200 */
[----:B------:R-:W-:Y:S01]  /*5320*/  LOP3.LUT R6, R6, 0x80000000, R3, 0xb8, !PT ;  /* 0x8000000006067812 */ /* 0x000fe200078eb803 */
[----:B------:R-:W-:-:S03]  /*5330*/  FMUL.FTZ R10, R7, R10 ;  /* 0x0000000a070a7220 */ /* 0x000fc60000410000 */
[----:B------:R-:W-:Y:S02]  /*5340*/  FSEL R6, R6, R3, P1 ;  /* 0x0000000306067208 */ /* 0x000fe40000800000 */
[----:B------:R-:W0:Y:S01]  /*5350*/  MUFU.COS R3, R11 ;  /* 0x0000000b00037308 */ /* 0x000e220000000000 */
[----:B------:R-:W-:Y:S02]  /*5360*/  FSETP.GE.FTZ.AND P1, PT, |R19|, 1, PT ;  /* 0x3f8000001300780b */ /* 0x000fe40003f36200 */
[----:B------:R-:W-:-:S04]  /*5370*/  FFMA.FTZ R5, R6, -0.69314718246459960938, |R19| ;  /* 0xbf31721806057823 */ /* 0x000fc80000010413 */
[C---:B------:R-:W-:Y:S02]  /*5380*/  FFMA.FTZ R5, R6.reuse, 1.9046542121259335545e-09, R5 ;  /* 0x3102e30806057823 */ /* 0x040fe40000010005 */
[----:B------:R-:W-:Y:S02]  /*5390*/  FADD.FTZ R6, R6, 12583037 ;  /* 0x4b40007d06067421 */ /* 0x000fe40000010000 */
[----:B------:R-:W-:Y:S02]  /*53a0*/  FMUL.FTZ R5, R5, 1.4426950216293334961 ;  /* 0x3fb8aa3b05057820 */ /* 0x000fe40000410000 */
[----:B------:R-:W-:Y:S01]  /*53b0*/  IMAD.SHL.U32 R6, R6, 0x800000, RZ ;  /* 0x0080000006067824 */ /* 0x000fe200078e00ff */
[----:B0-----:R-:W0:Y:S08]  /*53c0*/  MUFU.RCP R3, R3 ;  /* 0x0000000300037308 */ /* 0x001e300000001000 */
[----:B------:R-:W1:Y:S01]  /*53d0*/  MUFU.EX2 R5, R5 ;  /* 0x0000000500057308 */ /* 0x000e620000000800 */
[----:B0-----:R-:W-:-:S04]  /*53e0*/  FMUL.FTZ R2, R2, R3 ;  /* 0x0000000302027220 */ /* 0x001fc80000410000 */
[----:B------:R-:W-:Y:S02]  /*53f0*/  FFMA.FTZ R3, R2, R2, 1 ;  /* 0x3f80000002037423 */ /* 0x000fe40000010002 */
[----:B-1----:R-:W-:-:S04]  /*5400*/  FMUL.FTZ R6, R6, R5 ;  /* 0x0000000506067220 */ /* 0x002fc80000410000 */
[----:B------:R-:W0:Y:S02]  /*5410*/  MUFU.RCP R9, R6 ;  /* 0x0000000600097308 */ /* 0x000e240000001000 */
[----:B0-----:R-:W-:-:S04]  /*5420*/  FMUL.FTZ R5, R9, -0.125 ;  /* 0xbe00000009057820 */ /* 0x001fc80000410000 */
[----:B------:R-:W-:-:S05]  /*5430*/  FFMA.FTZ R8, R6, 2, R5 ;  /* 0x4000000006087823 */ /* 0x000fca0000010005 */
[--C-:B------:R-:W-:Y:S01]  /*5440*/  LOP3.LUT R8, R8, 0x80000000, R19.reuse, 0xb8, !PT ;  /* 0x8000000008087812 */ /* 0x100fe200078eb813 */
        /* <DEDUP_REMOVED lines=11> */
.L_x_2809:
[----:B------:R-:W-:Y:S02]  /*5500*/  FMUL.RZ R5, R2, 0.15915493667125701904 ;  /* 0x3e22f98302057820 */ /* 0x000fe4000040c000 */
[----:B------:R-:W-:Y:S02]  /*5510*/  FMUL.FTZ R2, |R19|, -1.4426950216293334961 ;  /* 0xbfb8aa3b13027820 */ /* 0x000fe40000410200 */
[----:B------:R-:W0:Y:S08]  /*5520*/  MUFU.SIN R3, R5 ;  /* 0x0000000500037308 */ /* 0x000e300000000400 */
[----:B------:R-:W1:Y:S08]  /*5530*/  MUFU.COS R6, R5 ;  /* 0x0000000500067308 */ /* 0x000e700000000000 */
[----:B------:R-:W2:Y:S01]  /*5540*/  MUFU.EX2 R2, R2 ;  /* 0x0000000200027308 */ /* 0x000ea20000000800 */
[----:B0-----:R-:W-:-:S04]  /*5550*/  FMUL.FTZ R3, R3, 4 ;  /* 0x4080000003037820 */ /* 0x001fc80000410000 */
[----:B-1----:R-:W-:Y:S02]  /*5560*/  FMUL.FTZ R3, R3, R6 ;  /* 0x0000000603037220 */ /* 0x002fe40000410000 */
[----:B------:R-:W-:-:S05]  /*5570*/  IMAD.MOV.U32 R6, RZ, RZ, 0x3f800000 ;  /* 0x3f800000ff067424 */ /* 0x000fca00078e00ff */
[----:B------:R-:W-:Y:S01]  /*5580*/  LOP3.LUT R19, R6, 0x80000000, R19, 0xb8, !PT ;  /* 0x8000000006137812 */ /* 0x000fe200078eb813 */
[----:B--2---:R-:W-:-:S04]  /*5590*/  FMUL.FTZ R3, R2, R3 ;  /* 0x0000000302037220 */ /* 0x004fc80000410000 */
[----:B------:R-:W-:Y:S01]  /*55a0*/  FMUL.FTZ R6, R2, R3 ;  /* 0x0000000302067220 */ /* 0x000fe20000410000 */
[----:B------:R-:W-:Y:S05]  /*55b0*/  BRA `(.L_x_2810) ;  /* 0x000000f000007947 */ /* 0x000fea0003800000 */
.L_x_2808:
[----:B------:R-:W-:-:S04]  /*55c0*/  FADD.FTZ R19, R2, -R2 ;  /* 0x8000000202137221 */ /* 0x000fc80000010000 */
[----:B------:R-:W-:Y:S01]  /*55d0*/  IMAD.MOV.U32 R6, RZ, RZ, R19 ;  /* 0x000000ffff067224 */ /* 0x000fe200078e0013 */
[----:B------:R-:W-:Y:S05]  /*55e0*/  BRA `(.L_x_2810) ;  /* 0x000000c000007947 */ /* 0x000fea0003800000 */
.L_x_2807:
        /* <DEDUP_REMOVED lines=12> */
.L_x_2810:
[----:B------:R-:W-:Y:S05]  /*56b0*/  BSYNC B1 ;  /* 0x0000000000017941 */ /* 0x000fea0003800000 */
.L_x_2806:
[----:B------:R-:W-:Y:S02]  /*56c0*/  F2FP.PACK_AB R19, R6, R19 ;  /* 0x000000130613723e */ /* 0x000fe400000000ff */
.L_x_2805:
[----:B------:R-:W-:Y:S05]  /*56d0*/  BSYNC B0 ;  /* 0x0000000000007941 */ /* 0x000fea0003800000 */
.L_x_2804:
        /* <DEDUP_REMOVED lines=20> */
[----:B------:R-:W-:-:S04]  /*5820*/  FFMA.FTZ R8, R7, R8, 0.00019836159481201320887 ;  /* 0x394fff4907087423 */ /* 0x000fc80000010008 */
[----:B------:R-:W-:-:S04]  /*5830*/  FFMA.FTZ R8, R7, R8, 0.0083333496004343032837 ;  /* 0x3c08889a07087423 */ /* 0x000fc80000010008 */
[----:B------:R-:W-:Y:S01]  /*5840*/  FFMA.FTZ R8, R7, R8, 0.16666667163372039795 ;  /* 0x3e2aaaab07087423 */ /* 0x000fe20000010008 */
[----:B0-----:R-:W-:Y:S02]  /*5850*/  FSETP.GT.FTZ.AND P1, PT, |R0|, 126, PT ;  /* 0x42fc00000000780b */ /* 0x001fe40003f34200 */
[----:B------:R-:W-:Y:S01]  /*5860*/  LOP3.LUT R3, R3, 0x80000000, R0, 0xb8, !PT ;  /* 0x8000000003037812 */ /* 0x000fe200078eb800 */
[----:B------:R-:W-:-:S03]  /*5870*/  FMUL.FTZ R8, R7, R8 ;  /* 0x0000000807087220 */ /* 0x000fc60000410000 */
[----:B------:R-:W-:Y:S02]  /*5880*/  FSEL R2, R3, R0, P1 ;  /* 0x0000000003027208 */ /* 0x000fe40000800000 */
[----:B------:R-:W-:-:S03]  /*5890*/  FSETP.GE.FTZ.AND P1, PT, |R23|, 1, PT ;  /* 0x3f8000001700780b */ /* 0x000fc60003f36200 */
[----:B------:R-:W-:-:S04]  /*58a0*/  FFMA.FTZ R3, R2, -0.69314718246459960938, |R23| ;  /* 0xbf31721802037823 */ /* 0x000fc80000010417 */
[C---:B------:R-:W-:Y:S02]  /*58b0*/  FFMA.FTZ R3, R2.reuse, 1.9046542121259335545e-09, R3 ;  /* 0x3102e30802037823 */ /* 0x040fe40000010003 */
[----:B------:R-:W-:Y:S02]  /*58c0*/  FADD.FTZ R2, R2, 12583037 ;  /* 0x4b40007d02027421 */ /* 0x000fe40000010000 */
[----:B------:R-:W-:Y:S02]  /*58d0*/  FMUL.FTZ R3, R3, 1.4426950216293334961 ;  /* 0x3fb8aa3b03037820 */ /* 0x000fe40000410000 */
[----:B------:R-:W-:Y:S02]  /*58e0*/  IMAD.SHL.U32 R0, R2, 0x800000, RZ ;  /* 0x0080000002007824 */ /* 0x000fe400078e00ff */
[----:B------:R-:W0:Y:S08]  /*58f0*/  MUFU.COS R2, R26 ;  /* 0x0000001a00027308 */ /* 0x000e300000000000 */
[----:B------:R-:W1:Y:S08]  /*5900*/  MUFU.EX2 R3, R3 ;  /* 0x0000000300037308 */ /* 0x000e700000000800 */
[----:B0-----:R-:W-:Y:S01]  /*5910*/  MUFU.RCP R9, R2 ;  /* 0x0000000200097308 */ /* 0x001fe20000001000 */
[----:B-1----:R-:W-:-:S07]  /*5920*/  FMUL.FTZ R5, R0, R3 ;  /* 0x0000000300057220 */ /* 0x002fce0000410000 */
[----:B------:R-:W0:Y:S08]  /*5930*/  MUFU.SIN R0, R26 ;  /* 0x0000001a00007308 */ /* 0x000e300000000400 */
[----:B------:R-:W1:Y:S01]  /*5940*/  MUFU.RCP R6, R5 ;  /* 0x0000000500067308 */ /* 0x000e620000001000 */
[----:B0-----:R-:W-:-:S04]  /*5950*/  FMUL.FTZ R0, R0, R9 ;  /* 0x0000000900007220 */ /* 0x001fc80000410000 */
[----:B------:R-:W-:Y:S02]  /*5960*/  FFMA.FTZ R2, R0, R0, 1 ;  /* 0x3f80000000027423 */ /* 0x000fe40000010000 */
[----:B-1----:R-:W-:-:S04]  /*5970*/  FMUL.FTZ R6, R6, -0.125 ;  /* 0xbe00000006067820 */ /* 0x002fc80000410000 */
[----:B------:R-:W-:-:S05]  /*5980*/  FFMA.FTZ R6, R5, 2, R6 ;  /* 0x4000000005067823 */ /* 0x000fca0000010006 */
[--C-:B------:R-:W-:Y:S01]  /*5990*/  LOP3.LUT R3, R6, 0x80000000, R23.reuse, 0xb8, !PT ;  /* 0x8000000006037812 */ /* 0x100fe200078eb817 */
[----:B------:R-:W-:-:S04]  /*59a0*/  @!P1 FFMA.FTZ R3, R23, R8, R23 ;  /* 0x0000000817039223 */ /* 0x000fc80000010017 */
        /* <DEDUP_REMOVED lines=10> */
.L_x_2816:
        /* <DEDUP_REMOVED lines=12> */
.L_x_2815:
[----:B------:R-:W-:-:S04]  /*5b10*/  FADD.FTZ R23, R26, -R26 ;  /* 0x8000001a1a177221 */ /* 0x000fc80000010000 */
[----:B------:R-:W-:Y:S01]  /*5b20*/  IMAD.MOV.U32 R0, RZ, RZ, R23 ;  /* 0x000000ffff007224 */ /* 0x000fe200078e0017 */
[----:B------:R-:W-:Y:S05]  /*5b30*/  BRA `(.L_x_2817) ;  /* 0x000000c000007947 */ /* 0x000fea0003800000 */
.L_x_2814:
        /* <DEDUP_REMOVED lines=12> */
.L_x_2817:
[----:B------:R-:W-:Y:S05]  /*5c00*/  BSYNC B1 ;  /* 0x0000000000017941 */ /* 0x000fea0003800000 */
.L_x_2813:
[----:B------:R-:W-:Y:S02]  /*5c10*/  F2FP.PACK_AB R23, R0, R23 ;  /* 0x000000170017723e */ /* 0x000fe400000000ff */
.L_x_2812:
[----:B------:R-:W-:Y:S05]  /*5c20*/  BSYNC B0 ;  /* 0x0000000000007941 */ /* 0x000fea0003800000 */
.L_x_2811:
        /* <DEDUP_REMOVED lines=23> */
.L_x_2823:
[----:B------:R-:W-:Y:S01]  /*5da0*/  HADD2.F32 R5, -RZ, R4.H0_H0 ;  /* 0x20000004ff057230 */ /* 0x000fe20000004100 */
[----:B------:R-:W-:-:S05]  /*5db0*/  IMAD.MOV.U32 R29, RZ, RZ, R17 ;  /* 0x000000ffff1d7224 */ /* 0x000fca00078e0011 */
[----:B------:R-:W0:Y:S02]  /*5dc0*/  F2I.S64.TRUNC R4, R5 ;  /* 0x0000000500047311 */ /* 0x000e24000020d900 */
[----:B0-----:R0:W-:Y:S01]  /*5dd0*/  STG.E.U8 [R2.64], R4 ;  /* 0x0000000402007986 */ /* 0x0011e2000c101124 */
[----:B------:R-:W-:Y:S05]  /*5de0*/  BRA `(.L_x_2819) ;  /* 0x00000fa000007947 */ /* 0x000fea0003800000 */
.L_x_2822:
        /* <DEDUP_REMOVED lines=11> */
.L_x_2826:
[----:B------:R-:W-:Y:S01]  /*5ea0*/  HADD2.F32 R4, -RZ, R4.H0_H0 ;  /* 0x20000004ff047230 */ /* 0x000fe20000004100 */
[----:B------:R-:W-:-:S03]  /*5eb0*/  IMAD.MOV.U32 R29, RZ, RZ, R17 ;  /* 0x000000ffff1d7224 */ /* 0x000fc600078e0011 */
[----:B------:R-:W0:Y:S02]  /*5ec0*/  F2I.FTZ.TRUNC.NTZ R5, R4 ;  /* 0x0000000400057305 */ /* 0x000e24000021f100 */
[----:B0-----:R0:W-:Y:S01]  /*5ed0*/  STG.E [R2.64], R5 ;  /* 0x0000000502007986 */ /* 0x0011e2000c101924 */
[----:B------:R-:W-:Y:S05]  /*5ee0*/  BRA `(.L_x_2819) ;  /* 0x00000ea000007947 */ /* 0x000fea0003800000 */
.L_x_2825:
[----:B------:R-:W-:Y:S01]  /*5ef0*/  HADD2.F32 R4, -RZ, R4.H0_H0 ;  /* 0x20000004ff047230 */ /* 0x000fe20000004100 */
[----:B------:R-:W-:-:S03]  /*5f00*/  IMAD.MOV.U32 R29, RZ, RZ, R17 ;  /* 0x000000ffff1d7224 */ /* 0x000fc600078e0011 */
[----:B------:R-:W0:Y:S02]  /*5f10*/  F2I.FTZ.TRUNC.NTZ R5, R4 ;  /* 0x0000000400057305 */ /* 0x000e24000021f100 */
[----:B0-----:R0:W-:Y:S01]  /*5f20*/  STG.E.U16 [R2.64], R5 ;  /* 0x0000000502007986 */ /* 0x0011e2000c101524 */
[----:B------:R-:W-:Y:S05]  /*5f30*/  BRA `(.L_x_2819) ;  /* 0x00000e5000007947 */ /* 0x000fea0003800000 */
.L_x_2821:
        /* <DEDUP_REMOVED lines=10> */
.L_x_2828:
[----:B------:R0:W-:Y:S01]  /*5fe0*/  STG.E.U16 [R2.64], R4 ;  /* 0x0000000402007986 */ /* 0x0001e2000c101524 */
[----:B------:R-:W-:Y:S01]  /*5ff0*/  IMAD.MOV.U32 R29, RZ, RZ, R17 ;  /* 0x000000ffff1d7224 */ /* 0x000fe200078e0011 */
[----:B------:R-:W-:Y:S05]  /*6000*/  BRA `(.L_x_2819) ;  /* 0x00000d8000007947 */ /* 0x000fea0003800000 */
.L_x_2827:
[----:B------:R-:W-:-:S13]  /*6010*/  ISETP.NE.AND P0, PT, R0, 0x7, PT ;  /* 0x000000070000780c */ /* 0x000fda0003f05270 */
[----:B------:R-:W-:Y:S05]  /*6020*/  @!P0 BRA `(.L_x_2829) ;  /* 0x000000c000008947 */ /* 0x000fea0003800000 */
[----:B------:R-:W-:-:S13]  /*6030*/  ISETP.NE.AND P0, PT, R0, 0x8, PT ;  /* 0x000000080000780c */ /* 0x000fda0003f05270 */
[----:B------:R-:W-:Y:S05]  /*6040*/  @!P0 BRA `(.L_x_2830) ;  /* 0x0000007000008947 */ /* 0x000fea0003800000 */
[----:B------:R-:W-:-:S13]  /*6050*/  ISETP.NE.AND P0, PT, R0, 0x9, PT ;  /* 0x000000090000780c */ /* 0x000fda0003f05270 */
[----:B------:R-:W-:Y:S05]  /*6060*/  @P0 BRA `(.L_x_2824) ;  /* 0x00000b4000000947 */ /* 0x000fea0003800000 */
[--C-:B------:R-:W-:Y:S01]  /*6070*/  HADD2.F32 R5, -RZ, R4.reuse.H1_H1 ;  /* 0x30000004ff057230 */ /* 0x100fe20000004100 */
[----:B------:R-:W-:Y:S01]  /*6080*/  IMAD.MOV.U32 R29, RZ, RZ, R17 ;  /* 0x000000ffff1d7224 */ /* 0x000fe200078e0011 */
[----:B------:R-:W-:-:S05]  /*6090*/  HADD2.F32 R4, -RZ, R4.H0_H0 ;  /* 0x20000004ff047230 */ /* 0x000fca0000004100 */
[----:B------:R0:W-:Y:S01]  /*60a0*/  STG.E.64 [R2.64], R4 ;  /* 0x0000000402007986 */ /* 0x0001e2000c101b24 */
[----:B------:R-:W-:Y:S05]  /*60b0*/  BRA `(.L_x_2819) ;  /* 0x00000cd000007947 */ /* 0x000fea0003800000 */
.L_x_2830:
[----:B------:R0:W-:Y:S01]  /*60c0*/  STG.E [R2.64], R4 ;  /* 0x0000000402007986 */ /* 0x0001e2000c101924 */
[----:B------:R-:W-:Y:S01]  /*60d0*/  IMAD.MOV.U32 R29, RZ, RZ, R17 ;  /* 0x000000ffff1d7224 */ /* 0x000fe200078e0011 */
[----:B------:R-:W-:Y:S05]  /*60e0*/  BRA `(.L_x_2819) ;  /* 0x00000ca000007947 */ /* 0x000fea0003800000 */
.L_x_2829:
[----:B------:R-:W-:Y:S01]  /*60f0*/  HADD2.F32 R4, -RZ, R4.H0_H0 ;  /* 0x20000004ff047230 */ /* 0x000fe20000004100 */
[----:B------:R-:W-:-:S04]  /*6100*/  IMAD.MOV.U32 R29, RZ, RZ, R17 ;  /* 0x000000ffff1d7224 */ /* 0x000fc800078e0011 */
[----:B------:R-:W-:-:S06]  /*6110*/  FMUL.FTZ R4, R4, 1 ;  /* 0x3f80000004047820 */ /* 0x000fcc0000410000 */
[----:B------:R-:W0:Y:S02]  /*6120*/  F2F.F64.F32 R4, R4 ;  /* 0x0000000400047310 */ /* 0x000e240000201800 */
[----:B0-----:R0:W-:Y:S01]  /*6130*/  STG.E.64 [R2.64], R4 ;  /* 0x0000000402007986 */ /* 0x0011e2000c101b24 */
[----:B------:R-:W-:Y:S05]  /*6140*/  BRA `(.L_x_2819) ;  /* 0x00000c4000007947 */ /* 0x000fea0003800000 */
.L_x_2820:
        /* <DEDUP_REMOVED lines=9> */
[----:B------:R-:W-:Y:S02]  /*61e0*/  IMAD.MOV.U32 R5, RZ, RZ, 0x1 ;  /* 0x00000001ff057424 */ /* 0x000fe400078e00ff */
[----:B------:R-:W-:Y:S02]  /*61f0*/  IMAD.MOV.U32 R29, RZ, RZ, R17 ;  /* 0x000000ffff1d7224 */ /* 0x000fe400078e0011 */
[----:B------:R-:W-:-:S13]  /*6200*/  FSETP.NEU.FTZ.AND P0, PT, R0, RZ, PT ;  /* 0x000000ff0000720b */ /* 0x000fda0003f1d000 */
[----:B------:R-:W-:-:S05]  /*6210*/  @!P0 HADD2.F32 R4, -RZ, R4.H1_H1 ;  /* 0x30000004ff048230 */ /* 0x000fca0000004100 */
[----:B------:R-:W-:-:S04]  /*6220*/  @!P0 FSETP.NEU.FTZ.AND P1, PT, R4, RZ, PT ;  /* 0x000000ff0400820b */ /* 0x000fc80003f3d000 */
[----:B------:R-:W-:-:S05]  /*6230*/  @!P0 SEL R5, RZ, 0x1, !P1 ;  /* 0x00000001ff058807 */ /* 0x000fca0004800000 */
[----:B------:R0:W-:Y:S01]  /*6240*/  STG.E.U8 [R2.64], R5 ;  /* 0x0000000502007986 */ /* 0x0001e2000c101124 */
[----:B------:R-:W-:Y:S05]  /*6250*/  BRA `(.L_x_2819) ;  /* 0x00000b3000007947 */ /* 0x000fea0003800000 */
.L_x_2833:
[--C-:B------:R-:W-:Y:S01]  /*6260*/  HADD2.F32 R6, -RZ, R4.reuse.H1_H1 ;  /* 0x30000004ff067230 */ /* 0x100fe20000004100 */
[----:B------:R-:W-:Y:S01]  /*6270*/  IMAD.MOV.U32 R29, RZ, RZ, R17 ;  /* 0x000000ffff1d7224 */ /* 0x000fe200078e0011 */
[----:B------:R-:W-:-:S03]  /*6280*/  HADD2.F32 R4, -RZ, R4.H0_H0 ;  /* 0x20000004ff047230 */ /* 0x000fc60000004100 */
[----:B------:R-:W-:Y:S02]  /*6290*/  FMUL.FTZ R6, R6, 1 ;  /* 0x3f80000006067820 */ /* 0x000fe40000410000 */
[----:B------:R-:W-:-:S04]  /*62a0*/  FMUL.FTZ R4, R4, 1 ;  /* 0x3f80000004047820 */ /* 0x000fc80000410000 */
[----:B------:R-:W-:Y:S08]  /*62b0*/  F2F.F64.F32 R6, R6 ;  /* 0x0000000600067310 */ /* 0x000ff00000201800 */
[----:B------:R-:W0:Y:S02]  /*62c0*/  F2F.F64.F32 R4, R4 ;  /* 0x0000000400047310 */ /* 0x000e240000201800 */
[----:B0-----:R0:W-:Y:S01]  /*62d0*/  STG.E.128 [R2.64], R4 ;  /* 0x0000000402007986 */ /* 0x0011e2000c101d24 */
[----:B------:R-:W-:Y:S05]  /*62e0*/  BRA `(.L_x_2819) ;  /* 0x00000aa000007947 */ /* 0x000fea0003800000 */
.L_x_2832:
        /* <DEDUP_REMOVED lines=21> */
.L_x_2837:
[----:B------:R-:W-:Y:S05]  /*6440*/  BSYNC B0 ;  /* 0x0000000000007941 */ /* 0x000fea0003800000 */
.L_x_2836:
[----:B------:R-:W-:Y:S01]  /*6450*/  LOP3.LUT R5, R0, R5, RZ, 0xfc, !PT ;  /* 0x0000000500057212 */ /* 0x000fe200078efcff */
[----:B------:R-:W-:-:S04]  /*6460*/  IMAD.MOV.U32 R29, RZ, RZ, R17 ;  /* 0x000000ffff1d7224 */ /* 0x000fc800078e0011 */
[----:B------:R0:W-:Y:S01]  /*6470*/  STG.E.U8 [R2.64], R5 ;  /* 0x0000000502007986 */ /* 0x0001e2000c101124 */
[----:B------:R-:W-:Y:S05]  /*6480*/  BRA `(.L_x_2819) ;  /* 0x0000090000007947 */ /* 0x000fea0003800000 */
.L_x_2835:
        /* <DEDUP_REMOVED lines=13> */
.L_x_2839:
[----:B------:R-:W-:Y:S01]  /*6560*/  IMAD.MOV.U32 R0, RZ, RZ, 0x7f ;  /* 0x0000007fff007424 */ /* 0x000fe200078e00ff */
[----:B------:R-:W-:-:S04]  /*6570*/  ISETP.GT.U32.AND P0, PT, R4, 0x7f800000, PT ;  /* 0x7f8000000400780c */ /* 0x000fc80003f04070 */
[----:B------:R-:W-:-:S04]  /*6580*/  SEL R0, R0, 0x7c, P0 ;  /* 0x0000007c00007807 */ /* 0x000fc80000000000 */
.L_x_2840:
[----:B------:R-:W-:Y:S05]  /*6590*/  BSYNC B0 ;  /* 0x0000000000007941 */ /* 0x000fea0003800000 */
.L_x_2838:
[----:B------:R-:W-:Y:S01]  /*65a0*/  LOP3.LUT R4, R5, 0x80000000, RZ, 0xc0, !PT ;  /* 0x8000000005047812 */ /* 0x000fe200078ec0ff */
[----:B------:R-:W-:-:S03]  /*65b0*/  IMAD.MOV.U32 R29, RZ, RZ, R17 ;  /* 0x000000ffff1d7224 */ /* 0x000fc600078e0011 */
[----:B------:R-:W-:-:S04]  /*65c0*/  SHF.R.U32.HI R5, RZ, 0x18, R4 ;  /* 0x00000018ff057819 */ /* 0x000fc80000011604 */
[----:B------:R-:W-:-:S05]  /*65d0*/  LOP3.LUT R5, R0, R5, RZ, 0xfc, !PT ;  /* 0x0000000500057212 */ /* 0x000fca00078efcff */
[----:B------:R0:W-:Y:S01]  /*65e0*/  STG.E.U8 [R2.64], R5 ;  /* 0x0000000502007986 */ /* 0x0001e2000c101124 */
[----:B------:R-:W-:Y:S05]  /*65f0*/  BRA `(.L_x_2819) ;  /* 0x0000079000007947 */ /* 0x000fea0003800000 */
.L_x_2834:
[----:B------:R-:W-:Y:S01]  /*6600*/  HADD2.F32 R0, -RZ, R4.H0_H0 ;  /* 0x20000004ff007230 */ /* 0x000fe20000004100 */
[----:B------:R-:W-:-:S04]  /*6610*/  IMAD.MOV.U32 R29, RZ, RZ, R17 ;  /* 0x000000ffff1d7224 */ /* 0x000fc800078e0011 */
[----:B------:R-:W-:-:S05]  /*6620*/  F2FP.BF16.PACK_AB R0, RZ, R0 ;  /* 0x00000000ff00723e */ /* 0x000fca00000010ff */
[----:B------:R0:W-:Y:S01]  /*6630*/  STG.E.U16 [R2.64], R0 ;  /* 0x0000000002007986 */ /* 0x0001e2000c101524 */
[----:B------:R-:W-:Y:S05]  /*6640*/  BRA `(.L_x_2819) ;  /* 0x0000074000007947 */ /* 0x000fea0003800000 */
.L_x_2831:
        /* <DEDUP_REMOVED lines=13> */
.L_x_2843:
        /* <DEDUP_REMOVED lines=17> */
.L_x_2846:
[----:B------:R-:W-:-:S04]  /*6830*/  LOP3.LUT R0, R7, 0x80000000, RZ, 0xc0, !PT ;  /* 0x8000000007007812 */ /* 0x000fc800078ec0ff */
[----:B------:R-:W-:-:S04]  /*6840*/  SHF.R.U32.HI R5, RZ, 0x18, R0 ;  /* 0x00000018ff057819 */ /* 0x000fc80000011600 */
[----:B------:R-:W-:-:S04]  /*6850*/  LOP3.LUT R4, R4, R5, RZ, 0xfc, !PT ;  /* 0x0000000504047212 */ /* 0x000fc800078efcff */
[----:B------:R-:W-:Y:S02]  /*6860*/  PRMT R0, R4, 0x7610, R0 ;  /* 0x0000761004007816 */ /* 0x000fe40000000000 */
.L_x_2845:
[----:B------:R-:W-:Y:S05]  /*6870*/  BSYNC B0 ;  /* 0x0000000000007941 */ /* 0x000fea0003800000 */
.L_x_2844:
[----:B------:R0:W-:Y:S01]  /*6880*/  STG.E.U8 [R2.64], R0 ;  /* 0x0000000002007986 */ /* 0x0001e2000c101124 */
[----:B------:R-:W-:Y:S01]  /*6890*/  IMAD.MOV.U32 R29, RZ, RZ, R17 ;  /* 0x000000ffff1d7224 */ /* 0x000fe200078e0011 */
[----:B------:R-:W-:Y:S05]  /*68a0*/  BRA `(.L_x_2819) ;  /* 0x000004e000007947 */ /* 0x000fea0003800000 */
.L_x_2842:
        /* <DEDUP_REMOVED lines=17> */
.L_x_2849:
[----:B------:R-:W-:-:S04]  /*69c0*/  LOP3.LUT R0, R7, 0x80000000, RZ, 0xc0, !PT ;  /* 0x8000000007007812 */ /* 0x000fc800078ec0ff */
[----:B------:R-:W-:-:S04]  /*69d0*/  SHF.R.U32.HI R5, RZ, 0x18, R0 ;  /* 0x00000018ff057819 */ /* 0x000fc80000011600 */
[----:B------:R-:W-:-:S04]  /*69e0*/  LOP3.LUT R4, R4, R5, RZ, 0xfc, !PT ;  /* 0x0000000504047212 */ /* 0x000fc800078efcff */
[----:B------:R-:W-:Y:S02]  /*69f0*/  PRMT R0, R4, 0x7610, R0 ;  /* 0x0000761004007816 */ /* 0x000fe40000000000 */
.L_x_2848:
[----:B------:R-:W-:Y:S05]  /*6a00*/  BSYNC B0 ;  /* 0x0000000000007941 */ /* 0x000fea0003800000 */
.L_x_2847:
[----:B------:R0:W-:Y:S01]  /*6a10*/  STG.E.U8 [R2.64], R0 ;  /* 0x0000000002007986 */ /* 0x0001e2000c101124 */
[----:B------:R-:W-:Y:S01]  /*6a20*/  IMAD.MOV.U32 R29, RZ, RZ, R17 ;  /* 0x000000ffff1d7224 */ /* 0x000fe200078e0011 */
[----:B------:R-:W-:Y:S05]  /*6a30*/  BRA `(.L_x_2819) ;  /* 0x0000035000007947 */ /* 0x000fea0003800000 */
.L_x_2841:
        /* <DEDUP_REMOVED lines=23> */
.L_x_2824:
        /* <DEDUP_REMOVED lines=21> */
.L_x_2851:
[----:B------:R-:W-:Y:S01]  /*6d00*/  HADD2.F32 R4, -RZ, R4.H0_H0 ;  /* 0x20000004ff047230 */ /* 0x000fe20000004100 */
[----:B------:R-:W-:-:S05]  /*6d10*/  IMAD.MOV.U32 R29, RZ, RZ, R17 ;  /* 0x000000ffff1d7224 */ /* 0x000fca00078e0011 */
[----:B------:R-:W0:Y:S02]  /*6d20*/  F2I.U64.TRUNC R4, R4 ;  /* 0x0000000400047311 */ /* 0x000e24000020d800 */
[----:B0-----:R0:W-:Y:S01]  /*6d30*/  STG.E.64 [R2.64], R4 ;  /* 0x0000000402007986 */ /* 0x0011e2000c101b24 */
[----:B------:R-:W-:Y:S05]  /*6d40*/  BRA `(.L_x_2819) ;  /* 0x0000004000007947 */ /* 0x000fea0003800000 */
.L_x_2850:
[----:B------:R-:W-:Y:S01]  /*6d50*/  HADD2.F32 R4, -RZ, R4.H0_H0 ;  /* 0x20000004ff047230 */ /* 0x000fe20000004100 */
[----:B------:R-:W-:-:S03]  /*6d60*/  IMAD.MOV.U32 R29, RZ, RZ, R17 ;  /* 0x000000ffff1d7224 */ /* 0x000fc600078e0011 */
[----:B------:R-:W0:Y:S02]  /*6d70*/  F2I.FTZ.U32.TRUNC.NTZ R5, R4 ;  /* 0x0000000400057305 */ /* 0x000e24000021f000 */
[----:B0-----:R0:W-:Y:S02]  /*6d80*/  STG.E [R2.64], R5 ;  /* 0x0000000502007986 */ /* 0x0011e4000c101924 */
.L_x_2819:
[----:B------:R-:W-:Y:S05]  /*6d90*/  BSYNC B6 ;  /* 0x0000000000067941 */ /* 0x000fea0003800000 */
.L_x_2818:
        /* <DEDUP_REMOVED lines=23> */
.L_x_2857:
[----:B------:R-:W-:-:S06]  /*6f10*/  HADD2.F32 R5, -RZ, R24.H0_H0 ;  /* 0x20000018ff057230 */ /* 0x000fcc0000004100 */
[----:B------:R-:W0:Y:S02]  /*6f20*/  F2I.S64.TRUNC R4, R5 ;  /* 0x0000000500047311 */ /* 0x000e24000020d900 */
[----:B0-----:R0:W-:Y:S01]  /*6f30*/  STG.E.U8 [R2.64], R4 ;  /* 0x0000000402007986 */ /* 0x0011e2000c101124 */
[----:B------:R-:W-:Y:S05]  /*6f40*/  BRA `(.L_x_2859) ;  /* 0x00000e6000007947 */ /* 0x000fea0003800000 */
.L_x_2856:
        /* <DEDUP_REMOVED lines=10> */
.L_x_2861:
[----:B------:R-:W-:-:S04]  /*6ff0*/  HADD2.F32 R24, -RZ, R24.H0_H0 ;  /* 0x20000018ff187230 */ /* 0x000fc80000004100 */
[----:B------:R-:W0:Y:S02]  /*7000*/  F2I.FTZ.TRUNC.NTZ R5, R24 ;  /* 0x0000001800057305 */ /* 0x000e24000021f100 */
[----:B0-----:R0:W-:Y:S01]  /*7010*/  STG.E [R2.64], R5 ;  /* 0x0000000502007986 */ /* 0x0011e2000c101924 */
[----:B------:R-:W-:Y:S05]  /*7020*/  BRA `(.L_x_2859) ;  /* 0x00000d8000007947 */ /* 0x000fea0003800000 */
.L_x_2860:
[----:B------:R-:W-:-:S04]  /*7030*/  HADD2.F32 R24, -RZ, R24.H0_H0 ;  /* 0x20000018ff187230 */ /* 0x000fc80000004100 */
[----:B------:R-:W0:Y:S02]  /*7040*/  F2I.FTZ.TRUNC.NTZ R5, R24 ;  /* 0x0000001800057305 */ /* 0x000e24000021f100 */
[----:B0-----:R0:W-:Y:S01]  /*7050*/  STG.E.U16 [R2.64], R5 ;  /* 0x0000000502007986 */ /* 0x0011e2000c101524 */
[----:B------:R-:W-:Y:S05]  /*7060*/  BRA `(.L_x_2859) ;  /* 0x00000d4000007947 */ /* 0x000fea0003800000 */
.L_x_2855:
        /* <DEDUP_REMOVED lines=9> */
.L_x_2863:
[----:B------:R0:W-:Y:S01]  /*7100*/  STG.E.U16 [R2.64], R24 ;  /* 0x0000001802007986 */ /* 0x0001e2000c101524 */
[----:B------:R-:W-:Y:S05]  /*7110*/  BRA `(.L_x_2859) ;  /* 0x00000c9000007947 */ /* 0x000fea0003800000 */
.L_x_2862:
        /* <DEDUP_REMOVED lines=10> */
.L_x_2865:
[----:B------:R0:W-:Y:S01]  /*71c0*/  STG.E [R2.64], R24 ;  /* 0x0000001802007986 */ /* 0x0001e2000c101924 */
[----:B------:R-:W-:Y:S05]  /*71d0*/  BRA `(.L_x_2859) ;  /* 0x00000bd000007947 */ /* 0x000fea0003800000 */
.L_x_2864:
[----:B------:R-:W-:-:S05]  /*71e0*/  HADD2.F32 R4, -RZ, R24.H0_H0 ;  /* 0x20000018ff047230 */ /* 0x000fca0000004100 */
[----:B------:R-:W-:-:S06]  /*71f0*/  FMUL.FTZ R4, R4, 1 ;  /* 0x3f80000004047820 */ /* 0x000fcc0000410000 */
[----:B------:R-:W0:Y:S02]  /*7200*/  F2F.F64.F32 R4, R4 ;  /* 0x0000000400047310 */ /* 0x000e240000201800 */
[----:B0-----:R0:W-:Y:S01]  /*7210*/  STG.E.64 [R2.64], R4 ;  /* 0x0000000402007986 */ /* 0x0011e2000c101b24 */
[----:B------:R-:W-:Y:S05]  /*7220*/  BRA `(.L_x_2859) ;  /* 0x00000b8000007947 */ /* 0x000fea0003800000 */
.L_x_2854:
        /* <DEDUP_REMOVED lines=11> */
[----:B------:R-:W-:-:S05]  /*72e0*/  @!P0 HADD2.F32 R24, -RZ, R24.H1_H1 ;  /* 0x30000018ff188230 */ /* 0x000fca0000004100 */
[----:B------:R-:W-:-:S04]  /*72f0*/  @!P0 FSETP.NEU.FTZ.AND P1, PT, R24, RZ, PT ;  /* 0x000000ff1800820b */ /* 0x000fc80003f3d000 */
[----:B------:R-:W-:-:S05]  /*7300*/  @!P0 SEL R5, RZ, 0x1, !P1 ;  /* 0x00000001ff058807 */ /* 0x000fca0004800000 */
[----:B------:R0:W-:Y:S01]  /*7310*/  STG.E.U8 [R2.64], R5 ;  /* 0x0000000502007986 */ /* 0x0001e2000c101124 */
[----:B------:R-:W-:Y:S05]  /*7320*/  BRA `(.L_x_2859) ;  /* 0x00000a8000007947 */ /* 0x000fea0003800000 */
.L_x_2868:
        /* <DEDUP_REMOVED lines=8> */
.L_x_2867:
        /* <DEDUP_REMOVED lines=21> */
.L_x_2872:
[----:B------:R-:W-:Y:S05]  /*7500*/  BSYNC B0 ;  /* 0x0000000000007941 */ /* 0x000fea0003800000 */
.L_x_2871:
[----:B------:R-:W-:-:S05]  /*7510*/  LOP3.LUT R5, R0, R5, RZ, 0xfc, !PT ;  /* 0x0000000500057212 */ /* 0x000fca00078efcff */
[----:B------:R0:W-:Y:S01]  /*7520*/  STG.E.U8 [R2.64], R5 ;  /* 0x0000000502007986 */ /* 0x0001e2000c101124 */
[----:B------:R-:W-:Y:S05]  /*7530*/  BRA `(.L_x_2859) ;  /* 0x0000087000007947 */ /* 0x000fea0003800000 */
.L_x_2870:
        /* <DEDUP_REMOVED lines=13> */
.L_x_2874:
[----:B------:R-:W-:Y:S01]  /*7610*/  IMAD.MOV.U32 R0, RZ, RZ, 0x7f ;  /* 0x0000007fff007424 */ /* 0x000fe200078e00ff */
[----:B------:R-:W-:-:S04]  /*7620*/  ISETP.GT.U32.AND P0, PT, R4, 0x7f800000, PT ;  /* 0x7f8000000400780c */ /* 0x000fc80003f04070 */
[----:B------:R-:W-:-:S04]  /*7630*/  SEL R0, R0, 0x7c, P0 ;  /* 0x0000007c00007807 */ /* 0x000fc80000000000 */
.L_x_2875:
[----:B------:R-:W-:Y:S05]  /*7640*/  BSYNC B0 ;  /* 0x0000000000007941 */ /* 0x000fea0003800000 */
.L_x_2873:
[----:B------:R-:W-:-:S04]  /*7650*/  LOP3.LUT R4, R5, 0x80000000, RZ, 0xc0, !PT ;  /* 0x8000000005047812 */ /* 0x000fc800078ec0ff */
[----:B------:R-:W-:-:S04]  /*7660*/  SHF.R.U32.HI R5, RZ, 0x18, R4 ;  /* 0x00000018ff057819 */ /* 0x000fc80000011604 */
[----:B------:R-:W-:-:S05]  /*7670*/  LOP3.LUT R5, R0, R5, RZ, 0xfc, !PT ;  /* 0x0000000500057212 */ /* 0x000fca00078efcff */
[----:B------:R0:W-:Y:S01]  /*7680*/  STG.E.U8 [R2.64], R5 ;  /* 0x0000000502007986 */ /* 0x0001e2000c101124 */
[----:B------:R-:W-:Y:S05]  /*7690*/  BRA `(.L_x_2859) ;  /* 0x0000071000007947 */ /* 0x000fea0003800000 */
.L_x_2869:
[----:B------:R-:W-:-:S05]  /*76a0*/  HADD2.F32 R0, -RZ, R24.H0_H0 ;  /* 0x20000018ff007230 */ /* 0x000fca0000004100 */
[----:B------:R-:W-:-:S05]  /*76b0*/  F2FP.BF16.PACK_AB R0, RZ, R0 ;  /* 0x00000000ff00723e */ /* 0x000fca00000010ff */
[----:B------:R0:W-:Y:S01]  /*76c0*/  STG.E.U16 [R2.64], R0 ;  /* 0x0000000002007986 */ /* 0x0001e2000c101524 */
[----:B------:R-:W-:Y:S05]  /*76d0*/  BRA `(.L_x_2859) ;  /* 0x000006d000007947 */ /* 0x000fea0003800000 */
.L_x_2866:
        /* <DEDUP_REMOVED lines=12> */
.L_x_2878:
        /* <DEDUP_REMOVED lines=17> */
.L_x_2881:
[----:B------:R-:W-:-:S04]  /*78b0*/  LOP3.LUT R0, R7, 0x80000000, RZ, 0xc0, !PT ;  /* 0x8000000007007812 */ /* 0x000fc800078ec0ff */
[----:B------:R-:W-:-:S04]  /*78c0*/  SHF.R.U32.HI R5, RZ, 0x18, R0 ;  /* 0x00000018ff057819 */ /* 0x000fc80000011600 */
[----:B------:R-:W-:-:S04]  /*78d0*/  LOP3.LUT R4, R4, R5, RZ, 0xfc, !PT ;  /* 0x0000000504047212 */ /* 0x000fc800078efcff */
[----:B------:R-:W-:Y:S02]  /*78e0*/  PRMT R0, R4, 0x7610, R0 ;  /* 0x0000761004007816 */ /* 0x000fe40000000000 */
.L_x_2880:
[----:B------:R-:W-:Y:S05]  /*78f0*/  BSYNC B0 ;  /* 0x0000000000007941 */ /* 0x000fea0003800000 */
.L_x_2879:
[----:B------:R0:W-:Y:S01]  /*7900*/  STG.E.U8 [R2.64], R0 ;  /* 0x0000000002007986 */ /* 0x0001e2000c101124 */
[----:B------:R-:W-:Y:S05]  /*7910*/  BRA `(.L_x_2859) ;  /* 0x0000049000007947 */ /* 0x000fea0003800000 */
.L_x_2877:
        /* <DEDUP_REMOVED lines=17> */
.L_x_2884:
[----:B------:R-:W-:-:S04]  /*7a30*/  LOP3.LUT R0, R7, 0x80000000, RZ, 0xc0, !PT ;  /* 0x8000000007007812 */ /* 0x000fc800078ec0ff */
[----:B------:R-:W-:-:S04]  /*7a40*/  SHF.R.U32.HI R5, RZ, 0x18, R0 ;  /* 0x00000018ff057819 */ /* 0x000fc80000011600 */
[----:B------:R-:W-:-:S04]  /*7a50*/  LOP3.LUT R4, R4, R5, RZ, 0xfc, !PT ;  /* 0x0000000504047212 */ /* 0x000fc800078efcff */
[----:B------:R-:W-:Y:S02]  /*7a60*/  PRMT R0, R4, 0x7610, R0 ;  /* 0x0000761004007816 */ /* 0x000fe40000000000 */
.L_x_2883:
[----:B------:R-:W-:Y:S05]  /*7a70*/  BSYNC B0 ;  /* 0x0000000000007941 */ /* 0x000fea0003800000 */
.L_x_2882:
[----:B------:R0:W-:Y:S01]  /*7a80*/  STG.E.U8 [R2.64], R0 ;  /* 0x0000000002007986 */ /* 0x0001e2000c101124 */
[----:B------:R-:W-:Y:S05]  /*7a90*/  BRA `(.L_x_2859) ;  /* 0x0000031000007947 */ /* 0x000fea0003800000 */
.L_x_2876:
        /* <DEDUP_REMOVED lines=22> */
.L_x_2858:
        /* <DEDUP_REMOVED lines=20> */
.L_x_2886:
[----:B------:R-:W-:-:S06]  /*7d40*/  HADD2.F32 R4, -RZ, R24.H0_H0 ;  /* 0x20000018ff047230 */ /* 0x000fcc0000004100 */
[----:B------:R-:W0:Y:S02]  /*7d50*/  F2I.U64.TRUNC R4, R4 ;  /* 0x0000000400047311 */ /* 0x000e24000020d800 */
[----:B0-----:R0:W-:Y:S01]  /*7d60*/  STG.E.64 [R2.64], R4 ;  /* 0x0000000402007986 */ /* 0x0011e2000c101b24 */
[----:B------:R-:W-:Y:S05]  /*7d70*/  BRA `(.L_x_2859) ;  /* 0x0000003000007947 */ /* 0x000fea0003800000 */
.L_x_2885:
[----:B------:R-:W-:-:S04]  /*7d80*/  HADD2.F32 R24, -RZ, R24.H0_H0 ;  /* 0x20000018ff187230 */ /* 0x000fc80000004100 */
[----:B------:R-:W0:Y:S02]  /*7d90*/  F2I.FTZ.U32.TRUNC.NTZ R5, R24 ;  /* 0x0000001800057305 */ /* 0x000e24000021f000 */
[----:B0-----:R0:W-:Y:S02]  /*7da0*/  STG.E [R2.64], R5 ;  /* 0x0000000502007986 */ /* 0x0011e4000c101924 */
.L_x_2859:
        /* <DEDUP_REMOVED lines=23> */
.L_x_2890:
[----:B------:R-:W-:-:S06]  /*7f20*/  HADD2.F32 R5, -RZ, R19.H0_H0 ;  /* 0x20000013ff057230 */ /* 0x000fcc0000004100 */
[----:B------:R-:W0:Y:S02]  /*7f30*/  F2I.S64.TRUNC R4, R5 ;  /* 0x0000000500047311 */ /* 0x000e24000020d900 */
[----:B0-----:R0:W-:Y:S01]  /*7f40*/  STG.E.U8 [R2.64], R4 ;  /* 0x0000000402007986 */ /* 0x0011e2000c101124 */
[----:B------:R-:W-:Y:S05]  /*7f50*/  BRA `(.L_x_2892) ;  /* 0x00000e6000007947 */ /* 0x000fea0003800000 */
.L_x_2889:
        /* <DEDUP_REMOVED lines=10> */
.L_x_2894:
[----:B------:R-:W-:-:S06]  /*8000*/  HADD2.F32 R19, -RZ, R19.H0_H0 ;  /* 0x20000013ff137230 */ /* 0x000fcc0000004100 */
[----:B------:R-:W0:Y:S02]  /*8010*/  F2I.FTZ.TRUNC.NTZ R19, R19 ;  /* 0x0000001300137305 */ /* 0x000e24000021f100 */
[----:B0-----:R0:W-:Y:S01]  /*8020*/  STG.E [R2.64], R19 ;  /* 0x0000001302007986 */ /* 0x0011e2000c101924 */
[----:B------:R-:W-:Y:S05]  /*8030*/  BRA `(.L_x_2892) ;  /* 0x00000d8000007947 */ /* 0x000fea0003800000 */
.L_x_2893:
[----:B------:R-:W-:-:S06]  /*8040*/  HADD2.F32 R19, -RZ, R19.H0_H0 ;  /* 0x20000013ff137230 */ /* 0x000fcc0000004100 */
[----:B------:R-:W0:Y:S02]  /*8050*/  F2I.FTZ.TRUNC.NTZ R19, R19 ;  /* 0x0000001300137305 */ /* 0x000e24000021f100 */
[----:B0-----:R0:W-:Y:S01]  /*8060*/  STG.E.U16 [R2.64], R19 ;  /* 0x0000001302007986 */ /* 0x0011e2000c101524 */
[----:B------:R-:W-:Y:S05]  /*8070*/  BRA `(.L_x_2892) ;  /* 0x00000d4000007947 */ /* 0x000fea0003800000 */
.L_x_2888:
        /* <DEDUP_REMOVED lines=9> */
.L_x_2896:
[----:B------:R0:W-:Y:S01]  /*8110*/  STG.E.U16 [R2.64], R19 ;  /* 0x0000001302007986 */ /* 0x0001e2000c101524 */
[----:B------:R-:W-:Y:S05]  /*8120*/  BRA `(.L_x_2892) ;  /* 0x00000c9000007947 */ /* 0x000fea0003800000 */
.L_x_2895:
        /* <DEDUP_REMOVED lines=10> */
.L_x_2898:
[----:B------:R0:W-:Y:S01]  /*81d0*/  STG.E [R2.64], R19 ;  /* 0x0000001302007986 */ /* 0x0001e2000c101924 */
[----:B------:R-:W-:Y:S05]  /*81e0*/  BRA `(.L_x_2892) ;  /* 0x00000bd000007947 */ /* 0x000fea0003800000 */
.L_x_2897:
[----:B------:R-:W-:-:S05]  /*81f0*/  HADD2.F32 R4, -RZ, R19.H0_H0 ;  /* 0x20000013ff047230 */ /* 0x000fca0000004100 */
[----:B------:R-:W-:-:S06]  /*8200*/  FMUL.FTZ R4, R4, 1 ;  /* 0x3f80000004047820 */ /* 0x000fcc0000410000 */
[----:B------:R-:W0:Y:S02]  /*8210*/  F2F.F64.F32 R4, R4 ;  /* 0x0000000400047310 */ /* 0x000e240000201800 */
[----:B0-----:R0:W-:Y:S01]  /*8220*/  STG.E.64 [R2.64], R4 ;  /* 0x0000000402007986 */ /* 0x0011e2000c101b24 */
[----:B------:R-:W-:Y:S05]  /*8230*/  BRA `(.L_x_2892) ;  /* 0x00000b8000007947 */ /* 0x000fea0003800000 */
.L_x_2887:
        /* <DEDUP_REMOVED lines=16> */
.L_x_2901:
        /* <DEDUP_REMOVED lines=8> */
.L_x_2900:
        /* <DEDUP_REMOVED lines=21> */
.L_x_2905:
[----:B------:R-:W-:Y:S05]  /*8510*/  BSYNC B0 ;  /* 0x0000000000007941 */ /* 0x000fea0003800000 */
.L_x_2904:
[----:B------:R-:W-:-:S05]  /*8520*/  LOP3.LUT R5, R0, R5, RZ, 0xfc, !PT ;  /* 0x0000000500057212 */ /* 0x000fca00078efcff */
[----:B------:R0:W-:Y:S01]  /*8530*/  STG.E.U8 [R2.64], R5 ;  /* 0x0000000502007986 */ /* 0x0001e2000c101124 */
[----:B------:R-:W-:Y:S05]  /*8540*/  BRA `(.L_x_2892) ;  /* 0x0000087000007947 */ /* 0x000fea0003800000 */
.L_x_2903:
        /* <DEDUP_REMOVED lines=13> */
.L_x_2907:
[----:B------:R-:W-:Y:S01]  /*8620*/  IMAD.MOV.U32 R0, RZ, RZ, 0x7f ;  /* 0x0000007fff007424 */ /* 0x000fe200078e00ff */
[----:B------:R-:W-:-:S04]  /*8630*/  ISETP.GT.U32.AND P0, PT, R4, 0x7f800000, PT ;  /* 0x7f8000000400780c */ /* 0x000fc80003f04070 */
[----:B------:R-:W-:-:S04]  /*8640*/  SEL R0, R0, 0x7c, P0 ;  /* 0x0000007c00007807 */ /* 0x000fc80000000000 */
.L_x_2908:
[----:B------:R-:W-:Y:S05]  /*8650*/  BSYNC B0 ;  /* 0x0000000000007941 */ /* 0x000fea0003800000 */
.L_x_2906:
[----:B------:R-:W-:-:S04]  /*8660*/  LOP3.LUT R4, R19, 0x80000000, RZ, 0xc0, !PT ;  /* 0x8000000013047812 */ /* 0x000fc800078ec0ff */
[----:B------:R-:W-:-:S04]  /*8670*/  SHF.R.U32.HI R5, RZ, 0x18, R4 ;  /* 0x00000018ff057819 */ /* 0x000fc80000011604 */
[----:B------:R-:W-:-:S05]  /*8680*/  LOP3.LUT R5, R0, R5, RZ, 0xfc, !PT ;  /* 0x0000000500057212 */ /* 0x000fca00078efcff */
[----:B------:R0:W-:Y:S01]  /*8690*/  STG.E.U8 [R2.64], R5 ;  /* 0x0000000502007986 */ /* 0x0001e2000c101124 */
[----:B------:R-:W-:Y:S05]  /*86a0*/  BRA `(.L_x_2892) ;  /* 0x0000071000007947 */ /* 0x000fea0003800000 */
.L_x_2902:
[----:B------:R-:W-:-:S05]  /*86b0*/  HADD2.F32 R0, -RZ, R19.H0_H0 ;  /* 0x20000013ff007230 */ /* 0x000fca0000004100 */
[----:B------:R-:W-:-:S05]  /*86c0*/  F2FP.BF16.PACK_AB R0, RZ, R0 ;  /* 0x00000000ff00723e */ /* 0x000fca00000010ff */
[----:B------:R0:W-:Y:S01]  /*86d0*/  STG.E.U16 [R2.64], R0 ;  /* 0x0000000002007986 */ /* 0x0001e2000c101524 */
[----:B------:R-:W-:Y:S05]  /*86e0*/  BRA `(.L_x_2892) ;  /* 0x000006d000007947 */ /* 0x000fea0003800000 */
.L_x_2899:
        /* <DEDUP_REMOVED lines=12> */
.L_x_2911:
        /* <DEDUP_REMOVED lines=17> */
.L_x_2914:
[----:B------:R-:W-:-:S04]  /*88c0*/  LOP3.LUT R0, R19, 0x80000000, RZ, 0xc0, !PT ;  /* 0x8000000013007812 */ /* 0x000fc800078ec0ff */
[----:B------:R-:W-:-:S04]  /*88d0*/  SHF.R.U32.HI R5, RZ, 0x18, R0 ;  /* 0x00000018ff057819 */ /* 0x000fc80000011600 */
[----:B------:R-:W-:-:S04]  /*88e0*/  LOP3.LUT R4, R4, R5, RZ, 0xfc, !PT ;  /* 0x0000000504047212 */ /* 0x000fc800078efcff */
[----:B------:R-:W-:Y:S02]  /*88f0*/  PRMT R0, R4, 0x7610, R0 ;  /* 0x0000761004007816 */ /* 0x000fe40000000000 */
.L_x_2913:
[----:B------:R-:W-:Y:S05]  /*8900*/  BSYNC B0 ;  /* 0x0000000000007941 */ /* 0x000fea0003800000 */
.L_x_2912:
[----:B------:R0:W-:Y:S01]  /*8910*/  STG.E.U8 [R2.64], R0 ;  /* 0x0000000002007986 */ /* 0x0001e2000c101124 */
[----:B------:R-:W-:Y:S05]  /*8920*/  BRA `(.L_x_2892) ;  /* 0x0000049000007947 */ /* 0x000fea0003800000 */
.L_x_2910:
        /* <DEDUP_REMOVED lines=17> */
.L_x_2917:
[----:B------:R-:W-:-:S04]  /*8a40*/  LOP3.LUT R0, R19, 0x80000000, RZ, 0xc0, !PT ;  /* 0x8000000013007812 */ /* 0x000fc800078ec0ff */
[----:B------:R-:W-:-:S04]  /*8a50*/  SHF.R.U32.HI R5, RZ, 0x18, R0 ;  /* 0x00000018ff057819 */ /* 0x000fc80000011600 */
[----:B------:R-:W-:-:S04]  /*8a60*/  LOP3.LUT R4, R4, R5, RZ, 0xfc, !PT ;  /* 0x0000000504047212 */ /* 0x000fc800078efcff */
[----:B------:R-:W-:Y:S02]  /*8a70*/  PRMT R0, R4, 0x7610, R0 ;  /* 0x0000761004007816 */ /* 0x000fe40000000000 */
.L_x_2916:
[----:B------:R-:W-:Y:S05]  /*8a80*/  BSYNC B0 ;  /* 0x0000000000007941 */ /* 0x000fea0003800000 */
.L_x_2915:
[----:B------:R0:W-:Y:S01]  /*8a90*/  STG.E.U8 [R2.64], R0 ;  /* 0x0000000002007986 */ /* 0x0001e2000c101124 */
[----:B------:R-:W-:Y:S05]  /*8aa0*/  BRA `(.L_x_2892) ;  /* 0x0000031000007947 */ /* 0x000fea0003800000 */
.L_x_2909:
        /* <DEDUP_REMOVED lines=22> */
.L_x_2891:
        /* <DEDUP_REMOVED lines=20> */
.L_x_2919:
[----:B------:R-:W-:-:S06]  /*8d50*/  HADD2.F32 R4, -RZ, R19.H0_H0 ;  /* 0x20000013ff047230 */ /* 0x000fcc0000004100 */
[----:B------:R-:W0:Y:S02]  /*8d60*/  F2I.U64.TRUNC R4, R4 ;  /* 0x0000000400047311 */ /* 0x000e24000020d800 */
[----:B0-----:R0:W-:Y:S01]  /*8d70*/  STG.E.64 [R2.64], R4 ;  /* 0x0000000402007986 */ /* 0x0011e2000c101b24 */
[----:B------:R-:W-:Y:S05]  /*8d80*/  BRA `(.L_x_2892) ;  /* 0x0000003000007947 */ /* 0x000fea0003800000 */
.L_x_2918:
[----:B------:R-:W-:-:S06]  /*8d90*/  HADD2.F32 R19, -RZ, R19.H0_H0 ;  /* 0x20000013ff137230 */ /* 0x000fcc0000004100 */
[----:B------:R-:W0:Y:S02]  /*8da0*/  F2I.FTZ.U32.TRUNC.NTZ R19, R19 ;  /* 0x0000001300137305 */ /* 0x000e24000021f000 */
[----:B0-----:R0:W-:Y:S02]  /*8db0*/  STG.E [R2.64], R19 ;  /* 0x0000001302007986 */ /* 0x0011e4000c101924 */
.L_x_2892:
[----:B------:R-:W-:Y:S02]  /*8dc0*/  IADD3 R29, R29, 0x80, RZ ;  /* 0x000000801d1d7810 */ /* 0x000fe40007ffe0ff */
.L_x_2853:
[----:B------:R-:W-:Y:S05]  /*8dd0*/  BSYNC B6 ;  /* 0x0000000000067941 */ /* 0x000fea0003800000 */
.L_x_2852:
        /* <DEDUP_REMOVED lines=21> */
.L_x_2923:
[----:B------:R-:W-:-:S06]  /*8f30*/  HADD2.F32 R5, -RZ, R23.H0_H0 ;  /* 0x20000017ff057230 */ /* 0x000fcc0000004100 */
[----:B------:R-:W0:Y:S02]  /*8f40*/  F2I.S64.TRUNC R4, R5 ;  /* 0x0000000500047311 */ /* 0x000e24000020d900 */
[----:B0-----:R-:W-:Y:S01]  /*8f50*/  STG.E.U8 [R2.64], R4 ;  /* 0x0000000402007986 */ /* 0x001fe2000c101124 */
[----:B------:R-:W-:Y:S05]  /*8f60*/  EXIT ;  /* 0x000000000000794d */ /* 0x000fea0003800000 */
.L_x_2922:
        /* <DEDUP_REMOVED lines=10> */
.L_x_2926:
[----:B------:R-:W-:-:S06]  /*9010*/  HADD2.F32 R23, -RZ, R23.H0_H0 ;  /* 0x20000017ff177230 */ /* 0x000fcc0000004100 */
[----:B------:R-:W0:Y:S02]  /*9020*/  F2I.FTZ.TRUNC.NTZ R23, R23 ;  /* 0x0000001700177305 */ /* 0x000e24000021f100 */
[----:B0-----:R-:W-:Y:S01]  /*9030*/  STG.E [R2.64], R23 ;  /* 0x0000001702007986 */ /* 0x001fe2000c101924 */
[----:B------:R-:W-:Y:S05]  /*9040*/  EXIT ;  /* 0x000000000000794d */ /* 0x000fea0003800000 */
.L_x_2925:
[----:B------:R-:W-:-:S06]  /*9050*/  HADD2.F32 R23, -RZ, R23.H0_H0 ;  /* 0x20000017ff177230 */ /* 0x000fcc0000004100 */
[----:B------:R-:W0:Y:S02]  /*9060*/  F2I.FTZ.TRUNC.NTZ R23, R23 ;  /* 0x0000001700177305 */ /* 0x000e24000021f100 */
[----:B0-----:R-:W-:Y:S01]  /*9070*/  STG.E.U16 [R2.64], R23 ;  /* 0x0000001702007986 */ /* 0x001fe2000c101524 */
[----:B------:R-:W-:Y:S05]  /*9080*/  EXIT ;  /* 0x000000000000794d */ /* 0x000fea0003800000 */
.L_x_2921:
        /* <DEDUP_REMOVED lines=9> */
.L_x_2928:
[----:B------:R-:W-:Y:S01]  /*9120*/  STG.E.U16 [R2.64], R23 ;  /* 0x0000001702007986 */ /* 0x000fe2000c101524 */
[----:B------:R-:W-:Y:S05]  /*9130*/  EXIT ;  /* 0x000000000000794d */ /* 0x000fea0003800000 */
.L_x_2927:
        /* <DEDUP_REMOVED lines=10> */
.L_x_2930:
[----:B------:R-:W-:Y:S01]  /*91e0*/  STG.E [R2.64], R23 ;  /* 0x0000001702007986 */ /* 0x000fe2000c101924 */
[----:B------:R-:W-:Y:S05]  /*91f0*/  EXIT ;  /* 0x000000000000794d */ /* 0x000fea0003800000 */
.L_x_2929:
[----:B------:R-:W-:-:S05]  /*9200*/  HADD2.F32 R4, -RZ, R23.H0_H0 ;  /* 0x20000017ff047230 */ /* 0x000fca0000004100 */
[----:B------:R-:W-:-:S06]  /*9210*/  FMUL.FTZ R4, R4, 1 ;  /* 0x3f80000004047820 */ /* 0x000fcc0000410000 */
[----:B------:R-:W0:Y:S02]  /*9220*/  F2F.F64.F32 R4, R4 ;  /* 0x0000000400047310 */ /* 0x000e240000201800 */
[----:B0-----:R-:W-:Y:S01]  /*9230*/  STG.E.64 [R2.64], R4 ;  /* 0x0000000402007986 */ /* 0x001fe2000c101b24 */
[----:B------:R-:W-:Y:S05]  /*9240*/  EXIT ;  /* 0x000000000000794d */ /* 0x000fea0003800000 */
.L_x_2920:
        /* <DEDUP_REMOVED lines=14> */
[----:B------:R-:W-:Y:S01]  /*9330*/  STG.E.U8 [R2.64], R5 ;  /* 0x0000000502007986 */ /* 0x000fe2000c101124 */
[----:B------:R-:W-:Y:S05]  /*9340*/  EXIT ;  /* 0x000000000000794d */ /* 0x000fea0003800000 */
.L_x_2933:
        /* <DEDUP_REMOVED lines=8> */
.L_x_2932:
        /* <DEDUP_REMOVED lines=21> */
.L_x_2937:
[----:B------:R-:W-:Y:S05]  /*9520*/  BSYNC B0 ;  /* 0x0000000000007941 */ /* 0x000fea0003800000 */
.L_x_2936:
[----:B------:R-:W-:-:S05]  /*9530*/  LOP3.LUT R5, R0, R5, RZ, 0xfc, !PT ;  /* 0x0000000500057212 */ /* 0x000fca00078efcff */
[----:B------:R-:W-:Y:S01]  /*9540*/  STG.E.U8 [R2.64], R5 ;  /* 0x0000000502007986 */ /* 0x000fe2000c101124 */
[----:B------:R-:W-:Y:S05]  /*9550*/  EXIT ;  /* 0x000000000000794d */ /* 0x000fea0003800000 */
.L_x_2935:
        /* <DEDUP_REMOVED lines=13> */
.L_x_2939:
[----:B------:R-:W-:Y:S01]  /*9630*/  IMAD.MOV.U32 R0, RZ, RZ, 0x7f ;  /* 0x0000007fff007424 */ /* 0x000fe200078e00ff */
[----:B------:R-:W-:-:S04]  /*9640*/  ISETP.GT.U32.AND P0, PT, R4, 0x7f800000, PT ;  /* 0x7f8000000400780c */ /* 0x000fc80003f04070 */
[----:B------:R-:W-:-:S04]  /*9650*/  SEL R0, R0, 0x7c, P0 ;  /* 0x0000007c00007807 */ /* 0x000fc80000000000 */
.L_x_2940:
[----:B------:R-:W-:Y:S05]  /*9660*/  BSYNC B0 ;  /* 0x0000000000007941 */ /* 0x000fea0003800000 */
.L_x_2938:
[----:B------:R-:W-:-:S04]  /*9670*/  LOP3.LUT R4, R23, 0x80000000, RZ, 0xc0, !PT ;  /* 0x8000000017047812 */ /* 0x000fc800078ec0ff */
[----:B------:R-:W-:-:S04]  /*9680*/  SHF.R.U32.HI R5, RZ, 0x18, R4 ;  /* 0x00000018ff057819 */ /* 0x000fc80000011604 */
[----:B------:R-:W-:-:S05]  /*9690*/  LOP3.LUT R5, R0, R5, RZ, 0xfc, !PT ;  /* 0x0000000500057212 */ /* 0x000fca00078efcff */
[----:B------:R-:W-:Y:S01]  /*96a0*/  STG.E.U8 [R2.64], R5 ;  /* 0x0000000502007986 */ /* 0x000fe2000c101124 */
[----:B------:R-:W-:Y:S05]  /*96b0*/  EXIT ;  /* 0x000000000000794d */ /* 0x000fea0003800000 */
.L_x_2934:
[----:B------:R-:W-:-:S05]  /*96c0*/  HADD2.F32 R0, -RZ, R23.H0_H0 ;  /* 0x20000017ff007230 */ /* 0x000fca0000004100 */
[----:B------:R-:W-:-:S05]  /*96d0*/  F2FP.BF16.PACK_AB R0, RZ, R0 ;  /* 0x00000000ff00723e */ /* 0x000fca00000010ff */
[----:B------:R-:W-:Y:S01]  /*96e0*/  STG.E.U16 [R2.64], R0 ;  /* 0x0000000002007986 */ /* 0x000fe2000c101524 */
[----:B------:R-:W-:Y:S05]  /*96f0*/  EXIT ;  /* 0x000000000000794d */ /* 0x000fea0003800000 */
.L_x_2931:
        /* <DEDUP_REMOVED lines=12> */
.L_x_2943:
        /* <DEDUP_REMOVED lines=17> */
.L_x_2946:
[----:B------:R-:W-:-:S04]  /*98d0*/  LOP3.LUT R0, R23, 0x80000000, RZ, 0xc0, !PT ;  /* 0x8000000017007812 */ /* 0x000fc800078ec0ff */
[----:B------:R-:W-:-:S04]  /*98e0*/  SHF.R.U32.HI R5, RZ, 0x18, R0 ;  /* 0x00000018ff057819 */ /* 0x000fc80000011600 */
[----:B------:R-:W-:-:S04]  /*98f0*/  LOP3.LUT R4, R4, R5, RZ, 0xfc, !PT ;  /* 0x0000000504047212 */ /* 0x000fc800078efcff */
[----:B------:R-:W-:Y:S02]  /*9900*/  PRMT R0, R4, 0x7610, R0 ;  /* 0x0000761004007816 */ /* 0x000fe40000000000 */
.L_x_2945:
[----:B------:R-:W-:Y:S05]  /*9910*/  BSYNC B0 ;  /* 0x0000000000007941 */ /* 0x000fea0003800000 */
.L_x_2944:
[----:B------:R-:W-:Y:S01]  /*9920*/  STG.E.U8 [R2.64], R0 ;  /* 0x0000000002007986 */ /* 0x000fe2000c101124 */
[----:B------:R-:W-:Y:S05]  /*9930*/  EXIT ;  /* 0x000000000000794d */ /* 0x000fea0003800000 */
.L_x_2942:
        /* <DEDUP_REMOVED lines=17> */
.L_x_2949:
[----:B------:R-:W-:-:S04]  /*9a50*/  LOP3.LUT R0, R23, 0x80000000, RZ, 0xc0, !PT ;  /* 0x8000000017007812 */ /* 0x000fc800078ec0ff */
[----:B------:R-:W-:-:S04]  /*9a60*/  SHF.R.U32.HI R5, RZ, 0x18, R0 ;  /* 0x00000018ff057819 */ /* 0x000fc80000011600 */
[----:B------:R-:W-:-:S04]  /*9a70*/  LOP3.LUT R4, R4, R5, RZ, 0xfc, !PT ;  /* 0x0000000504047212 */ /* 0x000fc800078efcff */
[----:B------:R-:W-:Y:S02]  /*9a80*/  PRMT R0, R4, 0x7610, R0 ;  /* 0x0000761004007816 */ /* 0x000fe40000000000 */
.L_x_2948:
[----:B------:R-:W-:Y:S05]  /*9a90*/  BSYNC B0 ;  /* 0x0000000000007941 */ /* 0x000fea0003800000 */
.L_x_2947:
[----:B------:R-:W-:Y:S01]  /*9aa0*/  STG.E.U8 [R2.64], R0 ;  /* 0x0000000002007986 */ /* 0x000fe2000c101124 */
[----:B------:R-:W-:Y:S05]  /*9ab0*/  EXIT ;  /* 0x000000000000794d */ /* 0x000fea0003800000 */
.L_x_2941:
        /* <DEDUP_REMOVED lines=22> */
.L_x_2924:
        /* <DEDUP_REMOVED lines=20> */
.L_x_2951:
[----:B------:R-:W-:-:S06]  /*9d60*/  HADD2.F32 R4, -RZ, R23.H0_H0 ;  /* 0x20000017ff047230 */ /* 0x000fcc0000004100 */
[----:B------:R-:W0:Y:S02]  /*9d70*/  F2I.U64.TRUNC R4, R4 ;  /* 0x0000000400047311 */ /* 0x000e24000020d800 */
[----:B0-----:R-:W-:Y:S01]  /*9d80*/  STG.E.64 [R2.64], R4 ;  /* 0x0000000402007986 */ /* 0x001fe2000c101b24 */
[----:B------:R-:W-:Y:S05]  /*9d90*/  EXIT ;  /* 0x000000000000794d */ /* 0x000fea0003800000 */
.L_x_2950:
[----:B------:R-:W-:-:S06]  /*9da0*/  HADD2.F32 R23, -RZ, R23.H0_H0 ;  /* 0x20000017ff177230 */ /* 0x000fcc0000004100 */
[----:B------:R-:W0:Y:S02]  /*9db0*/  F2I.FTZ.U32.TRUNC.NTZ R23, R23 ;  /* 0x0000001700177305 */ /* 0x000e24000021f000 */
[----:B0-----:R-:W-:Y:S01]  /*9dc0*/  STG.E [R2.64], R23 ;  /* 0x0000001702007986 */ /* 0x001fe2000c101924 */
[----:B------:R-:W-:Y:S05]  /*9dd0*/  EXIT ;  /* 0x000000000000794d */ /* 0x000fea0003800000 */
.L_x_2952:
        /* <DEDUP_REMOVED lines=10> */
.L_x_6244:


//--------------------- .text._ZN2at6native18elementwise_kernelILi128ELi2EZNS0_22gpu_kernel_impl_nocastIZZZNS0_16tanh_kernel_cudaERNS_18TensorIteratorBaseEENKUlvE_clEvENKUlvE1_clEvEUlN3c107complexINS7_4HalfEEEE_EEvS4_RKT_EUliE_EEviT1_ --------------------------
	.section	.text._ZN2at6native18elementwise_kernelILi128ELi2EZNS0_22gpu_kernel_impl_nocastIZZZNS0_16tanh_kernel_cudaERNS_18TensorIteratorBaseEENKUlvE_clEvENKUlvE1_clEvEUlN3c107complexINS7_4HalfEEEE_EEvS4_RKT_EUliE_EEviT1_,"ax",@progbits
	.sectioninfo	@"SHI_REGISTERS=16"
	.align	128
        .global         _ZN2at6native18elementwise_kernelILi128ELi2EZNS0_22gpu_kernel_impl_nocastIZZZNS0_16tanh_kernel_cudaERNS_18TensorIteratorBaseEENKUlvE_clEvENKUlvE1_clEvEUlN3c107complexINS7_4HalfEEEE_EEvS4_RKT_EUliE_EEviT1_
        .type           _ZN2at6native18elementwise_kernelILi128ELi2EZNS0_22gpu_kernel_impl_nocastIZZZNS0_16tanh_kernel_cudaERNS_18TensorIteratorBaseEENKUlvE_clEvENKUlvE1_clEvEUlN3c107complexINS7_4HalfEEEE_EEvS4_RKT_EUliE_EEviT1_,@function
        .size           _ZN2at6native18elementwise_kernelILi128ELi2EZNS0_22gpu_kernel_impl_nocastIZZZNS0_16tanh_kernel_cudaERNS_18TensorIteratorBaseEENKUlvE_clEvENKUlvE1_clEvEUlN3c107complexINS7_4HalfEEEE_EEvS4_RKT_EUliE_EEviT1_,(.L_x_6245 - _ZN2at6native18elementwise_kernelILi128ELi2EZNS0_22gpu_kernel_impl_nocastIZZZNS0_16tanh_kernel_cudaERNS_18TensorIteratorBaseEENKUlvE_clEvENKUlvE1_clEvEUlN3c107complexINS7_4HalfEEEE_EEvS4_RKT_EUliE_EEviT1_)
        .other          _ZN2at6native18elementwise_kernelILi128ELi2EZNS0_22gpu_kernel_impl_nocastIZZZNS0_16tanh_kernel_cudaERNS_18TensorIteratorBaseEENKUlvE_clEvENKUlvE1_clEvEUlN3c107complexINS7_4HalfEEEE_EEvS4_RKT_EUliE_EEviT1_,@"STO_CUDA_ENTRY STV_DEFAULT"
_ZN2at6native18elementwise_kernelILi128ELi2EZNS0_22gpu_kernel_impl_nocastIZZZNS0_16tanh_kernel_cudaERNS_18TensorIteratorBaseEENKUlvE_clEvENKUlvE1_clEvEUlN3c107complexINS7_4HalfEEEE_EEvS4_RKT_EUliE_EEviT1_:
.text._ZN2at6native18elementwise_kernelILi128ELi2EZNS0_22gpu_kernel_impl_nocastIZZZNS0_16tanh_kernel_cudaERNS_18TensorIteratorBaseEENKUlvE_clEvENKUlvE1_clEvEUlN3c107complexINS7_4HalfEEEE_EEvS4_RKT_EUliE_EEviT1_:
        /* <DEDUP_REMOVED lines=12> */
[----:B------:R-:W-:Y:S02]  /*00c0*/  MOV R2, RZ ;  /* 0x000000ff00027202 */ /* 0x000fe40000000f00 */
        /* <DEDUP_REMOVED lines=222> */
.L_x_2955:
[----:B------:R-:W-:-:S04]  /*0eb0*/  IADD3 R6, P0, R2, c[0x0][0x368], RZ ;  /* 0x0000da0002067a10 */ /* 0x000fc80007f1e0ff */
[----:B------:R-:W-:-:S05]  /*0ec0*/  IADD3.X R7, RZ, c[0x0][0x36c], RZ, P0, !PT ;  /* 0x0000db00ff077a10 */ /* 0x000fca00007fe4ff */
[----:B------:R-:W2:Y:S01]  /*0ed0*/  LDG.E R6, [R6.64] ;  /* 0x0000000406067981 */ /* 0x000ea2000c1e1900 */
[----:B------:R-:W-:Y:S01]  /*0ee0*/  IADD3 R4, P1, R0, c[0x0][0x360], RZ ;  /* 0x0000d80000047a10 */ /* 0x000fe20007f3e0ff */
[----:B------:R-:W-:Y:S03]  /*0ef0*/  BSSY B1, `(.L_x_2956) ;  /* 0x0000050000017945 */ /* 0x000fe60003800000 */
[----:B------:R-:W-:Y:S01]  /*0f00*/  IADD3.X R5, RZ, c[0x0][0x364], RZ, P1, !PT ;  /* 0x0000d900ff057a10 */ /* 0x000fe20000ffe4ff */
[--C-:B--2---:R-:W-:Y:S02]  /*0f10*/  HADD2.F32 R8, -RZ, R6.reuse.H0_H0 ;  /* 0x20000006ff087230 */ /* 0x104fe40000004100 */
[----:B------:R-:W-:-:S03]  /*0f20*/  HADD2.F32 R9, -RZ, R6.H1_H1 ;  /* 0x30000006ff097230 */ /* 0x000fc60000004100 */
[----:B------:R-:W-:Y:S02]  /*0f30*/  LOP3.LUT R2, R8, 0x7fffffff, RZ, 0xc0, !PT ;  /* 0x7fffffff08027812 */ /* 0x000fe400078ec0ff */
[----:B------:R-:W-:Y:S02]  /*0f40*/  MOV R0, R8 ;  /* 0x0000000800007202 */ /* 0x000fe40000000f00 */
[----:B------:R-:W-:-:S13]  /*0f50*/  ISETP.GT.U32.AND P0, PT, R2, 0x7f7fffff, PT ;  /* 0x7f7fffff0200780c */ /* 0x000fda0003f04070 */
[----:B------:R-:W-:Y:S05]  /*0f60*/  @P0 BRA `(.L_x_2957) ;  /* 0x000003c000000947 */ /* 0x000fea0003800000 */
[----:B------:R-:W-:-:S13]  /*0f70*/  FSETP.GEU.FTZ.AND P0, PT, |R9|, +INF , PT ;  /* 0x7f8000000900780b */ /* 0x000fda0003f1e200 */
[----:B------:R-:W-:Y:S05]  /*0f80*/  @P0 BRA `(.L_x_2958) ;  /* 0x0000037000000947 */ /* 0x000fea0003800000 */
[----:B------:R-:W-:-:S13]  /*0f90*/  ISETP.GT.U32.AND P0, PT, R2, 0x412fffff, PT ;  /* 0x412fffff0200780c */ /* 0x000fda0003f04070 */
[----:B------:R-:W-:Y:S05]  /*0fa0*/  @P0 BRA `(.L_x_2959) ;  /* 0x0000029000000947 */ /* 0x000fea0003800000 */
[C---:B------:R-:W-:Y:S01]  /*0fb0*/  FMUL.FTZ R2, |R0|.reuse, 1.4426950216293334961 ;  /* 0x3fb8aa3b00027820 */ /* 0x040fe20000410200 */
[----:B------:R-:W-:Y:S01]  /*0fc0*/  MOV R7, 0x42fc0000 ;  /* 0x42fc000000077802 */ /* 0x000fe20000000f00 */
[----:B------:R-:W-:Y:S01]  /*0fd0*/  FMUL.RZ R12, R9, 0.15915493667125701904 ;  /* 0x3e22f983090c7820 */ /* 0x000fe2000040c000 */
[----:B------:R-:W-:Y:S01]  /*0fe0*/  HFMA2.MMA R9, -RZ, RZ, 0.389892578125, 0.0002090930938720703125 ;  /* 0x363d0adaff097435 */ /* 0x000fe200000001ff */
[----:B------:R-:W-:Y:S02]  /*0ff0*/  FMUL.FTZ R10, R0, R0 ;  /* 0x00000000000a7220 */ /* 0x000fe40000410000 */
[----:B------:R-:W0:Y:S07]  /*1000*/  FRND.TRUNC R2, R2 ;  /* 0x0000000200027307 */ /* 0x000e2e000020d000 */
[----:B------:R-:W-:Y:S01]  /*1010*/  FFMA.FTZ R9, R10, R9, 0.00019836159481201320887 ;  /* 0x394fff490a097423 */ /* 0x000fe20000010009 */
[----:B0-----:R-:W-:-:S02]  /*1020*/  FSETP.GT.FTZ.AND P0, PT, |R2|, 126, PT ;  /* 0x42fc00000200780b */ /* 0x001fc40003f14200 */
        /* <DEDUP_REMOVED lines=8> */
[----:B------:R-:W0:Y:S01]  /*10b0*/  MUFU.COS R6, R12 ;  /* 0x0000000c00067308 */ /* 0x000e220000000000 */
[----:B------:R-:W-:-:S07]  /*10c0*/  SHF.L.U32 R7, R7, 0x17, RZ ;  /* 0x0000001707077819 */ /* 0x000fce00000006ff */
        /* <DEDUP_REMOVED lines=23> */
.L_x_2959:
[----:B------:R-:W-:Y:S01]  /*1240*/  FMUL.RZ R8, R9, 0.15915493667125701904 ;  /* 0x3e22f98309087820 */ /* 0x000fe2000040c000 */
[----:B------:R-:W-:Y:S01]  /*1250*/  MOV R9, 0x3f800000 ;  /* 0x3f80000000097802 */ /* 0x000fe20000000f00 */
[----:B------:R-:W-:Y:S02]  /*1260*/  FMUL.FTZ R2, |R0|, -1.4426950216293334961 ;  /* 0xbfb8aa3b00027820 */ /* 0x000fe40000410200 */
[----:B------:R-:W0:Y:S01]  /*1270*/  MUFU.SIN R6, R8 ;  /* 0x0000000800067308 */ /* 0x000e220000000400 */
[----:B------:R-:W-:-:S07]  /*1280*/  LOP3.LUT R0, R9, 0x80000000, R0, 0xb8, !PT ;  /* 0x8000000009007812 */ /* 0x000fce00078eb800 */
[----:B------:R-:W1:Y:S08]  /*1290*/  MUFU.COS R7, R8 ;  /* 0x0000000800077308 */ /* 0x000e700000000000 */
[----:B------:R-:W2:Y:S01]  /*12a0*/  MUFU.EX2 R2, R2 ;  /* 0x0000000200027308 */ /* 0x000ea20000000800 */
[----:B0-----:R-:W-:-:S04]  /*12b0*/  FMUL.FTZ R6, R6, 4 ;  /* 0x4080000006067820 */ /* 0x001fc80000410000 */
[----:B-1----:R-:W-:-:S04]  /*12c0*/  FMUL.FTZ R7, R6, R7 ;  /* 0x0000000706077220 */ /* 0x002fc80000410000 */
[----:B--2---:R-:W-:-:S04]  /*12d0*/  FMUL.FTZ R7, R2, R7 ;  /* 0x0000000702077220 */ /* 0x004fc80000410000 */
[----:B------:R-:W-:Y:S01]  /*12e0*/  FMUL.FTZ R7, R2, R7 ;  /* 0x0000000702077220 */ /* 0x000fe20000410000 */
[----:B------:R-:W-:Y:S05]  /*12f0*/  BRA `(.L_x_2960) ;  /* 0x000000f000007947 */ /* 0x000fea0003800000 */
.L_x_2958:
[----:B------:R-:W-:-:S05]  /*1300*/  FADD.FTZ R0, R9, -R9 ;  /* 0x8000000909007221 */ /* 0x000fca0000010000 */
[----:B------:R-:W-:Y:S01]  /*1310*/  MOV R7, R0 ;  /* 0x0000000000077202 */ /* 0x000fe20000000f00 */
[----:B------:R-:W-:Y:S05]  /*1320*/  BRA `(.L_x_2960) ;  /* 0x000000c000007947 */ /* 0x000fea0003800000 */
.L_x_2957:
[----:B------:R-:W-:-:S13]  /*1330*/  LOP3.LUT P0, RZ, R8, 0x7fffff, RZ, 0xc0, !PT ;  /* 0x007fffff08ff7812 */ /* 0x000fda000780c0ff */
[----:B------:R-:W-:Y:S01]  /*1340*/  @P0 FMUL.FTZ R2, R0, R9 ;  /* 0x0000000900020220 */ /* 0x000fe20000410000 */
[----:B------:R-:W-:-:S04]  /*1350*/  @P0 FSETP.NEU.FTZ.AND P1, PT, R9, RZ, PT ;  /* 0x000000ff0900020b */ /* 0x000fc80003f3d000 */
[----:B------:R-:W-:Y:S01]  /*1360*/  @P0 FSEL R7, R9, R2, !P1 ;  /* 0x0000000209070208 */ /* 0x000fe20004800000 */
[----:B------:R-:W-:Y:S05]  /*1370*/  @P0 BRA `(.L_x_2960) ;  /* 0x0000007000000947 */ /* 0x000fea0003800000 */
[----:B------:R-:W-:-:S13]  /*1380*/  FSETP.NEU.FTZ.AND P0, PT, |R9|, +INF , PT ;  /* 0x7f8000000900780b */ /* 0x000fda0003f1d200 */
[----:B------:R-:W-:-:S04]  /*1390*/  @P0 FMUL.RZ R2, R9, 0.15915493667125701904 ;  /* 0x3e22f98309020820 */ /* 0x000fc8000040c000 */
[----:B------:R-:W-:Y:S08]  /*13a0*/  @P0 MUFU.SIN R0, R2 ;  /* 0x0000000200000308 */ /* 0x000ff00000000400 */
[----:B------:R-:W0:Y:S02]  /*13b0*/  @P0 MUFU.COS R7, R2 ;  /* 0x0000000200070308 */ /* 0x000e240000000000 */
[----:B0-----:R-:W-:Y:S01]  /*13c0*/  @P0 FMUL.FTZ R9, R0, R7 ;  /* 0x0000000700090220 */ /* 0x001fe20000410000 */
[----:B------:R-:W-:-:S04]  /*13d0*/  IADD3 R0, R8, -0x40000000, RZ ;  /* 0xc000000008007810 */ /* 0x000fc80007ffe0ff */
[----:B------:R-:W-:Y:S02]  /*13e0*/  LOP3.LUT R7, RZ, 0x80000000, R9, 0xb8, !PT ;  /* 0x80000000ff077812 */ /* 0x000fe400078eb809 */
.L_x_2960:
[----:B------:R-:W-:Y:S05]  /*13f0*/  BSYNC B1 ;  /* 0x0000000000017941 */ /* 0x000fea0003800000 */
.L_x_2956:
[----:B------:R-:W-:Y:S02]  /*1400*/  F2FP.PACK_AB R7, R7, R0 ;  /* 0x000000000707723e */ /* 0x000fe400000000ff */
[----:B------:R-:W-:-:S03]  /*1410*/  IADD3 R3, R3, 0x80, RZ ;  /* 0x0000008003037810 */ /* 0x000fc60007ffe0ff */
[----:B------:R0:W-:Y:S04]  /*1420*/  STG.E [R4.64], R7 ;  /* 0x0000000704007986 */ /* 0x0001e8000c101904 */
.L_x_2954:
[----:B------:R-:W-:Y:S05]  /*1430*/  BSYNC B0 ;  /* 0x0000000000007941 */ /* 0x000fea0003800000 */
.L_x_2953:
[----:B------:R-:W-:-:S13]  /*1440*/  ISETP.GE.AND P0, PT, R3, c[0x0][0x160], PT ;  /* 0x0000580003007a0c */ /* 0x000fda0003f06270 */
[----:B------:R-:W-:Y:S05]  /*1450*/  @P0 EXIT ;  /* 0x000000000000094d */ /* 0x000fea0003800000 */
[----:B------:R-:W-:Y:S01]  /*1460*/  ISETP.NE.AND P0, PT, RZ, c[0x0][0x168], PT ;  /* 0x00005a00ff007a0c */ /* 0x000fe20003f05270 */
[----:B------:R-:W-:Y:S01]  /*1470*/  HFMA2.MMA R2, -RZ, RZ, 0, 0 ;  /* 0x00000000ff027435 */ /* 0x000fe200000001ff */
[----:B------:R-:W-:-:S11]  /*1480*/  MOV R0, RZ ;  /* 0x000000ff00007202 */ /* 0x000fd60000000f00 */
[----:B------:R-:W-:Y:S05]  /*1490*/  @!P0 BRA `(.L_x_2961) ;  /* 0x00000df000008947 */ /* 0x000fea0003800000 */
[----:B------:R-:W-:Y:S02]  /*14a0*/  MOV R2, RZ ;  /* 0x000000ff00027202 */ /* 0x000fe40000000f00 */
[----:B------:R-:W-:-:S03]  /*14b0*/  MOV R8, c[0x0][0x168] ;  /* 0x00005a0000087a02 */ /* 0x000fc60000000f00 */
[----:B0-----:R-:W-:Y:S01]  /*14c0*/  IMAD.HI.U32 R4, R3, c[0x0][0x170], R2 ;  /* 0x00005c0003047a27 */ /* 0x001fe200078e0002 */
        /* <DEDUP_REMOVED lines=220> */
.L_x_2961:
[----:B0-----:R-:W-:-:S04]  /*2290*/  IADD3 R4, P0, R2, c[0x0][0x368], RZ ;  /* 0x0000da0002047a10 */ /* 0x001fc80007f1e0ff */
        /* <DEDUP_REMOVED lines=32> */
[----:B------:R-:W-:-:S03]  /*24a0*/  FMUL.FTZ R6, R6, 1.4426950216293334961 ;  /* 0x3fb8aa3b06067820 */ /* 0x000fc60000410000 */
[----:B------:R-:W-:Y:S01]  /*24b0*/  SHF.L.U32 R4, R5, 0x17, RZ ;  /* 0x0000001705047819 */ /* 0x000fe200000006ff */
[----:B------:R-:W0:Y:S08]  /*24c0*/  MUFU.EX2 R9, R6 ;  /* 0x0000000600097308 */ /* 0x000e300000000800 */
[----:B------:R-:W1:Y:S01]  /*24d0*/  MUFU.COS R5, R12 ;  /* 0x0000000c00057308 */ /* 0x000e620000000000 */
[----:B0-----:R-:W-:-:S07]  /*24e0*/  FMUL.FTZ R9, R4, R9 ;  /* 0x0000000904097220 */ /* 0x001fce0000410000 */
[----:B------:R-:W-:Y:S08]  /*24f0*/  MUFU.SIN R4, R12 ;  /* 0x0000000c00047308 */ /* 0x000ff00000000400 */
[----:B------:R-:W0:Y:S08]  /*2500*/  MUFU.RCP R10, R9 ;  /* 0x00000009000a7308 */ /* 0x000e300000001000 */
[----:B-1----:R-:W1:Y:S01]  /*2510*/  MUFU.RCP R5, R5 ;  /* 0x0000000500057308 */ /* 0x002e620000001000 */
[----:B0-----:R-:W-:-:S04]  /*2520*/  FMUL.FTZ R6, R10, -0.125 ;  /* 0xbe0000000a067820 */ /* 0x001fc80000410000 */
[----:B------:R-:W-:Y:S02]  /*2530*/  FFMA.FTZ R7, R9, 2, R6 ;  /* 0x4000000009077823 */ /* 0x000fe40000010006 */
[----:B-1----:R-:W-:-:S03]  /*2540*/  FMUL.FTZ R4, R4, R5 ;  /* 0x0000000504047220 */ /* 0x002fc60000410000 */
[--C-:B------:R-:W-:Y:S01]  /*2550*/  LOP3.LUT R7, R7, 0x80000000, R0.reuse, 0xb8, !PT ;  /* 0x8000000007077812 */ /* 0x100fe200078eb800 */
        /* <DEDUP_REMOVED lines=12> */
.L_x_2965:
        /* <DEDUP_REMOVED lines=12> */
.L_x_2964:
[----:B------:R-:W-:-:S05]  /*26e0*/  FADD.FTZ R0, R7, -R7 ;  /* 0x8000000707007221 */ /* 0x000fca0000010000 */
[----:B------:R-:W-:Y:S01]  /*26f0*/  MOV R5, R0 ;  /* 0x0000000000057202 */ /* 0x000fe20000000f00 */
[----:B------:R-:W-:Y:S05]  /*2700*/  BRA `(.L_x_2966) ;  /* 0x000000c000007947 */ /* 0x000fea0003800000 */
.L_x_2963:
        /* <DEDUP_REMOVED lines=12> */
.L_x_2966:
[----:B------:R-:W-:Y:S05]  /*27d0*/  BSYNC B0 ;  /* 0x0000000000007941 */ /* 0x000fea0003800000 */
.L_x_2962:
[----:B------:R-:W-:-:S05]  /*27e0*/  F2FP.PACK_AB R5, R5, R0 ;  /* 0x000000000505723e */ /* 0x000fca00000000ff */
[----:B------:R-:W-:Y:S01]  /*27f0*/  STG.E [R2.64], R5 ;  /* 0x0000000502007986 */ /* 0x000fe2000c101904 */
[----:B------:R-:W-:Y:S05]  /*2800*/  EXIT ;  /* 0x000000000000794d */ /* 0x000fea0003800000 */
.L_x_2967:
        /* <DEDUP_REMOVED lines=15> */
.L_x_6245:


//--------------------- .text._ZN2at6native27unrolled_elementwise_kernelIZZZNS0_16tanh_kernel_cudaERNS_18TensorIteratorBaseEENKUlvE_clEvENKUlvE1_clEvEUlN3c107complexINS6_4HalfEEEE_St5arrayIPcLm2EELi4E23TrivialOffsetCalculatorILi1EjESF_NS0_6memory15LoadWithoutCastENSG_16StoreWithoutCastEEEviT_T0_T2_T3_T4_T5_ --------------------------
	.section	.text._ZN2at6native27unrolled_elementwise_kernelIZZZNS0_16tanh_kernel_cudaERNS_18TensorIteratorBaseEENKUlvE_clEvENKUlvE1_clEvEUlN3c107complexINS6_4HalfEEEE_St5arrayIPcLm2EELi4E23TrivialOffsetCalculatorILi1EjESF_NS0_6memory15LoadWithoutCastENSG_16StoreWithoutCastEEEviT_T0_T2_T3_T4_T5_,"ax",@progbits
	.sectioninfo	@"SHI_REGISTERS=23"
	.align	128
        .global         _ZN2at6native27unrolled_elementwise_kernelIZZZNS0_16tanh_kernel_cudaERNS_18TensorIteratorBaseEENKUlvE_clEvENKUlvE1_clEvEUlN3c107complexINS6_4HalfEEEE_St5arrayIPcLm2EELi4E23TrivialOffsetCalculatorILi1EjESF_NS0_6memory15LoadWithoutCastENSG_16StoreWithoutCastEEEviT_T0_T2_T3_T4_T5_
        .type           _ZN2at6native27unrolled_elementwise_kernelIZZZNS0_16tanh_kernel_cudaERNS_18TensorIteratorBaseEENKUlvE_clEvENKUlvE1_clEvEUlN3c107complexINS6_4HalfEEEE_St5arrayIPcLm2EELi4E23TrivialOffsetCalculatorILi1EjESF_NS0_6memory15LoadWithoutCastENSG_16StoreWithoutCastEEEviT_T0_T2_T3_T4_T5_,@function
        .size           _ZN2at6native27unrolled_elementwise_kernelIZZZNS0_16tanh_kernel_cudaERNS_18TensorIteratorBaseEENKUlvE_clEvENKUlvE1_clEvEUlN3c107complexINS6_4HalfEEEE_St5arrayIPcLm2EELi4E23TrivialOffsetCalculatorILi1EjESF_NS0_6memory15LoadWithoutCastENSG_16StoreWithoutCastEEEviT_T0_T2_T3_T4_T5_,(.L_x_6246 - _ZN2at6native27unrolled_elementwise_kernelIZZZNS0_16tanh_kernel_cudaERNS_18TensorIteratorBaseEENKUlvE_clEvENKUlvE1_clEvEUlN3c107complexINS6_4HalfEEEE_St5arrayIPcLm2EELi4E23TrivialOffsetCalculatorILi1EjESF_NS0_6memory15LoadWithoutCastENSG_16StoreWithoutCastEEEviT_T0_T2_T3_T4_T5_)
        .other          _ZN2at6native27unrolled_elementwise_kernelIZZZNS0_16tanh_kernel_cudaERNS_18TensorIteratorBaseEENKUlvE_clEvENKUlvE1_clEvEUlN3c107complexINS6_4HalfEEEE_St5arrayIPcLm2EELi4E23TrivialOffsetCalculatorILi1EjESF_NS0_6memory15LoadWithoutCastENSG_16StoreWithoutCastEEEviT_T0_T2_T3_T4_T5_,@"STO_CUDA_ENTRY STV_DEFAULT"
_ZN2at6native27unrolled_elementwise_kernelIZZZNS0_16tanh_kernel_cudaERNS_18TensorIteratorBaseEENKUlvE_clEvENKUlvE1_clEvEUlN3c107complexINS6_4HalfEEEE_St5arrayIPcLm2EELi4E23TrivialOffsetCalculatorILi1EjESF_NS0_6memory15LoadWithoutCastENSG_16StoreWithoutCastEEEviT_T0_T2_T3_T4_T5_:
.text._ZN2at6native27unrolled_elementwise_kernelIZZZNS0_16tanh_kernel_cudaERNS_18TensorIteratorBaseEENKUlvE_clEvENKUlvE1_clEvEUlN3c107complexINS6_4HalfEEEE_St5arrayIPcLm2EELi4E23TrivialOffsetCalculatorILi1EjESF_NS0_6memory15LoadWithoutCastENSG_16StoreWithoutCastEEEviT_T0_T2_T3_T4_T5_:
[----:B------:R-:W-:Y:S02]  /*0000*/  MOV R1, c[0x0][0x28] ;  /* 0x00000a0000017a02 */ /* 0x000fe40000000f00 */
[----:B------:R-:W0:Y:S01]  /*0010*/  S2R R0, SR_CTAID.X ;  /* 0x0000000000007919 */ /* 0x000e220000002500 */
[----:B------:R-:W-:Y:S01]  /*0020*/  MOV R5, 0xfffffe00 ;  /* 0xfffffe0000057802 */ /* 0x000fe20000000f00 */
[----:B------:R-:W-:Y:S02]  /*0030*/  ULDC.64 UR4, c[0x0][0x118] ;  /* 0x0000460000047ab9 */ /* 0x000fe40000000a00 */
[----:B------:R-:W1:Y:S02]  /*0040*/  S2R R3, SR_TID.X ;  /* 0x0000000000037919 */ /* 0x000e640000002100 */
[----:B0-----:R-:W-:Y:S01]  /*0050*/  IMAD R2, R0, R5, c[0x0][0x160] ;  /* 0x0000580000027624 */ /* 0x001fe200078e0205 */
[----:B-1----:R-:W-:-:S04]  /*0060*/  MOV R7, R3 ;  /* 0x0000000300077202 */ /* 0x002fc80000000f00 */
[----:B------:R-:W-:-:S13]  /*0070*/  ISETP.GE.AND P2, PT, R3, R2, PT ;  /* 0x000000020300720c */ /* 0x000fda0003f46270 */
[----:B------:R-:W-:Y:S02]  /*0080*/  @!P2 LEA R4, R0, R7, 0x9 ;  /* 0x000000070004a211 */ /* 0x000fe400078e48ff */
[----:B------:R-:W-:Y:S02]  /*0090*/  @!P2 IADD3 R7, R7, 0x80, RZ ;  /* 0x000000800707a810 */ /* 0x000fe40007ffe0ff */
[----:B------:R-:W-:Y:S02]  /*00a0*/  @!P2 MOV R5, 0x4 ;  /* 0x000000040005a802 */ /* 0x000fe40000000f00 */
[----:B------:R-:W-:-:S03]  /*00b0*/  ISETP.GE.AND P0, PT, R7, R2, PT ;  /* 0x000000020700720c */ /* 0x000fc60003f06270 */
[----:B------:R-:W-:-:S06]  /*00c0*/  @!P2 IMAD.WIDE.U32 R4, R4, R5, c[0x0][0x170] ;  /* 0x00005c000404a625 */ /* 0x000fcc00078e0005 */
[----:B------:R0:W2:Y:S04]  /*00d0*/  @!P2 LDG.E R5, [R4.64] ;  /* 0x000000040405a981 */ /* 0x0000a8000c1e1900 */
[----:B------:R-:W-:Y:S02]  /*00e0*/  @!P0 LEA R10, R0, R7, 0x9 ;  /* 0x00000007000a8211 */ /* 0x000fe400078e48ff */
[----:B------:R-:W-:Y:S02]  /*00f0*/  @!P0 IADD3 R7, R7, 0x80, RZ ;  /* 0x0000008007078810 */ /* 0x000fe40007ffe0ff */
[----:B------:R-:W-:Y:S02]  /*0100*/  @!P0 MOV R11, 0x4 ;  /* 0x00000004000b8802 */ /* 0x000fe40000000f00 */
[----:B------:R-:W-:-:S13]  /*0110*/  ISETP.GE.AND P3, PT, R7, R2, PT ;  /* 0x000000020700720c */ /* 0x000fda0003f66270 */
[----:B------:R-:W-:Y:S02]  /*0120*/  @!P3 LEA R12, R0, R7, 0x9 ;  /* 0x00000007000cb211 */ /* 0x000fe400078e48ff */
[----:B------:R-:W-:-:S04]  /*0130*/  @!P3 IADD3 R7, R7, 0x80, RZ ;  /* 0x000000800707b810 */ /* 0x000fc80007ffe0ff */
[----:B------:R-:W-:Y:S02]  /*0140*/  ISETP.GE.AND P1, PT, R7, R2, PT ;  /* 0x000000020700720c */ /* 0x000fe40003f26270 */
[----:B------:R-:W-:Y:S01]  /*0150*/  @!P3 MOV R13, 0x4 ;  /* 0x00000004000db802 */ /* 0x000fe20000000f00 */
[----:B------:R-:W-:-:S04]  /*0160*/  @!P0 IMAD.WIDE.U32 R10, R10, R11, c[0x0][0x170] ;  /* 0x00005c000a0a8625 */ /* 0x000fc800078e000b */
[----:B------:R-:W-:Y:S02]  /*0170*/  @!P3 IMAD.WIDE.U32 R12, R12, R13, c[0x0][0x170] ;  /* 0x00005c000c0cb625 */ /* 0x000fe400078e000d */
[----:B------:R-:W3:Y:S04]  /*0180*/  @!P0 LDG.E R10, [R10.64] ;  /* 0x000000040a0a8981 */ /* 0x000ee8000c1e1900 */
[----:B------:R-:W-:Y:S01]  /*0190*/  @!P1 LEA R8, R0, R7, 0x9 ;  /* 0x0000000700089211 */ /* 0x000fe200078e48ff */
[----:B------:R-:W4:Y:S01]  /*01a0*/  @!P3 LDG.E R12, [R12.64] ;  /* 0x000000040c0cb981 */ /* 0x000f22000c1e1900 */
[----:B------:R-:W-:-:S05]  /*01b0*/  @!P1 MOV R9, 0x4 ;  /* 0x0000000400099802 */ /* 0x000fca0000000f00 */
[----:B------:R-:W-:-:S06]  /*01c0*/  @!P1 IMAD.WIDE.U32 R8, R8, R9, c[0x0][0x170] ;  /* 0x00005c0008089625 */ /* 0x000fcc00078e0009 */
[----:B------:R1:W5:Y:S01]  /*01d0*/  @!P1 LDG.E R8, [R8.64] ;  /* 0x0000000408089981 */ /* 0x000362000c1e1900 */
[----:B0-----:R-:W-:Y:S02]  /*01e0*/  PRMT R4, RZ, 0x7610, R4 ;  /* 0x00007610ff047816 */ /* 0x001fe40000000004 */
[----:B------:R-:W-:Y:S02]  /*01f0*/  PRMT R7, RZ, 0x5410, RZ ;  /* 0x00005410ff077816 */ /* 0x000fe400000000ff */
[----:B------:R-:W-:Y:S02]  /*0200*/  PRMT R6, RZ, 0x5410, RZ ;  /* 0x00005410ff067816 */ /* 0x000fe400000000ff */
[----:B-1----:R-:W-:Y:S01]  /*0210*/  PRMT R9, RZ, 0x7610, R9 ;  /* 0x00007610ff097816 */ /* 0x002fe20000000009 */
[----:B------:R-:W-:Y:S03]  /*0220*/  BSSY B0, `(.L_x_2968) ;  /* 0x0000059000007945 */ /* 0x000fe60003800000 */
[----:B--2---:R-:W-:-:S02]  /*0230*/  @!P2 PRMT R9, R5, 0x7610, R9 ;  /* 0x000076100509a816 */ /* 0x004fc40000000009 */
[----:B------:R-:W-:Y:S02]  /*0240*/  @!P2 PRMT R4, R5, 0x7632, R4 ;  /* 0x000076320504a816 */ /* 0x000fe40000000004 */
[----:B------:R-:W-:Y:S02]  /*0250*/  PRMT R5, RZ, 0x5410, RZ ;  /* 0x00005410ff057816 */ /* 0x000fe400000000ff */
[----:B---3--:R-:W-:Y:S02]  /*0260*/  @!P0 PRMT R7, R10, 0x7610, R7 ;  /* 0x000076100a078816 */ /* 0x008fe40000000007 */
[----:B----4-:R-:W-:Y:S02]  /*0270*/  @!P3 PRMT R6, R12, 0x7610, R6 ;  /* 0x000076100c06b816 */ /* 0x010fe40000000006 */
[----:B------:R-:W-:Y:S02]  /*0280*/  @!P0 PRMT R7, R7, 0x7610, R10 ;  /* 0x0000761007078816 */ /* 0x000fe4000000000a */
[----:B------:R-:W-:-:S02]  /*0290*/  @!P3 PRMT R6, R6, 0x7610, R12 ;  /* 0x000076100606b816 */ /* 0x000fc4000000000c */
[----:B-----5:R-:W-:-:S04]  /*02a0*/  @!P1 PRMT R5, R8, 0x7610, R5 ;  /* 0x0000761008059816 */ /* 0x020fc80000000005 */
[----:B------:R-:W-:Y:S01]  /*02b0*/  @!P1 PRMT R5, R5, 0x7610, R8 ;  /* 0x0000761005059816 */ /* 0x000fe20000000008 */
[----:B------:R-:W-:Y:S05]  /*02c0*/  @P2 BRA `(.L_x_2969) ;  /* 0x000004e000002947 */ /* 0x000fea0003800000 */
[----:B------:R-:W-:Y:S02]  /*02d0*/  HADD2.F32 R10, -RZ, R9.H0_H0 ;  /* 0x20000009ff0a7230 */ /* 0x000fe40000004100 */
[----:B------:R-:W-:-:S03]  /*02e0*/  HADD2.F32 R11, -RZ, R4.H0_H0 ;  /* 0x20000004ff0b7230 */ /* 0x000fc60000004100 */
        /* <DEDUP_REMOVED lines=9> */
[----:B------:R-:W-:Y:S01]  /*0380*/  HFMA2.MMA R9, -RZ, RZ, 3.4921875, 0 ;  /* 0x42fc0000ff097435 */ /* 0x000fe200000001ff */
[----:B------:R-:W-:Y:S01]  /*0390*/  FMUL.RZ R16, R11, 0.15915493667125701904 ;  /* 0x3e22f9830b107820 */ /* 0x000fe2000040c000 */
[----:B------:R-:W-:Y:S01]  /*03a0*/  MOV R11, 0x363d0ada ;  /* 0x363d0ada000b7802 */ /* 0x000fe20000000f00 */
[----:B------:R-:W-:Y:S02]  /*03b0*/  FMUL.FTZ R12, R4, R4 ;  /* 0x00000004040c7220 */ /* 0x000fe40000410000 */
[----:B------:R-:W0:Y:S02]  /*03c0*/  FRND.TRUNC R8, R8 ;  /* 0x0000000800087307 */ /* 0x000e24000020d000 */
[----:B------:R-:W-:-:S04]  /*03d0*/  FFMA.FTZ R11, R12, R11, 0.00019836159481201320887 ;  /* 0x394fff490c0b7423 */ /* 0x000fc8000001000b */
[----:B------:R-:W-:-:S04]  /*03e0*/  FFMA.FTZ R15, R12, R11, 0.0083333496004343032837 ;  /* 0x3c08889a0c0f7423 */ /* 0x000fc8000001000b */
[----:B------:R-:W-:-:S04]  /*03f0*/  FFMA.FTZ R15, R12, R15, 0.16666667163372039795 ;  /* 0x3e2aaaab0c0f7423 */ /* 0x000fc8000001000f */
[----:B------:R-:W-:Y:S01]  /*0400*/  FMUL.FTZ R15, R12, R15 ;  /* 0x0000000f0c0f7220 */ /* 0x000fe20000410000 */
[----:B0-----:R-:W-:Y:S02]  /*0410*/  FSETP.GT.FTZ.AND P0, PT, |R8|, 126, PT ;  /* 0x42fc00000800780b */ /* 0x001fe40003f14200 */
[----:B------:R-:W-:-:S04]  /*0420*/  LOP3.LUT R9, R9, 0x80000000, R8, 0xb8, !PT ;  /* 0x8000000009097812 */ /* 0x000fc800078eb808 */
        /* <DEDUP_REMOVED lines=29> */
.L_x_2972:
[----:B------:R-:W-:Y:S01]  /*0600*/  FMUL.RZ R10, R11, 0.15915493667125701904 ;  /* 0x3e22f9830b0a7820 */ /* 0x000fe2000040c000 */
[----:B------:R-:W-:Y:S01]  /*0610*/  HFMA2.MMA R11, -RZ, RZ, 1.875, 0 ;  /* 0x3f800000ff0b7435 */ /* 0x000fe200000001ff */
[----:B------:R-:W-:Y:S02]  /*0620*/  FMUL.FTZ R8, |R4|, -1.4426950216293334961 ;  /* 0xbfb8aa3b04087820 */ /* 0x000fe40000410200 */
[----:B------:R-:W0:Y:S07]  /*0630*/  MUFU.SIN R9, R10 ;  /* 0x0000000a00097308 */ /* 0x000e2e0000000400 */
[----:B------:R-:W-:Y:S01]  /*0640*/  LOP3.LUT R4, R11, 0x80000000, R4, 0xb8, !PT ;  /* 0x800000000b047812 */ /* 0x000fe200078eb804 */
[----:B------:R-:W1:Y:S08]  /*0650*/  MUFU.COS R12, R10 ;  /* 0x0000000a000c7308 */ /* 0x000e700000000000 */
[----:B------:R-:W2:Y:S01]  /*0660*/  MUFU.EX2 R8, R8 ;  /* 0x0000000800087308 */ /* 0x000ea20000000800 */
[----:B0-----:R-:W-:-:S04]  /*0670*/  FMUL.FTZ R9, R9, 4 ;  /* 0x4080000009097820 */ /* 0x001fc80000410000 */
[----:B-1----:R-:W-:-:S04]  /*0680*/  FMUL.FTZ R9, R9, R12 ;  /* 0x0000000c09097220 */ /* 0x002fc80000410000 */
[----:B--2---:R-:W-:-:S04]  /*0690*/  FMUL.FTZ R9, R8, R9 ;  /* 0x0000000908097220 */ /* 0x004fc80000410000 */
[----:B------:R-:W-:Y:S01]  /*06a0*/  FMUL.FTZ R9, R8, R9 ;  /* 0x0000000908097220 */ /* 0x000fe20000410000 */
[----:B------:R-:W-:Y:S05]  /*06b0*/  BRA `(.L_x_2969) ;  /* 0x000000f000007947 */ /* 0x000fea0003800000 */
.L_x_2971:
[----:B------:R-:W-:-:S05]  /*06c0*/  FADD.FTZ R4, R11, -R11 ;  /* 0x8000000b0b047221 */ /* 0x000fca0000010000 */
[----:B------:R-:W-:Y:S01]  /*06d0*/  MOV R9, R4 ;  /* 0x0000000400097202 */ /* 0x000fe20000000f00 */
[----:B------:R-:W-:Y:S05]  /*06e0*/  BRA `(.L_x_2969) ;  /* 0x000000c000007947 */ /* 0x000fea0003800000 */
.L_x_2970:
        /* <DEDUP_REMOVED lines=12> */
.L_x_2969:
[----:B------:R-:W-:Y:S05]  /*07b0*/  BSYNC B0 ;  /* 0x0000000000007941 */ /* 0x000fea0003800000 */
.L_x_2968:
[----:B------:R-:W-:Y:S01]  /*07c0*/  IADD3 R11, R3, 0x80, RZ ;  /* 0x00000080030b7810 */ /* 0x000fe20007ffe0ff */
[----:B------:R-:W-:Y:S03]  /*07d0*/  BSSY B0, `(.L_x_2973) ;  /* 0x0000051000007945 */ /* 0x000fe60003800000 */
[----:B------:R-:W-:-:S13]  /*07e0*/  ISETP.GE.AND P0, PT, R11, R2, PT ;  /* 0x000000020b00720c */ /* 0x000fda0003f06270 */
[----:B------:R-:W-:Y:S05]  /*07f0*/  @P0 BRA `(.L_x_2974) ;  /* 0x000004e000000947 */ /* 0x000fea0003800000 */
[--C-:B------:R-:W-:Y:S02]  /*0800*/  HADD2.F32 R12, -RZ, R7.reuse.H0_H0 ;  /* 0x20000007ff0c7230 */ /* 0x100fe40000004100 */
        /* <DEDUP_REMOVED lines=15> */
[----:B------:R-:W-:-:S06]  /*0900*/  FFMA.FTZ R14, R15, R14, 0.00019836159481201320887 ;  /* 0x394fff490f0e7423 */ /* 0x000fcc000001000e */
        /* <DEDUP_REMOVED lines=10> */
[----:B------:R-:W-:-:S03]  /*09b0*/  FMUL.FTZ R13, R13, 1.4426950216293334961 ;  /* 0x3fb8aa3b0d0d7820 */ /* 0x000fc60000410000 */
[----:B------:R-:W-:-:S03]  /*09c0*/  SHF.L.U32 R12, R12, 0x17, RZ ;  /* 0x000000170c0c7819 */ /* 0x000fc600000006ff */
[----:B------:R-:W1:Y:S01]  /*09d0*/  MUFU.EX2 R13, R13 ;  /* 0x0000000d000d7308 */ /* 0x000e620000000800 */
[----:B0-----:R-:W-:Y:S02]  /*09e0*/  FMUL.FTZ R8, R8, R17 ;  /* 0x0000001108087220 */ /* 0x001fe40000410000 */
[----:B-1----:R-:W-:-:S05]  /*09f0*/  FMUL.FTZ R12, R12, R13 ;  /* 0x0000000d0c0c7220 */ /* 0x002fca0000410000 */
[----:B------:R-:W0:Y:S02]  /*0a00*/  MUFU.RCP R16, R12 ;  /* 0x0000000c00107308 */ /* 0x000e240000001000 */
[----:B0-----:R-:W-:Y:S02]  /*0a10*/  FMUL.FTZ R13, R16, -0.125 ;  /* 0xbe000000100d7820 */ /* 0x001fe40000410000 */
[C---:B------:R-:W-:Y:S02]  /*0a20*/  FFMA.FTZ R16, R15.reuse, R14, 0.0083333496004343032837 ;  /* 0x3c08889a0f107423 */ /* 0x040fe4000001000e */
[----:B------:R-:W-:Y:S02]  /*0a30*/  FFMA.FTZ R14, R12, 2, R13 ;  /* 0x400000000c0e7823 */ /* 0x000fe4000001000d */
[----:B------:R-:W-:-:S03]  /*0a40*/  FFMA.FTZ R16, R15, R16, 0.16666667163372039795 ;  /* 0x3e2aaaab0f107423 */ /* 0x000fc60000010010 */
[----:B------:R-:W-:Y:S01]  /*0a50*/  LOP3.LUT R14, R14, 0x80000000, R7, 0xb8, !PT ;  /* 0x800000000e0e7812 */ /* 0x000fe200078eb807 */
[----:B------:R-:W-:-:S04]  /*0a60*/  FMUL.FTZ R16, R15, R16 ;  /* 0x000000100f107220 */ /* 0x000fc80000410000 */
        /* <DEDUP_REMOVED lines=12> */
.L_x_2977:
[----:B------:R-:W-:Y:S02]  /*0b30*/  FMUL.RZ R12, R10, 0.15915493667125701904 ;  /* 0x3e22f9830a0c7820 */ /* 0x000fe4000040c000 */
[----:B------:R-:W-:Y:S02]  /*0b40*/  FMUL.FTZ R10, |R7|, -1.4426950216293334961 ;  /* 0xbfb8aa3b070a7820 */ /* 0x000fe40000410200 */
[----:B------:R-:W0:Y:S08]  /*0b50*/  MUFU.SIN R8, R12 ;  /* 0x0000000c00087308 */ /* 0x000e300000000400 */
[----:B------:R-:W1:Y:S08]  /*0b60*/  MUFU.COS R13, R12 ;  /* 0x0000000c000d7308 */ /* 0x000e700000000000 */
[----:B------:R-:W2:Y:S01]  /*0b70*/  MUFU.EX2 R10, R10 ;  /* 0x0000000a000a7308 */ /* 0x000ea20000000800 */
[----:B0-----:R-:W-:-:S04]  /*0b80*/  FMUL.FTZ R8, R8, 4 ;  /* 0x4080000008087820 */ /* 0x001fc80000410000 */
[----:B-1----:R-:W-:Y:S01]  /*0b90*/  FMUL.FTZ R13, R8, R13 ;  /* 0x0000000d080d7220 */ /* 0x002fe20000410000 */
[----:B------:R-:W-:-:S03]  /*0ba0*/  HFMA2.MMA R8, -RZ, RZ, 1.875, 0 ;  /* 0x3f800000ff087435 */ /* 0x000fc600000001ff */
[----:B--2---:R-:W-:-:S07]  /*0bb0*/  FMUL.FTZ R13, R10, R13 ;  /* 0x0000000d0a0d7220 */ /* 0x004fce0000410000 */
[----:B------:R-:W-:Y:S01]  /*0bc0*/  LOP3.LUT R7, R8, 0x80000000, R7, 0xb8, !PT ;  /* 0x8000000008077812 */ /* 0x000fe200078eb807 */
[----:B------:R-:W-:Y:S01]  /*0bd0*/  FMUL.FTZ R8, R10, R13 ;  /* 0x0000000d0a087220 */ /* 0x000fe20000410000 */
[----:B------:R-:W-:Y:S05]  /*0be0*/  BRA `(.L_x_2974) ;  /* 0x000000f000007947 */ /* 0x000fea0003800000 */
.L_x_2976:
[----:B------:R-:W-:-:S05]  /*0bf0*/  FADD.FTZ R7, R10, -R10 ;  /* 0x8000000a0a077221 */ /* 0x000fca0000010000 */
[----:B------:R-:W-:Y:S01]  /*0c00*/  MOV R8, R7 ;  /* 0x0000000700087202 */ /* 0x000fe20000000f00 */
[----:B------:R-:W-:Y:S05]  /*0c10*/  BRA `(.L_x_2974) ;  /* 0x000000c000007947 */ /* 0x000fea0003800000 */
.L_x_2975:
        /* <DEDUP_REMOVED lines=12> */
.L_x_2974:
[----:B------:R-:W-:Y:S05]  /*0ce0*/  BSYNC B0 ;  /* 0x0000000000007941 */ /* 0x000fea0003800000 */
.L_x_2973:
        /* <DEDUP_REMOVED lines=55> */
.L_x_2982:
        /* <DEDUP_REMOVED lines=12> */
.L_x_2981:
[----:B------:R-:W-:-:S05]  /*1120*/  FADD.FTZ R6, R15, -R15 ;  /* 0x8000000f0f067221 */ /* 0x000fca0000010000 */
[----:B------:R-:W-:Y:S01]  /*1130*/  MOV R13, R6 ;  /* 0x00000006000d7202 */ /* 0x000fe20000000f00 */
[----:B------:R-:W-:Y:S05]  /*1140*/  BRA `(.L_x_2979) ;  /* 0x000000c000007947 */ /* 0x000fea0003800000 */
.L_x_2980:
        /* <DEDUP_REMOVED lines=12> */
.L_x_2979:
[----:B------:R-:W-:Y:S05]  /*1210*/  BSYNC B0 ;  /* 0x0000000000007941 */ /* 0x000fea0003800000 */
.L_x_2978:
        /* <DEDUP_REMOVED lines=55> */
.L_x_2987:
        /* <DEDUP_REMOVED lines=12> */
.L_x_2986:
[----:B------:R-:W-:-:S05]  /*1650*/  FADD.FTZ R5, R12, -R12 ;  /* 0x8000000c0c057221 */ /* 0x000fca0000010000 */
[----:B------:R-:W-:Y:S01]  /*1660*/  MOV R10, R5 ;  /* 0x00000005000a7202 */ /* 0x000fe20000000f00 */
[----:B------:R-:W-:Y:S05]  /*1670*/  BRA `(.L_x_2984) ;  /* 0x000000c000007947 */ /* 0x000fea0003800000 */
.L_x_2985:
        /* <DEDUP_REMOVED lines=12> */
.L_x_2984:
[----:B------:R-:W-:Y:S05]  /*1740*/  BSYNC B0 ;  /* 0x0000000000007941 */ /* 0x000fea0003800000 */
.L_x_2983:
[----:B------:R-:W-:Y:S01]  /*1750*/  ISETP.GE.AND P0, PT, R3, R2, PT ;  /* 0x000000020300720c */ /* 0x000fe20003f06270 */
[----:B------:R-:W-:Y:S01]  /*1760*/  BSSY B0, `(.L_x_2988) ;  /* 0x000001a000007945 */ /* 0x000fe20003800000 */
[----:B------:R-:W-:Y:S11]  /*1770*/  BSSY B1, `(.L_x_2989) ;  /* 0x0000011000017945 */ /* 0x000ff60003800000 */
[----:B------:R-:W-:Y:S05]  /*1780*/  @P0 BRA `(.L_x_2990) ;  /* 0x000000f000000947 */ /* 0x000fea0003800000 */
[----:B------:R-:W-:Y:S01]  /*1790*/  HFMA2.MMA R15, -RZ, RZ, 0, 2.384185791015625e-07 ;  /* 0x00000004ff0f7435 */ /* 0x000fe200000001ff */
[----:B------:R-:W-:-:S02]  /*17a0*/  LEA R14, R0, R3, 0x9 ;  /* 0x00000003000e7211 */ /* 0x000fc400078e48ff */
[----:B------:R-:W-:Y:S02]  /*17b0*/  F2FP.PACK_AB R9, R9, R4 ;  /* 0x000000040909723e */ /* 0x000fe400000000ff */
[----:B------:R-:W-:-:S04]  /*17c0*/  MOV R3, R11 ;  /* 0x0000000b00037202 */ /* 0x000fc80000000f00 */
[----:B------:R-:W-:Y:S01]  /*17d0*/  ISETP.GE.AND P0, PT, R3, R2, PT ;  /* 0x000000020300720c */ /* 0x000fe20003f06270 */
[----:B------:R-:W-:-:S05]  /*17e0*/  IMAD.WIDE.U32 R14, R14, R15, c[0x0][0x168] ;  /* 0x00005a000e0e7625 */ /* 0x000fca00078e000f */
[----:B------:R0:W-:Y:S07]  /*17f0*/  STG.E [R14.64], R9 ;  /* 0x000000090e007986 */ /* 0x0001ee000c101904 */
[----:B------:R-:W-:Y:S01]  /*1800*/  @P0 BREAK B1 ;  /* 0x0000000000010942 */ /* 0x000fe20003800000 */
[----:B------:R-:W-:Y:S05]  /*1810*/  @P0 BRA `(.L_x_2991) ;  /* 0x000000e000000947 */ /* 0x000fea0003800000 */
[----:B0-----:R-:W-:Y:S02]  /*1820*/  LEA R9, R0, R3, 0x9 ;  /* 0x0000000300097211 */ /* 0x001fe400078e48ff */
[----:B------:R-:W-:-:S02]  /*1830*/  MOV R4, 0x4 ;  /* 0x0000000400047802 */ /* 0x000fc40000000f00 */
[----:B------:R-:W-:Y:S02]  /*1840*/  F2FP.PACK_AB R7, R8, R7 ;  /* 0x000000070807723e */ /* 0x000fe400000000ff */
[----:B------:R-:W-:Y:S01]  /*1850*/  IADD3 R3, R3, 0x80, RZ ;  /* 0x0000008003037810 */ /* 0x000fe20007ffe0ff */
[----:B------:R-:W-:-:S05]  /*1860*/  IMAD.WIDE.U32 R8, R9, R4, c[0x0][0x168] ;  /* 0x00005a0009087625 */ /* 0x000fca00078e0004 */
[----:B------:R0:W-:Y:S02]  /*1870*/  STG.E [R8.64], R7 ;  /* 0x0000000708007986 */ /* 0x0001e4000c101904 */
.L_x_2990:
[----:B------:R-:W-:Y:S05]  /*1880*/  BSYNC B1 ;  /* 0x0000000000017941 */ /* 0x000fea0003800000 */
.L_x_2989:
[----:B------:R-:W-:-:S13]  /*1890*/  ISETP.GE.AND P0, PT, R3, R2, PT ;  /* 0x000000020300720c */ /* 0x000fda0003f06270 */
[----:B0-----:R-:W-:Y:S02]  /*18a0*/  @!P0 LEA R7, R0, R3, 0x9 ;  /* 0x0000000300078211 */ /* 0x001fe400078e48ff */
[----:B------:R-:W-:Y:S02]  /*18b0*/  @!P0 MOV R4, 0x4 ;  /* 0x0000000400048802 */ /* 0x000fe40000000f00 */
[----:B------:R-:W-:Y:S02]  /*18c0*/  @!P0 F2FP.PACK_AB R9, R13, R6 ;  /* 0x000000060d09823e */ /* 0x000fe400000000ff */
[----:B------:R-:W-:Y:S01]  /*18d0*/  @!P0 IADD3 R3, R3, 0x80, RZ ;  /* 0x0000008003038810 */ /* 0x000fe20007ffe0ff */
[----:B------:R-:W-:-:S05]  /*18e0*/  @!P0 IMAD.WIDE.U32 R6, R7, R4, c[0x0][0x168] ;  /* 0x00005a0007068625 */ /* 0x000fca00078e0004 */
[----:B------:R0:W-:Y:S02]  /*18f0*/  @!P0 STG.E [R6.64], R9 ;  /* 0x0000000906008986 */ /* 0x0001e4000c101904 */
.L_x_2991:
[----:B------:R-:W-:Y:S05]  /*1900*/  BSYNC B0 ;  /* 0x0000000000007941 */ /* 0x000fea0003800000 */
.L_x_2988:
[----:B------:R-:W-:Y:S01]  /*1910*/  WARPSYNC 0xffffffff ;  /* 0xffffffff00007948 */ /* 0x000fe20003800000 */
[----:B------:R-:W-:-:S13]  /*1920*/  ISETP.GE.AND P0, PT, R3, R2, PT ;  /* 0x000000020300720c */ /* 0x000fda0003f06270 */
[----:B------:R-:W-:Y:S05]  /*1930*/  @P0 EXIT ;  /* 0x000000000000094d */ /* 0x000fea0003800000 */
[----:B------:R-:W-:Y:S01]  /*1940*/  HFMA2.MMA R2, -RZ, RZ, 0, 2.384185791015625e-07 ;  /* 0x00000004ff027435 */ /* 0x000fe200000001ff */
[----:B------:R-:W-:Y:S02]  /*1950*/  LEA R3, R0, R3, 0x9 ;  /* 0x0000000300037211 */ /* 0x000fe400078e48ff */
[----:B------:R-:W-:-:S07]  /*1960*/  F2FP.PACK_AB R5, R10, R5 ;  /* 0x000000050a05723e */ /* 0x000fce00000000ff */
[----:B------:R-:W-:-:S05]  /*1970*/  IMAD.WIDE.U32 R2, R3, R2, c[0x0][0x168] ;  /* 0x00005a0003027625 */ /* 0x000fca00078e0002 */
[----:B------:R-:W-:Y:S01]  /*1980*/  STG.E [R2.64], R5 ;  /* 0x0000000502007986 */ /* 0x000fe2000c101904 */
[----:B------:R-:W-:Y:S05]  /*1990*/  EXIT ;  /* 0x000000000000794d */ /* 0x000fea0003800000 */
.L_x_2992:
        /* <DEDUP_REMOVED lines=14> */
.L_x_6246:


//--------------------- .text._ZN2at6native29vectorized_elementwise_kernelILi2EZZZNS0_16tanh_kernel_cudaERNS_18TensorIteratorBaseEENKUlvE_clEvENKUlvE1_clEvEUlN3c107complexINS6_4HalfEEEE_St5arrayIPcLm2EEEEviT0_T1_ --------------------------
	.section	.text._ZN2at6native29vectorized_elementwise_kernelILi2EZZZNS0_16tanh_kernel_cudaERNS_18TensorIteratorBaseEENKUlvE_clEvENKUlvE1_clEvEUlN3c107complexINS6_4HalfEEEE_St5arrayIPcLm2EEEEviT0_T1_,"ax",@progbits
	.sectioninfo	@"SHI_REGISTERS=30"
	.align	128
        .global         _ZN2at6native29vectorized_elementwise_kernelILi2EZZZNS0_16tanh_kernel_cudaERNS_18TensorIteratorBaseEENKUlvE_clEvENKUlvE1_clEvEUlN3c107complexINS6_4HalfEEEE_St5arrayIPcLm2EEEEviT0_T1_
        .type           _ZN2at6native29vectorized_elementwise_kernelILi2EZZZNS0_16tanh_kernel_cudaERNS_18TensorIteratorBaseEENKUlvE_clEvENKUlvE1_clEvEUlN3c107complexINS6_4HalfEEEE_St5arrayIPcLm2EEEEviT0_T1_,@function
        .size           _ZN2at6native29vectorized_elementwise_kernelILi2EZZZNS0_16tanh_kernel_cudaERNS_18TensorIteratorBaseEENKUlvE_clEvENKUlvE1_clEvEUlN3c107complexINS6_4HalfEEEE_St5arrayIPcLm2EEEEviT0_T1_,(.L_x_6247 - _ZN2at6native29vectorized_elementwise_kernelILi2EZZZNS0_16tanh_kernel_cudaERNS_18TensorIteratorBaseEENKUlvE_clEvENKUlvE1_clEvEUlN3c107complexINS6_4HalfEEEE_St5arrayIPcLm2EEEEviT0_T1_)
        .other          _ZN2at6native29vectorized_elementwise_kernelILi2EZZZNS0_16tanh_kernel_cudaERNS_18TensorIteratorBaseEENKUlvE_clEvENKUlvE1_clEvEUlN3c107complexINS6_4HalfEEEE_St5arrayIPcLm2EEEEviT0_T1_,@"STO_CUDA_ENTRY STV_DEFAULT"
_ZN2at6native29vectorized_elementwise_kernelILi2EZZZNS0_16tanh_kernel_cudaERNS_18TensorIteratorBaseEENKUlvE_clEvENKUlvE1_clEvEUlN3c107complexINS6_4HalfEEEE_St5arrayIPcLm2EEEEviT0_T1_:
.text._ZN2at6native29vectorized_elementwise_kernelILi2EZZZNS0_16tanh_kernel_cudaERNS_18TensorIteratorBaseEENKUlvE_clEvENKUlvE1_clEvEUlN3c107complexINS6_4HalfEEEE_St5arrayIPcLm2EEEEviT0_T1_:
[----:B------:R-:W-:Y:S02]  /*0000*/  MOV R1, c[0x0][0x28] ;  /* 0x00000a0000017a02 */ /* 0x000fe40000000f00 */
[----:B------:R-:W0:Y:S01]  /*0010*/  S2R R0, SR_CTAID.X ;  /* 0x0000000000007919 */ /* 0x000e220000002500 */
[----:B------:R-:W-:Y:S01]  /*0020*/  ULDC.64 UR4, c[0x0][0x118] ;  /* 0x0000460000047ab9 */ /* 0x000fe20000000a00 */
[----:B0-----:R-:W-:-:S04]  /*0030*/  SHF.L.U32 R0, R0, 0xa, RZ ;  /* 0x0000000a00007819 */ /* 0x001fc800000006ff */
        /* <DEDUP_REMOVED lines=8> */
[----:B------:R0:W5:Y:S04]  /*00c0*/  LDG.E.64 R10, [R12.64+0x400] ;  /* 0x000400040c0a7981 */ /* 0x000168000c1e1b00 */
[----:B------:R0:W5:Y:S04]  /*00d0*/  LDG.E.64 R2, [R12.64+0x800] ;  /* 0x000800040c027981 */ /* 0x000168000c1e1b00 */
[----:B------:R0:W5:Y:S01]  /*00e0*/  LDG.E.64 R4, [R12.64+0xc00] ;  /* 0x000c00040c047981 */ /* 0x000162000c1e1b00 */
[----:B------:R-:W-:Y:S01]  /*00f0*/  BSSY B0, `(.L_x_2994) ;  /* 0x000004e000007945 */ /* 0x000fe20003800000 */
[----:B--2---:R-:W-:-:S02]  /*0100*/  HADD2.F32 R17, -RZ, R8.H0_H0 ;  /* 0x20000008ff117230 */ /* 0x004fc40000004100 */
[----:B------:R-:W-:-:S03]  /*0110*/  HADD2.F32 R8, -RZ, R8.H1_H1 ;  /* 0x30000008ff087230 */ /* 0x000fc60000004100 */
[----:B------:R-:W-:-:S04]  /*0120*/  LOP3.LUT R6, R17, 0x7fffffff, RZ, 0xc0, !PT ;  /* 0x7fffffff11067812 */ /* 0x000fc800078ec0ff */
[----:B------:R-:W-:-:S13]  /*0130*/  ISETP.GT.U32.AND P0, PT, R6, 0x7f7fffff, PT ;  /* 0x7f7fffff0600780c */ /* 0x000fda0003f04070 */
[----:B------:R-:W-:Y:S05]  /*0140*/  @P0 BRA `(.L_x_2995) ;  /* 0x000003c000000947 */ /* 0x000fea0003800000 */
[----:B0-----:R-:W-:-:S13]  /*0150*/  FSETP.GEU.FTZ.AND P0, PT, |R8|, +INF , PT ;  /* 0x7f8000000800780b */ /* 0x001fda0003f1e200 */
        /* <DEDUP_REMOVED lines=10> */
[----:B------:R-:W1:Y:S01]  /*0200*/  MUFU.COS R8, R18 ;  /* 0x0000001200087308 */ /* 0x000e620000000000 */
[----:B0-----:R-:W-:-:S02]  /*0210*/  FSETP.GT.FTZ.AND P0, PT, |R6|, 126, PT ;  /* 0x42fc00000600780b */ /* 0x001fc40003f14200 */
        /* <DEDUP_REMOVED lines=32> */
.L_x_2997:
[----:B------:R-:W-:Y:S02]  /*0420*/  FMUL.RZ R12, R8, 0.15915493667125701904 ;  /* 0x3e22f983080c7820 */ /* 0x000fe4000040c000 */
[----:B------:R-:W-:Y:S02]  /*0430*/  FMUL.FTZ R6, |R17|, -1.4426950216293334961 ;  /* 0xbfb8aa3b11067820 */ /* 0x000fe40000410200 */
[----:B------:R-:W0:Y:S08]  /*0440*/  MUFU.SIN R8, R12 ;  /* 0x0000000c00087308 */ /* 0x000e300000000400 */
[----:B------:R-:W1:Y:S08]  /*0450*/  MUFU.COS R13, R12 ;  /* 0x0000000c000d7308 */ /* 0x000e700000000000 */
[----:B------:R-:W2:Y:S01]  /*0460*/  MUFU.EX2 R6, R6 ;  /* 0x0000000600067308 */ /* 0x000ea20000000800 */
[----:B0-----:R-:W-:-:S04]  /*0470*/  FMUL.FTZ R8, R8, 4 ;  /* 0x4080000008087820 */ /* 0x001fc80000410000 */
[----:B-1----:R-:W-:Y:S01]  /*0480*/  FMUL.FTZ R13, R8, R13 ;  /* 0x0000000d080d7220 */ /* 0x002fe20000410000 */
[----:B------:R-:W-:-:S04]  /*0490*/  MOV R8, 0x3f800000 ;  /* 0x3f80000000087802 */ /* 0x000fc80000000f00 */
[----:B------:R-:W-:Y:S01]  /*04a0*/  LOP3.LUT R17, R8, 0x80000000, R17, 0xb8, !PT ;  /* 0x8000000008117812 */ /* 0x000fe200078eb811 */
[----:B--2---:R-:W-:-:S04]  /*04b0*/  FMUL.FTZ R13, R6, R13 ;  /* 0x0000000d060d7220 */ /* 0x004fc80000410000 */
[----:B------:R-:W-:Y:S01]  /*04c0*/  FMUL.FTZ R14, R6, R13 ;  /* 0x0000000d060e7220 */ /* 0x000fe20000410000 */
[----:B------:R-:W-:Y:S05]  /*04d0*/  BRA `(.L_x_2998) ;  /* 0x000000f000007947 */ /* 0x000fea0003800000 */
.L_x_2996:
[----:B------:R-:W-:-:S05]  /*04e0*/  FADD.FTZ R17, R8, -R8 ;  /* 0x8000000808117221 */ /* 0x000fca0000010000 */
[----:B------:R-:W-:Y:S01]  /*04f0*/  MOV R14, R17 ;  /* 0x00000011000e7202 */ /* 0x000fe20000000f00 */
[----:B------:R-:W-:Y:S05]  /*0500*/  BRA `(.L_x_2998) ;  /* 0x000000c000007947 */ /* 0x000fea0003800000 */
.L_x_2995:
[----:B0-----:R-:W-:-:S13]  /*0510*/  LOP3.LUT P0, RZ, R17, 0x7fffff, RZ, 0xc0, !PT ;  /* 0x007fffff11ff7812 */ /* 0x001fda000780c0ff */
        /* <DEDUP_REMOVED lines=11> */
.L_x_2998:
[----:B------:R-:W-:Y:S05]  /*05d0*/  BSYNC B0 ;  /* 0x0000000000007941 */ /* 0x000fea0003800000 */
.L_x_2994:
[--C-:B------:R-:W-:Y:S01]  /*05e0*/  HADD2.F32 R15, -RZ, R9.reuse.H0_H0 ;  /* 0x20000009ff0f7230 */ /* 0x100fe20000004100 */
[----:B------:R-:W-:Y:S01]  /*05f0*/  BSSY B0, `(.L_x_2999) ;  /* 0x000004d000007945 */ /* 0x000fe20003800000 */
[----:B------:R-:W-:-:S03]  /*0600*/  HADD2.F32 R6, -RZ, R9.H1_H1 ;  /* 0x30000009ff067230 */ /* 0x000fc60000004100 */
[----:B------:R-:W-:-:S04]  /*0610*/  LOP3.LUT R8, R15, 0x7fffffff, RZ, 0xc0, !PT ;  /* 0x7fffffff0f087812 */ /* 0x000fc800078ec0ff */
        /* <DEDUP_REMOVED lines=13> */
[----:B------:R-:W-:Y:S01]  /*06f0*/  MUFU.SIN R6, R20 ;  /* 0x0000001400067308 */ /* 0x000fe20000000400 */
[----:B0-----:R-:W-:Y:S02]  /*0700*/  FSETP.GT.FTZ.AND P0, PT, |R8|, 126, PT ;  /* 0x42fc00000800780b */ /* 0x001fe40003f14200 */
[----:B------:R-:W-:-:S04]  /*0710*/  LOP3.LUT R9, R9, 0x80000000, R8, 0xb8, !PT ;  /* 0x8000000009097812 */ /* 0x000fc800078eb808 */
[----:B------:R-:W-:Y:S02]  /*0720*/  FSEL R12, R9, R8, P0 ;  /* 0x00000008090c7208 */ /* 0x000fe40000000000 */
[----:B------:R-:W0:Y:S01]  /*0730*/  MUFU.COS R8, R20 ;  /* 0x0000001400087308 */ /* 0x000e220000000000 */
[----:B------:R-:W-:Y:S02]  /*0740*/  FSETP.GE.FTZ.AND P0, PT, |R15|, 1, PT ;  /* 0x3f8000000f00780b */ /* 0x000fe40003f16200 */
[----:B------:R-:W-:-:S04]  /*0750*/  FFMA.FTZ R9, R12, -0.69314718246459960938, |R15| ;  /* 0xbf3172180c097823 */ /* 0x000fc8000001040f */
[C---:B------:R-:W-:Y:S02]  /*0760*/  FFMA.FTZ R9, R12.reuse, 1.9046542121259335545e-09, R9 ;  /* 0x3102e3080c097823 */ /* 0x040fe40000010009 */
[----:B------:R-:W-:Y:S02]  /*0770*/  FADD.FTZ R12, R12, 12583037 ;  /* 0x4b40007d0c0c7421 */ /* 0x000fe40000010000 */
[----:B------:R-:W-:-:S03]  /*0780*/  FMUL.FTZ R9, R9, 1.4426950216293334961 ;  /* 0x3fb8aa3b09097820 */ /* 0x000fc60000410000 */
[----:B------:R-:W-:Y:S01]  /*0790*/  SHF.L.U32 R12, R12, 0x17, RZ ;  /* 0x000000170c0c7819 */ /* 0x000fe200000006ff */
[----:B0-----:R-:W0:Y:S08]  /*07a0*/  MUFU.RCP R21, R8 ;  /* 0x0000000800157308 */ /* 0x001e300000001000 */
        /* <DEDUP_REMOVED lines=22> */
.L_x_3002:
        /* <DEDUP_REMOVED lines=12> */
.L_x_3001:
[----:B------:R-:W-:-:S05]  /*09d0*/  FADD.FTZ R15, R6, -R6 ;  /* 0x80000006060f7221 */ /* 0x000fca0000010000 */
[----:B------:R-:W-:Y:S01]  /*09e0*/  MOV R12, R15 ;  /* 0x0000000f000c7202 */ /* 0x000fe20000000f00 */
[----:B------:R-:W-:Y:S05]  /*09f0*/  BRA `(.L_x_3003) ;  /* 0x000000c000007947 */ /* 0x000fea0003800000 */
.L_x_3000:
        /* <DEDUP_REMOVED lines=12> */
.L_x_3003:
[----:B------:R-:W-:Y:S05]  /*0ac0*/  BSYNC B0 ;  /* 0x0000000000007941 */ /* 0x000fea0003800000 */
.L_x_2999:
[--C-:B-----5:R-:W-:Y:S01]  /*0ad0*/  HADD2.F32 R9, -RZ, R10.reuse.H0_H0 ;  /* 0x2000000aff097230 */ /* 0x120fe20000004100 */
        /* <DEDUP_REMOVED lines=27> */
[----:B------:R-:W-:Y:S02]  /*0c90*/  SHF.L.U32 R6, R8, 0x17, RZ ;  /* 0x0000001708067819 */ /* 0x000fe400000006ff */
        /* <DEDUP_REMOVED lines=22> */
.L_x_3007:
        /* <DEDUP_REMOVED lines=12> */
.L_x_3006:
[----:B------:R-:W-:-:S05]  /*0ec0*/  FADD.FTZ R9, R10, -R10 ;  /* 0x8000000a0a097221 */ /* 0x000fca0000010000 */
[----:B------:R-:W-:Y:S01]  /*0ed0*/  MOV R6, R9 ;  /* 0x0000000900067202 */ /* 0x000fe20000000f00 */
[----:B------:R-:W-:Y:S05]  /*0ee0*/  BRA `(.L_x_3008) ;  /* 0x000000c000007947 */ /* 0x000fea0003800000 */
.L_x_3005:
        /* <DEDUP_REMOVED lines=12> */
.L_x_3008:
[----:B------:R-:W-:Y:S05]  /*0fb0*/  BSYNC B0 ;  /* 0x0000000000007941 */ /* 0x000fea0003800000 */
.L_x_3004:
        /* <DEDUP_REMOVED lines=51> */
.L_x_3012:
        /* <DEDUP_REMOVED lines=12> */
.L_x_3011:
[----:B------:R-:W-:-:S05]  /*13b0*/  FADD.FTZ R8, R13, -R13 ;  /* 0x8000000d0d087221 */ /* 0x000fca0000010000 */
[----:B------:R-:W-:Y:S01]  /*13c0*/  MOV R11, R8 ;  /* 0x00000008000b7202 */ /* 0x000fe20000000f00 */
[----:B------:R-:W-:Y:S05]  /*13d0*/  BRA `(.L_x_3013) ;  /* 0x000000c000007947 */ /* 0x000fea0003800000 */
.L_x_3010:
        /* <DEDUP_REMOVED lines=12> */
.L_x_3013:
[----:B------:R-:W-:Y:S05]  /*14a0*/  BSYNC B0 ;  /* 0x0000000000007941 */ /* 0x000fea0003800000 */
.L_x_3009:
        /* <DEDUP_REMOVED lines=17> */
[C---:B------:R-:W-:Y:S02]  /*15c0*/  FFMA.FTZ R23, R20.reuse, R23, 0.0083333496004343032837 ;  /* 0x3c08889a14177423 */ /* 0x040fe40000010017 */
[----:B------:R-:W-:Y:S02]  /*15d0*/  MUFU.SIN R2, R22 ;  /* 0x0000001600027308 */ /* 0x000fe40000000400 */
[----:B------:R-:W-:-:S04]  /*15e0*/  FFMA.FTZ R23, R20, R23, 0.16666667163372039795 ;  /* 0x3e2aaaab14177423 */ /* 0x000fc80000010017 */
[----:B------:R-:W-:Y:S01]  /*15f0*/  FMUL.FTZ R20, R20, R23 ;  /* 0x0000001714147220 */ /* 0x000fe20000410000 */
        /* <DEDUP_REMOVED lines=30> */
.L_x_3017:
        /* <DEDUP_REMOVED lines=12> */
.L_x_3016:
[----:B------:R-:W-:-:S05]  /*18a0*/  FADD.FTZ R13, R2, -R2 ;  /* 0x80000002020d7221 */ /* 0x000fca0000010000 */
[----:B------:R-:W-:Y:S01]  /*18b0*/  MOV R10, R13 ;  /* 0x0000000d000a7202 */ /* 0x000fe20000000f00 */
[----:B------:R-:W-:Y:S05]  /*18c0*/  BRA `(.L_x_3018) ;  /* 0x000000c000007947 */ /* 0x000fea0003800000 */
.L_x_3015:
        /* <DEDUP_REMOVED lines=12> */
.L_x_3018:
[----:B------:R-:W-:Y:S05]  /*1990*/  BSYNC B0 ;  /* 0x0000000000007941 */ /* 0x000fea0003800000 */
.L_x_3014:
        /* <DEDUP_REMOVED lines=36> */
[----:B-1----:R-:W-:-:S04]  /*1be0*/  FMUL.FTZ R2, R2, -0.125 ;  /* 0xbe00000002027820 */ /* 0x002fc80000410000 */
[----:B------:R-:W-:Y:S02]  /*1bf0*/  FFMA.FTZ R23, R21, 2, R2 ;  /* 0x4000000015177823 */ /* 0x000fe40000010002 */
[----:B------:R-:W-:-:S03]  /*1c00*/  FFMA.FTZ R21, R3, R3, 1 ;  /* 0x3f80000003157423 */ /* 0x000fc60000010003 */
        /* <DEDUP_REMOVED lines=12> */
.L_x_3022:
        /* <DEDUP_REMOVED lines=12> */
.L_x_3021:
[----:B------:R-:W-:-:S05]  /*1d90*/  FADD.FTZ R16, R3, -R3 ;  /* 0x8000000303107221 */ /* 0x000fca0000010000 */
[----:B------:R-:W-:Y:S01]  /*1da0*/  MOV R21, R16 ;  /* 0x0000001000157202 */ /* 0x000fe20000000f00 */
[----:B------:R-:W-:Y:S05]  /*1db0*/  BRA `(.L_x_3023) ;  /* 0x000000c000007947 */ /* 0x000fea0003800000 */
.L_x_3020:
        /* <DEDUP_REMOVED lines=12> */
.L_x_3023:
[----:B------:R-:W-:Y:S05]  /*1e80*/  BSYNC B0 ;  /* 0x0000000000007941 */ /* 0x000fea0003800000 */
.L_x_3019:
        /* <DEDUP_REMOVED lines=10> */
[----:B------:R-:W-:Y:S01]  /*1f30*/  FMUL.FTZ R2, |R18|, 1.4426950216293334961 ;  /* 0x3fb8aa3b12027820 */ /* 0x000fe20000410200 */
[----:B------:R-:W-:Y:S01]  /*1f40*/  HFMA2.MMA R23, -RZ, RZ, 3.4921875, 0 ;  /* 0x42fc0000ff177435 */ /* 0x000fe200000001ff */
[----:B------:R-:W-:Y:S01]  /*1f50*/  FMUL.RZ R24, R3, 0.15915493667125701904 ;  /* 0x3e22f98303187820 */ /* 0x000fe2000040c000 */
[----:B------:R-:W-:-:S03]  /*1f60*/  MOV R25, 0x363d0ada ;  /* 0x363d0ada00197802 */ /* 0x000fc60000000f00 */
[----:B------:R-:W0:Y:S08]  /*1f70*/  FRND.TRUNC R2, R2 ;  /* 0x0000000200027307 */ /* 0x000e30000020d000 */
[----:B------:R-:W1:Y:S01]  /*1f80*/  MUFU.COS R20, R24 ;  /* 0x0000001800147308 */ /* 0x000e620000000000 */
[----:B0-----:R-:W-:-:S07]  /*1f90*/  FSETP.GT.FTZ.AND P0, PT, |R2|, 126, PT ;  /* 0x42fc00000200780b */ /* 0x001fce0003f14200 */
[----:B------:R-:W-:Y:S01]  /*1fa0*/  MUFU.SIN R3, R24 ;  /* 0x0000001800037308 */ /* 0x000fe20000000400 */
[----:B------:R-:W-:-:S04]  /*1fb0*/  LOP3.LUT R23, R23, 0x80000000, R2, 0xb8, !PT ;  /* 0x8000000017177812 */ /* 0x000fc800078eb802 */
[----:B------:R-:W-:Y:S02]  /*1fc0*/  FSEL R23, R23, R2, P0 ;  /* 0x0000000217177208 */ /* 0x000fe40000000000 */
[----:B------:R-:W-:Y:S01]  /*1fd0*/  FSETP.GE.FTZ.AND P0, PT, |R18|, 1, PT ;  /* 0x3f8000001200780b */ /* 0x000fe20003f16200 */
[----:B-1----:R-:W0:Y:S02]  /*1fe0*/  MUFU.RCP R20, R20 ;  /* 0x0000001400147308 */ /* 0x002e240000001000 */
[----:B------:R-:W-:-:S04]  /*1ff0*/  FFMA.FTZ R4, R23, -0.69314718246459960938, |R18| ;  /* 0xbf31721817047823 */ /* 0x000fc80000010412 */
[C---:B------:R-:W-:Y:S02]  /*2000*/  FFMA.FTZ R4, R23.reuse, 1.9046542121259335545e-09, R4 ;  /* 0x3102e30817047823 */ /* 0x040fe40000010004 */
[----:B------:R-:W-:Y:S02]  /*2010*/  FADD.FTZ R23, R23, 12583037 ;  /* 0x4b40007d17177421 */ /* 0x000fe40000010000 */
[----:B------:R-:W-:Y:S02]  /*2020*/  FMUL.FTZ R22, R4, 1.4426950216293334961 ;  /* 0x3fb8aa3b04167820 */ /* 0x000fe40000410000 */
[----:B------:R-:W-:Y:S01]  /*2030*/  FMUL.FTZ R4, R18, R18 ;  /* 0x0000001212047220 */ /* 0x000fe20000410000 */
[----:B------:R-:W-:-:S03]  /*2040*/  SHF.L.U32 R23, R23, 0x17, RZ ;  /* 0x0000001717177819 */ /* 0x000fc600000006ff */
[----:B------:R-:W1:Y:S01]  /*2050*/  MUFU.EX2 R22, R22 ;  /* 0x0000001600167308 */ /* 0x000e620000000800 */
[C---:B------:R-:W-:Y:S02]  /*2060*/  FFMA.FTZ R25, R4.reuse, R25, 0.00019836159481201320887 ;  /* 0x394fff4904197423 */ /* 0x040fe40000010019 */
[----:B0-----:R-:W-:Y:S02]  /*2070*/  FMUL.FTZ R3, R3, R20 ;  /* 0x0000001403037220 */ /* 0x001fe40000410000 */
[----:B------:R-:W-:-:S04]  /*2080*/  FFMA.FTZ R27, R4, R25, 0.0083333496004343032837 ;  /* 0x3c08889a041b7423 */ /* 0x000fc80000010019 */
[----:B------:R-:W-:-:S04]  /*2090*/  FFMA.FTZ R27, R4, R27, 0.16666667163372039795 ;  /* 0x3e2aaaab041b7423 */ /* 0x000fc8000001001b */
[----:B------:R-:W-:Y:S02]  /*20a0*/  FMUL.FTZ R27, R4, R27 ;  /* 0x0000001b041b7220 */ /* 0x000fe40000410000 */
[----:B-1----:R-:W-:-:S04]  /*20b0*/  FMUL.FTZ R23, R23, R22 ;  /* 0x0000001617177220 */ /* 0x002fc80000410000 */
[----:B------:R-:W0:Y:S02]  /*20c0*/  MUFU.RCP R2, R23 ;  /* 0x0000001700027308 */ /* 0x000e240000001000 */
[----:B0-----:R-:W-:-:S04]  /*20d0*/  FMUL.FTZ R2, R2, -0.125 ;  /* 0xbe00000002027820 */ /* 0x001fc80000410000 */
        /* <DEDUP_REMOVED lines=14> */
.L_x_3027:
        /* <DEDUP_REMOVED lines=12> */
.L_x_3026:
[----:B------:R-:W-:-:S05]  /*2280*/  FADD.FTZ R18, R3, -R3 ;  /* 0x8000000303127221 */ /* 0x000fca0000010000 */
[----:B------:R-:W-:Y:S01]  /*2290*/  MOV R23, R18 ;  /* 0x0000001200177202 */ /* 0x000fe20000000f00 */
[----:B------:R-:W-:Y:S05]  /*22a0*/  BRA `(.L_x_3028) ;  /* 0x000000c000007947 */ /* 0x000fea0003800000 */
.L_x_3025:
        /* <DEDUP_REMOVED lines=12> */
.L_x_3028:
[----:B------:R-:W-:Y:S05]  /*2370*/  BSYNC B0 ;  /* 0x0000000000007941 */ /* 0x000fea0003800000 */
.L_x_3024:
        /* <DEDUP_REMOVED lines=26> */
[----:B------:R-:W-:Y:S01]  /*2520*/  FMUL.FTZ R4, R20, R20 ;  /* 0x0000001414047220 */ /* 0x000fe20000410000 */
[----:B------:R-:W-:-:S03]  /*2530*/  SHF.L.U32 R3, R3, 0x17, RZ ;  /* 0x0000001703037819 */ /* 0x000fc600000006ff */
[----:B------:R-:W1:Y:S01]  /*2540*/  MUFU.EX2 R22, R22 ;  /* 0x0000001600167308 */ /* 0x000e620000000800 */
[----:B------:R-:W-:-:S04]  /*2550*/  FFMA.FTZ R25, R4, R25, 0.00019836159481201320887 ;  /* 0x394fff4904197423 */ /* 0x000fc80000010019 */
[----:B------:R-:W-:Y:S02]  /*2560*/  FFMA.FTZ R27, R4, R25, 0.0083333496004343032837 ;  /* 0x3c08889a041b7423 */ /* 0x000fe40000010019 */
[----:B0-----:R-:W-:Y:S02]  /*2570*/  FMUL.FTZ R2, R2, R5 ;  /* 0x0000000502027220 */ /* 0x001fe40000410000 */
[----:B------:R-:W-:-:S04]  /*2580*/  FFMA.FTZ R27, R4, R27, 0.16666667163372039795 ;  /* 0x3e2aaaab041b7423 */ /* 0x000fc8000001001b */
[----:B------:R-:W-:Y:S02]  /*2590*/  FMUL.FTZ R27, R4, R27 ;  /* 0x0000001b041b7220 */ /* 0x000fe40000410000 */
[----:B------:R-:W-:Y:S02]  /*25a0*/  FFMA.FTZ R4, R2, R2, 1 ;  /* 0x3f80000002047423 */ /* 0x000fe40000010002 */
[----:B-1----:R-:W-:-:S04]  /*25b0*/  FMUL.FTZ R3, R3, R22 ;  /* 0x0000001603037220 */ /* 0x002fc80000410000 */
[----:B------:R-:W0:Y:S02]  /*25c0*/  MUFU.RCP R24, R3 ;  /* 0x0000000300187308 */ /* 0x000e240000001000 */
[----:B0-----:R-:W-:-:S04]  /*25d0*/  FMUL.FTZ R22, R24, -0.125 ;  /* 0xbe00000018167820 */ /* 0x001fc80000410000 */
        /* <DEDUP_REMOVED lines=13> */
.L_x_3032:
        /* <DEDUP_REMOVED lines=12> */
.L_x_3031:
[----:B------:R-:W-:-:S05]  /*2770*/  FADD.FTZ R20, R5, -R5 ;  /* 0x8000000505147221 */ /* 0x000fca0000010000 */
[----:B------:R-:W-:Y:S01]  /*2780*/  MOV R25, R20 ;  /* 0x0000001400197202 */ /* 0x000fe20000000f00 */
[----:B------:R-:W-:Y:S05]  /*2790*/  BRA `(.L_x_3033) ;  /* 0x000000c000007947 */ /* 0x000fea0003800000 */
.L_x_3030:
        /* <DEDUP_REMOVED lines=12> */
.L_x_3033:
[----:B------:R-:W-:Y:S05]  /*2860*/  BSYNC B0 ;  /* 0x0000000000007941 */ /* 0x000fea0003800000 */
.L_x_3029:
[----:B------:R-:W-:Y:S01]  /*2870*/  IMAD.WIDE.U32 R2, R0, R19, c[0x0][0x168] ;  /* 0x00005a0000027625 */ /* 0x000fe200078e0013 */
[----:B------:R-:W-:Y:S02]  /*2880*/  F2FP.PACK_AB R6, R6, R9 ;  /* 0x000000090606723e */ /* 0x000fe400000000ff */
[----:B------:R-:W-:Y:S02]  /*2890*/  F2FP.PACK_AB R4, R14, R17 ;  /* 0x000000110e04723e */ /* 0x000fe400000000ff */
[----:B------:R-:W-:Y:S01]  /*28a0*/  F2FP.PACK_AB R5, R12, R15 ;  /* 0x0000000f0c05723e */ /* 0x000fe200000000ff */
[----:B------:R-:W-:Y:S01]  /*28b0*/  IMAD.WIDE R2, R7, 0x8, R2 ;  /* 0x0000000807027825 */ /* 0x000fe200078e0202 */
[----:B------:R-:W-:Y:S02]  /*28c0*/  F2FP.PACK_AB R7, R11, R8 ;  /* 0x000000080b07723e */ /* 0x000fe400000000ff */
[----:B------:R-:W-:Y:S02]  /*28d0*/  F2FP.PACK_AB R8, R10, R13 ;  /* 0x0000000d0a08723e */ /* 0x000fe400000000ff */
[----:B------:R-:W-:Y:S01]  /*28e0*/  F2FP.PACK_AB R9, R21, R16 ;  /* 0x000000101509723e */ /* 0x000fe200000000ff */
[----:B------:R-:W-:Y:S01]  /*28f0*/  STG.E.64 [R2.64], R4 ;  /* 0x0000000402007986 */ /* 0x000fe2000c101b04 */
[----:B------:R-:W-:-:S02]  /*2900*/  F2FP.PACK_AB R18, R23, R18 ;  /* 0x000000121712723e */ /* 0x000fc400000000ff */
[----:B------:R-:W-:Y:S01]  /*2910*/  F2FP.PACK_AB R19, R25, R20 ;  /* 0x000000141913723e */ /* 0x000fe200000000ff */
[----:B------:R-:W-:Y:S04]  /*2920*/  STG.E.64 [R2.64+0x400], R6 ;  /* 0x0004000602007986 */ /* 0x000fe8000c101b04 */
[----:B------:R-:W-:Y:S04]  /*2930*/  STG.E.64 [R2.64+0x800], R8 ;  /* 0x0008000802007986 */ /* 0x000fe8000c101b04 */
[----:B------:R-:W-:Y:S01]  /*2940*/  STG.E.64 [R2.64+0xc00], R18 ;  /* 0x000c001202007986 */ /* 0x000fe2000c101b04 */
[----:B------:R-:W-:Y:S05]  /*2950*/  EXIT ;  /* 0x000000000000794d */ /* 0x000fea0003800000 */
.L_x_2993:
[----:B------:R-:W0:Y:S02]  /*2960*/  S2R R3, SR_TID.X ;  /* 0x0000000000037919 */ /* 0x000e240000002100 */
[----:B0-----:R-:W-:-:S02]  /*2970*/  ISETP.GE.AND P0, PT, R3, R2, PT ;  /* 0x000000020300720c */ /* 0x001fc40003f06270 */
[----:B------:R-:W-:-:S11]  /*2980*/  MOV R7, R3 ;  /* 0x0000000300077202 */ /* 0x000fd60000000f00 */
[----:B------:R-:W-:Y:S02]  /*2990*/  @!P0 IADD3 R18, R0, R7, RZ ;  /* 0x0000000700128210 */ /* 0x000fe40007ffe0ff */
[----:B------:R-:W-:-:S04]  /*29a0*/  @!P0 IADD3 R7, R7, 0x80, RZ ;  /* 0x0000008007078810 */ /* 0x000fc80007ffe0ff */
[----:B------:R-:W-:-:S13]  /*29b0*/  ISETP.GE.AND P6, PT, R7, R2, PT ;  /* 0x000000020700720c */ /* 0x000fda0003fc6270 */
[----:B------:R-:W-:Y:S02]  /*29c0*/  @!P6 IADD3 R4, R0, R7, RZ ;  /* 0x000000070004e210 */ /* 0x000fe40007ffe0ff */
[----:B------:R-:W-:-:S05]  /*29d0*/  @!P6 MOV R5, 0x4 ;  /* 0x000000040005e802 */ /* 0x000fca0000000f00 */
[----:B------:R-:W-:-:S06]  /*29e0*/  @!P6 IMAD.WIDE.U32 R4, R4, R5, c[0x0][0x170] ;  /* 0x00005c000404e625 */ /* 0x000fcc00078e0005 */
[----:B------:R0:W2:Y:S01]  /*29f0*/  @!P6 LDG.E R4, [R4.64] ;  /* 0x000000040404e981 */ /* 0x0000a2000c1e1900 */
[----:B------:R-:W-:Y:S02]  /*2a00*/  @!P6 IADD3 R7, R7, 0x80, RZ ;  /* 0x000000800707e810 */ /* 0x000fe40007ffe0ff */
[----:B------:R-:W-:Y:S02]  /*2a10*/  @!P0 MOV R19, 0x4 ;  /* 0x0000000400138802 */ /* 0x000fe40000000f00 */
[----:B------:R-:W-:-:S03]  /*2a20*/  ISETP.GE.AND P5, PT, R7, R2, PT ;  /* 0x000000020700720c */ /* 0x000fc60003fa6270 */
[----:B------:R-:W-:Y:S01]  /*2a30*/  @!P0 IMAD.WIDE.U32 R18, R18, R19, c[0x0][0x170] ;  /* 0x00005c0012128625 */ /* 0x000fe200078e0013 */
[----:B0-----:R-:W-:-:S09]  /*2a40*/  PRMT R5, RZ, 0x5410, RZ ;  /* 0x00005410ff057816 */ /* 0x001fd200000000ff */
[----:B------:R-:W-:Y:S02]  /*2a50*/  @!P5 IADD3 R10, R0, R7, RZ ;  /* 0x00000007000ad210 */ /* 0x000fe40007ffe0ff */
[----:B------:R-:W-:Y:S02]  /*2a60*/  @!P5 IADD3 R7, R7, 0x80, RZ ;  /* 0x000000800707d810 */ /* 0x000fe40007ffe0ff */
[----:B------:R-:W-:Y:S02]  /*2a70*/  @!P5 MOV R11, 0x4 ;  /* 0x00000004000bd802 */ /* 0x000fe40000000f00 */
[----:B------:R-:W-:-:S13]  /*2a80*/  ISETP.GE.AND P4, PT, R7, R2, PT ;  /* 0x000000020700720c */ /* 0x000fda0003f86270 */
[----:B------:R-:W-:Y:S02]  /*2a90*/  @!P4 IADD3 R12, R0, R7, RZ ;  /* 0x00000007000cc210 */ /* 0x000fe40007ffe0ff */
[----:B------:R-:W-:Y:S02]  /*2aa0*/  @!P4 IADD3 R7, R7, 0x80, RZ ;  /* 0x000000800707c810 */ /* 0x000fe40007ffe0ff */
[----:B------:R-:W-:Y:S02]  /*2ab0*/  @!P4 MOV R13, 0x4 ;  /* 0x00000004000dc802 */ /* 0x000fe40000000f00 */
[----:B------:R-:W-:-:S13]  /*2ac0*/  ISETP.GE.AND P3, PT, R7, R2, PT ;  /* 0x000000020700720c */ /* 0x000fda0003f66270 */
[----:B------:R-:W-:Y:S02]  /*2ad0*/  @!P3 IADD3 R14, R0, R7, RZ ;  /* 0x00000007000eb210 */ /* 0x000fe40007ffe0ff */
[----:B------:R-:W-:-:S04]  /*2ae0*/  @!P3 IADD3 R7, R7, 0x80, RZ ;  /* 0x000000800707b810 */ /* 0x000fc80007ffe0ff */
[----:B------:R-:W-:-:S13]  /*2af0*/  ISETP.GE.AND P2, PT, R7, R2, PT ;  /* 0x000000020700720c */ /* 0x000fda0003f46270 */
[----:B------:R-:W-:Y:S02]  /*2b00*/  @!P2 IADD3 R16, R0, R7, RZ ;  /* 0x000000070010a210 */ /* 0x000fe40007ffe0ff */
[----:B------:R-:W-:-:S04]  /*2b10*/  @!P2 IADD3 R7, R7, 0x80, RZ ;  /* 0x000000800707a810 */ /* 0x000fc80007ffe0ff */
[----:B------:R-:W-:-:S13]  /*2b20*/  ISETP.GE.AND P1, PT, R7, R2, PT ;  /* 0x000000020700720c */ /* 0x000fda0003f26270 */
[----:B------:R-:W-:Y:S02]  /*2b30*/  @!P1 IADD3 R8, R0, R7, RZ ;  /* 0x0000000700089210 */ /* 0x000fe40007ffe0ff */
[----:B------:R-:W-:Y:S02]  /*2b40*/  @!P1 IADD3 R7, R7, 0x80, RZ ;  /* 0x0000008007079810 */ /* 0x000fe40007ffe0ff */
[----:B------:R-:W-:Y:S02]  /*2b50*/  @!P3 MOV R15, 0x4 ;  /* 0x00000004000fb802 */ /* 0x000fe40000000f00 */
[----:B------:R-:W-:Y:S02]  /*2b60*/  @!P2 MOV R17, 0x4 ;  /* 0x000000040011a802 */ /* 0x000fe40000000f00 */
[----:B------:R-:W-:Y:S01]  /*2b70*/  @!P1 MOV R21, 0x4 ;  /* 0x0000000400159802 */ /* 0x000fe20000000f00 */
[----:B------:R-:W-:-:S04]  /*2b80*/  @!P3 IMAD.WIDE.U32 R14, R14, R15, c[0x0][0x170] ;  /* 0x00005c000e0eb625 */ /* 0x000fc800078e000f */
[----:B------:R-:W-:Y:S02]  /*2b90*/  @!P2 IMAD.WIDE.U32 R16, R16, R17, c[0x0][0x170] ;  /* 0x00005c001010a625 */ /* 0x000fe400078e0011 */
[----:B------:R0:W3:Y:S02]  /*2ba0*/  @!P3 LDG.E R14, [R14.64] ;  /* 0x000000040e0eb981 */ /* 0x0000e4000c1e1900 */
[----:B------:R-:W-:Y:S02]  /*2bb0*/  @!P5 IMAD.WIDE.U32 R10, R10, R11, c[0x0][0x170] ;  /* 0x00005c000a0ad625 */ /* 0x000fe400078e000b */
[----:B------:R1:W3:Y:S02]  /*2bc0*/  @!P2 LDG.E R17, [R16.64] ;  /* 0x000000041011a981 */ /* 0x0002e4000c1e1900 */
[----:B------:R-:W-:Y:S02]  /*2bd0*/  @!P4 IMAD.WIDE.U32 R12, R12, R13, c[0x0][0x170] ;  /* 0x00005c000c0cc625 */ /* 0x000fe400078e000d */
[----:B------:R5:W3:Y:S04]  /*2be0*/  @!P5 LDG.E R6, [R10.64] ;  /* 0x000000040a06d981 */ /* 0x000ae8000c1e1900 */
[----:B------:R0:W3:Y:S01]  /*2bf0*/  @!P4 LDG.E R9, [R12.64] ;  /* 0x000000040c09c981 */ /* 0x0000e2000c1e1900 */
[----:B--2---:R-:W-:-:S04]  /*2c00*/  @!P6 PRMT R5, R4, 0x7610, R5 ;  /* 0x000076100405e816 */ /* 0x004fc80000000005 */
[----:B------:R-:W-:Y:S02]  /*2c10*/  @!P6 PRMT R5, R5, 0x7610, R4 ;  /* 0x000076100505e816 */ /* 0x000fe40000000004 */
[----:B------:R-:W-:Y:S01]  /*2c20*/  ISETP.GE.AND P6, PT, R7, R2, PT ;  /* 0x000000020700720c */ /* 0x000fe20003fc6270 */
[----:B------:R2:W4:-:S12]  /*2c30*/  @!P0 LDG.E R4, [R18.64] ;  /* 0x0000000412048981 */ /* 0x000518000c1e1900 */
[----:B------:R-:W-:Y:S02]  /*2c40*/  @!P6 IADD3 R7, R0, R7, RZ ;  /* 0x000000070007e210 */ /* 0x000fe40007ffe0ff */
[----:B------:R-:W-:-:S05]  /*2c50*/  @!P6 MOV R20, 0x4 ;  /* 0x000000040014e802 */ /* 0x000fca0000000f00 */
[----:B--2---:R-:W-:-:S04]  /*2c60*/  @!P6 IMAD.WIDE.U32 R18, R7, R20, c[0x0][0x170] ;  /* 0x00005c000712e625 */ /* 0x004fc800078e0014 */
[----:B------:R-:W-:Y:S02]  /*2c70*/  @!P1 IMAD.WIDE.U32 R20, R8, R21, c[0x0][0x170] ;  /* 0x00005c0008149625 */ /* 0x000fe400078e0015 */
[----:B------:R-:W2:Y:S04]  /*2c80*/  @!P6 LDG.E R18, [R18.64] ;  /* 0x000000041212e981 */ /* 0x000ea8000c1e1900 */
[----:B------:R-:W2:Y:S01]  /*2c90*/  @!P1 LDG.E R20, [R20.64] ;  /* 0x0000000414149981 */ /* 0x000ea2000c1e1900 */
[----:B------:R-:W-:Y:S02]  /*2ca0*/  PRMT R7, RZ, 0x5410, RZ ;  /* 0x00005410ff077816 */ /* 0x000fe400000000ff */
[----:B-----5:R-:W-:Y:S02]  /*2cb0*/  PRMT R10, RZ, 0x5410, RZ ;  /* 0x00005410ff0a7816 */ /* 0x020fe400000000ff */
[----:B0-----:R-:W-:-:S02]  /*2cc0*/  PRMT R13, RZ, 0x5410, RZ ;  /* 0x00005410ff0d7816 */ /* 0x001fc400000000ff */
[----:B-1----:R-:W-:Y:S02]  /*2cd0*/  PRMT R16, RZ, 0x5410, RZ ;  /* 0x00005410ff107816 */ /* 0x002fe400000000ff */
[----:B------:R-:W-:Y:S02]  /*2ce0*/  PRMT R12, RZ, 0x5410, RZ ;  /* 0x00005410ff0c7816 */ /* 0x000fe400000000ff */
[----:B------:R-:W-:Y:S01]  /*2cf0*/  PRMT R15, RZ, 0x5410, RZ ;  /* 0x00005410ff0f7816 */ /* 0x000fe200000000ff */
[----:B------:R-:W-:Y:S01]  /*2d00*/  BSSY B0, `(.L_x_3034) ;  /* 0x000005e000007945 */ /* 0x000fe20003800000 */
[----:B---3--:R-:W-:Y:S02]  /*2d10*/  @!P3 PRMT R13, R14, 0x7610, R13 ;  /* 0x000076100e0db816 */ /* 0x008fe4000000000d */
[----:B------:R-:W-:Y:S02]  /*2d20*/  @!P2 PRMT R16, R17, 0x7610, R16 ;  /* 0x000076101110a816 */ /* 0x000fe40000000010 */
[----:B------:R-:W-:-:S02]  /*2d30*/  @!P3 PRMT R13, R13, 0x7610, R14 ;  /* 0x000076100d0db816 */ /* 0x000fc4000000000e */
[----:B------:R-:W-:Y:S02]  /*2d40*/  @!P2 PRMT R16, R16, 0x7610, R17 ;  /* 0x000076101010a816 */ /* 0x000fe40000000011 */
[----:B------:R-:W-:-:S04]  /*2d50*/  @!P4 PRMT R10, R9, 0x7610, R10 ;  /* 0x00007610090ac816 */ /* 0x000fc8000000000a */
[----:B------:R-:W-:Y:S02]  /*2d60*/  @!P4 PRMT R10, R10, 0x7610, R9 ;  /* 0x000076100a0ac816 */ /* 0x000fe40000000009 */
[----:B----4-:R-:W-:-:S04]  /*2d70*/  @!P0 PRMT R7, R7, 0x5410, R4 ;  /* 0x0000541007078816 */ /* 0x010fc80000000004 */
[----:B------:R-:W-:Y:S02]  /*2d80*/  @!P0 PRMT R7, R4, 0x7632, R7 ;  /* 0x0000763204078816 */ /* 0x000fe40000000007 */
[----:B------:R-:W-:-:S04]  /*2d90*/  PRMT R4, RZ, 0x5410, RZ ;  /* 0x00005410ff047816 */ /* 0x000fc800000000ff */
[----:B------:R-:W-:-:S04]  /*2da0*/  @!P5 PRMT R4, R6, 0x7610, R4 ;  /* 0x000076100604d816 */ /* 0x000fc80000000004 */
[----:B------:R-:W-:Y:S02]  /*2db0*/  @!P5 PRMT R4, R4, 0x7610, R6 ;  /* 0x000076100404d816 */ /* 0x000fe40000000006 */
[----:B--2---:R-:W-:Y:S02]  /*2dc0*/  @!P6 PRMT R12, R18, 0x7610, R12 ;  /* 0x00007610120ce816 */ /* 0x004fe4000000000c */
[----:B------:R-:W-:Y:S02]  /*2dd0*/  @!P1 PRMT R15, R15, 0x5410, R20 ;  /* 0x000054100f0f9816 */ /* 0x000fe40000000014 */
[----:B------:R-:W-:Y:S02]  /*2de0*/  @!P6 PRMT R12, R12, 0x7610, R18 ;  /* 0x000076100c0ce816 */ /* 0x000fe40000000012 */
[----:B------:R-:W-:Y:S01]  /*2df0*/  @!P1 PRMT R15, R20, 0x7632, R15 ;  /* 0x00007632140f9816 */ /* 0x000fe2000000000f */
[----:B------:R-:W-:Y:S05]  /*2e00*/  @P0 BRA `(.L_x_3035) ;  /* 0x000004d000000947 */ /* 0x000fea0003800000 */
[--C-:B------:R-:W-:Y:S02]  /*2e10*/  HADD2.F32 R9, -RZ, R7.reuse.H1_H1 ;  /* 0x30000007ff097230 */ /* 0x100fe40000004100 */
        /* <DEDUP_REMOVED lines=13> */
[----:B------:R-:W-:Y:S01]  /*2ef0*/  MUFU.SIN R6, R19 ;  /* 0x0000001300067308 */ /* 0x000fe20000000400 */
[----:B0-----:R-:W-:Y:S02]  /*2f00*/  FSETP.GT.FTZ.AND P1, PT, |R7|, 126, PT ;  /* 0x42fc00000700780b */ /* 0x001fe40003f34200 */
[----:B------:R-:W-:-:S04]  /*2f10*/  LOP3.LUT R8, R8, 0x80000000, R7, 0xb8, !PT ;  /* 0x8000000008087812 */ /* 0x000fc800078eb807 */
[----:B------:R-:W-:Y:S01]  /*2f20*/  FSEL R8, R8, R7, P1 ;  /* 0x0000000708087208 */ /* 0x000fe20000800000 */
[C---:B------:R-:W-:Y:S01]  /*2f30*/  FMUL.FTZ R7, R9.reuse, R9 ;  /* 0x0000000909077220 */ /* 0x040fe20000410000 */
[----:B------:R-:W-:-:S03]  /*2f40*/  FSETP.GE.FTZ.AND P1, PT, |R9|, 1, PT ;  /* 0x3f8000000900780b */ /* 0x000fc60003f36200 */
[----:B------:R-:W-:-:S04]  /*2f50*/  FFMA.FTZ R11, R8, -0.69314718246459960938, |R9| ;  /* 0xbf317218080b7823 */ /* 0x000fc80000010409 */
[C---:B------:R-:W-:Y:S02]  /*2f60*/  FFMA.FTZ R11, R8.reuse, 1.9046542121259335545e-09, R11 ;  /* 0x3102e308080b7823 */ /* 0x040fe4000001000b */
[----:B------:R-:W-:Y:S02]  /*2f70*/  FADD.FTZ R8, R8, 12583037 ;  /* 0x4b40007d08087421 */ /* 0x000fe40000010000 */
[----:B------:R-:W-:Y:S02]  /*2f80*/  FMUL.FTZ R14, R11, 1.4426950216293334961 ;  /* 0x3fb8aa3b0b0e7820 */ /* 0x000fe40000410000 */
[----:B------:R-:W0:Y:S01]  /*2f90*/  MUFU.COS R11, R19 ;  /* 0x00000013000b7308 */ /* 0x000e220000000000 */
[----:B------:R-:W-:-:S07]  /*2fa0*/  SHF.L.U32 R8, R8, 0x17, RZ ;  /* 0x0000001708087819 */ /* 0x000fce00000006ff */
[----:B------:R1:W2:Y:S08]  /*2fb0*/  MUFU.EX2 R17, R14 ;  /* 0x0000000e00117308 */ /* 0x0002b00000000800 */
[----:B0-----:R-:W0:Y:S01]  /*2fc0*/  MUFU.RCP R11, R11 ;  /* 0x0000000b000b7308 */ /* 0x001e220000001000 */
[----:B-1----:R-:W-:-:S04]  /*2fd0*/  FFMA.FTZ R14, R7, R18, 0.00019836159481201320887 ;  /* 0x394fff49070e7423 */ /* 0x002fc80000010012 */
[C---:B------:R-:W-:Y:S02]  /*2fe0*/  FFMA.FTZ R18, R7.reuse, R14, 0.0083333496004343032837 ;  /* 0x3c08889a07127423 */ /* 0x040fe4000001000e */
[----:B--2---:R-:W-:Y:S02]  /*2ff0*/  FMUL.FTZ R8, R8, R17 ;  /* 0x0000001108087220 */ /* 0x004fe40000410000 */
[C---:B------:R-:W-:Y:S02]  /*3000*/  FFMA.FTZ R18, R7.reuse, R18, 0.16666667163372039795 ;  /* 0x3e2aaaab07127423 */ /* 0x040fe40000010012 */
[----:B------:R-:W1:Y:S02]  /*3010*/  MUFU.RCP R17, R8 ;  /* 0x0000000800117308 */ /* 0x000e640000001000 */
[----:B------:R-:W-:Y:S02]  /*3020*/  FMUL.FTZ R18, R7, R18 ;  /* 0x0000001207127220 */ /* 0x000fe40000410000 */
        /* <DEDUP_REMOVED lines=16> */
.L_x_3038:
        /* <DEDUP_REMOVED lines=12> */
.L_x_3037:
[----:B------:R-:W-:-:S05]  /*31f0*/  FADD.FTZ R9, R6, -R6 ;  /* 0x8000000606097221 */ /* 0x000fca0000010000 */
[----:B------:R-:W-:Y:S01]  /*3200*/  MOV R8, R9 ;  /* 0x0000000900087202 */ /* 0x000fe20000000f00 */
[----:B------:R-:W-:Y:S05]  /*3210*/  BRA `(.L_x_3035) ;  /* 0x000000c000007947 */ /* 0x000fea0003800000 */
.L_x_3036:
        /* <DEDUP_REMOVED lines=12> */
.L_x_3035:
[----:B------:R-:W-:Y:S05]  /*32e0*/  BSYNC B0 ;  /* 0x0000000000007941 */ /* 0x000fea0003800000 */
.L_x_3034:
[----:B------:R-:W-:Y:S01]  /*32f0*/  IADD3 R7, R3, 0x80, RZ ;  /* 0x0000008003077810 */ /* 0x000fe20007ffe0ff */
[----:B------:R-:W-:Y:S03]  /*3300*/  BSSY B0, `(.L_x_3039) ;  /* 0x0000050000007945 */ /* 0x000fe60003800000 */
[----:B------:R-:W-:-:S13]  /*3310*/  ISETP.GE.AND P1, PT, R7, R2, PT ;  /* 0x000000020700720c */ /* 0x000fda0003f26270 */
[----:B------:R-:W-:Y:S05]  /*3320*/  @P1 BRA `(.L_x_3040) ;  /* 0x000004d000001947 */ /* 0x000fea0003800000 */
[--C-:B------:R-:W-:Y:S02]  /*3330*/  HADD2.F32 R7, -RZ, R5.reuse.H0_H0 ;  /* 0x20000005ff077230 */ /* 0x100fe40000004100 */
        /* <DEDUP_REMOVED lines=24> */
[----:B------:R-:W-:Y:S02]  /*34c0*/  SHF.L.U32 R6, R6, 0x17, RZ ;  /* 0x0000001706067819 */ /* 0x000fe400000006ff */
[----:B------:R-:W1:Y:S01]  /*34d0*/  MUFU.EX2 R11, R17 ;  /* 0x00000011000b7308 */ /* 0x000e620000000800 */
[----:B0-----:R-:W-:Y:S02]  /*34e0*/  FMUL.FTZ R5, R5, R14 ;  /* 0x0000000e05057220 */ /* 0x001fe40000410000 */
[----:B-1----:R-:W-:Y:S02]  /*34f0*/  FMUL.FTZ R11, R6, R11 ;  /* 0x0000000b060b7220 */ /* 0x002fe40000410000 */
[----:B------:R-:W-:-:S03]  /*3500*/  FMUL.FTZ R6, R7, R7 ;  /* 0x0000000707067220 */ /* 0x000fc60000410000 */
[----:B------:R-:W0:Y:S01]  /*3510*/  MUFU.RCP R18, R11 ;  /* 0x0000000b00127308 */ /* 0x000e220000001000 */
[----:B------:R-:W-:-:S04]  /*3520*/  FFMA.FTZ R17, R6, R21, 0.00019836159481201320887 ;  /* 0x394fff4906117423 */ /* 0x000fc80000010015 */
[----:B------:R-:W-:-:S04]  /*3530*/  FFMA.FTZ R17, R6, R17, 0.0083333496004343032837 ;  /* 0x3c08889a06117423 */ /* 0x000fc80000010011 */
[----:B------:R-:W-:-:S04]  /*3540*/  FFMA.FTZ R17, R6, R17, 0.16666667163372039795 ;  /* 0x3e2aaaab06117423 */ /* 0x000fc80000010011 */
[----:B------:R-:W-:Y:S02]  /*3550*/  FMUL.FTZ R6, R6, R17 ;  /* 0x0000001106067220 */ /* 0x000fe40000410000 */
[----:B0-----:R-:W-:-:S04]  /*3560*/  FMUL.FTZ R18, R18, -0.125 ;  /* 0xbe00000012127820 */ /* 0x001fc80000410000 */
[----:B------:R-:W-:-:S05]  /*3570*/  FFMA.FTZ R18, R11, 2, R18 ;  /* 0x400000000b127823 */ /* 0x000fca0000010012 */
        /* <DEDUP_REMOVED lines=13> */
.L_x_3043:
        /* <DEDUP_REMOVED lines=12> */
.L_x_3042:
[----:B------:R-:W-:-:S05]  /*3710*/  FADD.FTZ R7, R14, -R14 ;  /* 0x8000000e0e077221 */ /* 0x000fca0000010000 */
[----:B------:R-:W-:Y:S01]  /*3720*/  MOV R6, R7 ;  /* 0x0000000700067202 */ /* 0x000fe20000000f00 */
[----:B------:R-:W-:Y:S05]  /*3730*/  BRA `(.L_x_3040) ;  /* 0x000000c000007947 */ /* 0x000fea0003800000 */
.L_x_3041:
        /* <DEDUP_REMOVED lines=12> */
.L_x_3040:
[----:B------:R-:W-:Y:S05]  /*3800*/  BSYNC B0 ;  /* 0x0000000000007941 */ /* 0x000fea0003800000 */
.L_x_3039:
        /* <DEDUP_REMOVED lines=15> */
[----:B------:R-:W-:-:S04]  /*3900*/  FMUL.RZ R21, R14, 0.15915493667125701904 ;  /* 0x3e22f9830e157820 */ /* 0x000fc8000040c000 */
        /* <DEDUP_REMOVED lines=13> */
[----:B------:R-:W-:Y:S02]  /*39e0*/  SHF.L.U32 R14, R18, 0x17, RZ ;  /* 0x00000017120e7819 */ /* 0x000fe400000006ff */
[----:B------:R-:W-:Y:S01]  /*39f0*/  MOV R18, 0x363d0ada ;  /* 0x363d0ada00127802 */ /* 0x000fe20000000f00 */
[----:B------:R-:W1:Y:S04]  /*3a00*/  MUFU.EX2 R19, R19 ;  /* 0x0000001300137308 */ /* 0x000e680000000800 */
[----:B------:R-:W-:-:S02]  /*3a10*/  FFMA.FTZ R18, R11, R18, 0.00019836159481201320887 ;  /* 0x394fff490b127423 */ /* 0x000fc40000010012 */
[----:B0-----:R-:W-:Y:S02]  /*3a20*/  FMUL.FTZ R4, R4, R17 ;  /* 0x0000001104047220 */ /* 0x001fe40000410000 */
        /* <DEDUP_REMOVED lines=20> */
.L_x_3048:
        /* <DEDUP_REMOVED lines=12> */
.L_x_3047:
[----:B------:R-:W-:-:S05]  /*3c30*/  FADD.FTZ R5, R14, -R14 ;  /* 0x8000000e0e057221 */ /* 0x000fca0000010000 */
[----:B------:R-:W-:Y:S01]  /*3c40*/  MOV R4, R5 ;  /* 0x0000000500047202 */ /* 0x000fe20000000f00 */
[----:B------:R-:W-:Y:S05]  /*3c50*/  BRA `(.L_x_3045) ;  /* 0x000000c000007947 */ /* 0x000fea0003800000 */
.L_x_3046:
        /* <DEDUP_REMOVED lines=12> */
.L_x_3045:
[----:B------:R-:W-:Y:S05]  /*3d20*/  BSYNC B0 ;  /* 0x0000000000007941 */ /* 0x000fea0003800000 */
.L_x_3044:
        /* <DEDUP_REMOVED lines=54> */
.L_x_3053:
        /* <DEDUP_REMOVED lines=12> */
.L_x_3052:
[----:B------:R-:W-:-:S05]  /*4150*/  FADD.FTZ R11, R14, -R14 ;  /* 0x8000000e0e0b7221 */ /* 0x000fca0000010000 */
[----:B------:R-:W-:Y:S01]  /*4160*/  MOV R10, R11 ;  /* 0x0000000b000a7202 */ /* 0x000fe20000000f00 */
[----:B------:R-:W-:Y:S05]  /*4170*/  BRA `(.L_x_3050) ;  /* 0x000000c000007947 */ /* 0x000fea0003800000 */
.L_x_3051:
        /* <DEDUP_REMOVED lines=12> */
.L_x_3050:
[----:B------:R-:W-:Y:S05]  /*4240*/  BSYNC B0 ;  /* 0x0000000000007941 */ /* 0x000fea0003800000 */
.L_x_3049:
        /* <DEDUP_REMOVED lines=54> */
.L_x_3058:
        /* <DEDUP_REMOVED lines=12> */
.L_x_3057:
[----:B------:R-:W-:-:S05]  /*4670*/  FADD.FTZ R14, R17, -R17 ;  /* 0x80000011110e7221 */ /* 0x000fca0000010000 */
[----:B------:R-:W-:Y:S01]  /*4680*/  MOV R13, R14 ;  /* 0x0000000e000d7202 */ /* 0x000fe20000000f00 */
[----:B------:R-:W-:Y:S05]  /*4690*/  BRA `(.L_x_3055) ;  /* 0x000000c000007947 */ /* 0x000fea0003800000 */
.L_x_3056:
        /* <DEDUP_REMOVED lines=12> */
.L_x_3055:
[----:B------:R-:W-:Y:S05]  /*4760*/  BSYNC B0 ;  /* 0x0000000000007941 */ /* 0x000fea0003800000 */
.L_x_3054:
        /* <DEDUP_REMOVED lines=55> */
.L_x_3063:
        /* <DEDUP_REMOVED lines=12> */
.L_x_3062:
[----:B------:R-:W-:-:S05]  /*4ba0*/  FADD.FTZ R16, R19, -R19 ;  /* 0x8000001313107221 */ /* 0x000fca0000010000 */
[----:B------:R-:W-:Y:S01]  /*4bb0*/  MOV R17, R16 ;  /* 0x0000001000117202 */ /* 0x000fe20000000f00 */
[----:B------:R-:W-:Y:S05]  /*4bc0*/  BRA `(.L_x_3060) ;  /* 0x000000c000007947 */ /* 0x000fea0003800000 */
.L_x_3061:
        /* <DEDUP_REMOVED lines=12> */
.L_x_3060:
[----:B------:R-:W-:Y:S05]  /*4c90*/  BSYNC B0 ;  /* 0x0000000000007941 */ /* 0x000fea0003800000 */
.L_x_3059:
[----:B------:R-:W-:Y:S01]  /*4ca0*/  IADD3 R19, R3, 0x300, RZ ;  /* 0x0000030003137810 */ /* 0x000fe20007ffe0ff */
[----:B------:R-:W-:Y:S03]  /*4cb0*/  BSSY B0, `(.L_x_3064) ;  /* 0x0000051000007945 */ /* 0x000fe60003800000 */
[----:B------:R-:W-:-:S13]  /*4cc0*/  ISETP.GE.AND P1, PT, R19, R2, PT ;  /* 0x000000021300720c */ /* 0x000fda0003f26270 */
[----:B------:R-:W-:Y:S05]  /*4cd0*/  @P1 BRA `(.L_x_3065) ;  /* 0x000004e000001947 */ /* 0x000fea0003800000 */
[--C-:B------:R-:W-:Y:S02]  /*4ce0*/  HADD2.F32 R21, -RZ, R15.reuse.H1_H1 ;  /* 0x3000000fff157230 */ /* 0x100fe40000004100 */
        /* <DEDUP_REMOVED lines=50> */
.L_x_3068:
        /* <DEDUP_REMOVED lines=12> */
.L_x_3067:
[----:B------:R-:W-:-:S05]  /*50d0*/  FADD.FTZ R15, R20, -R20 ;  /* 0x80000014140f7221 */ /* 0x000fca0000010000 */
[----:B------:R-:W-:Y:S01]  /*50e0*/  MOV R18, R15 ;  /* 0x0000000f00127202 */ /* 0x000fe20000000f00 */
[----:B------:R-:W-:Y:S05]  /*50f0*/  BRA `(.L_x_3065) ;  /* 0x000000c000007947 */ /* 0x000fea0003800000 */
.L_x_3066:
        /* <DEDUP_REMOVED lines=12> */
.L_x_3065:
[----:B------:R-:W-:Y:S05]  /*51c0*/  BSYNC B0 ;  /* 0x0000000000007941 */ /* 0x000fea0003800000 */
.L_x_3064:
        /* <DEDUP_REMOVED lines=55> */
.L_x_3073:
        /* <DEDUP_REMOVED lines=12> */
.L_x_3072:
[----:B------:R-:W-:-:S05]  /*5600*/  FADD.FTZ R12, R21, -R21 ;  /* 0x80000015150c7221 */ /* 0x000fca0000010000 */
[----:B------:R-:W-:Y:S01]  /*5610*/  MOV R19, R12 ;  /* 0x0000000c00137202 */ /* 0x000fe20000000f00 */
[----:B------:R-:W-:Y:S05]  /*5620*/  BRA `(.L_x_3070) ;  /* 0x000000c000007947 */ /* 0x000fea0003800000 */
.L_x_3071:
        /* <DEDUP_REMOVED lines=12> */
.L_x_3070:
[----:B------:R-:W-:Y:S05]  /*56f0*/  BSYNC B0 ;  /* 0x0000000000007941 */ /* 0x000fea0003800000 */
.L_x_3069:
[----:B------:R-:W-:Y:S01]  /*5700*/  @!P0 IADD3 R20, R0, R3, RZ ;  /* 0x0000000300148210 */ /* 0x000fe20007ffe0ff */
[----:B------:R-:W-:Y:S01]  /*5710*/  BSSY B0, `(.L_x_3074) ;  /* 0x0000038000007945 */ /* 0x000fe20003800000 */
[----:B------:R-:W-:Y:S01]  /*5720*/  @!P0 MOV R23, 0x4 ;  /* 0x0000000400178802 */ /* 0x000fe20000000f00 */
[----:B------:R-:W-:Y:S01]  /*5730*/  BSSY B1, `(.L_x_3075) ;  /* 0x000002e000017945 */ /* 0x000fe20003800000 */
[----:B------:R-:W-:Y:S02]  /*5740*/  @!P0 F2FP.PACK_AB R21, R8, R9 ;  /* 0x000000090815823e */ /* 0x000fe400000000ff */
[----:B------:R-:W-:Y:S01]  /*5750*/  @!P0 IADD3 R3, R3, 0x80, RZ ;  /* 0x0000008003038810 */ /* 0x000fe20007ffe0ff */
[----:B------:R-:W-:-:S05]  /*5760*/  @!P0 IMAD.WIDE.U32 R8, R20, R23, c[0x0][0x168] ;  /* 0x00005a0014088625 */ /* 0x000fca00078e0017 */
[----:B------:R0:W-:Y:S01]  /*5770*/  @!P0 STG.E [R8.64], R21 ;  /* 0x0000001508008986 */ /* 0x0001e2000c101904 */
[----:B------:R-:W-:-:S13]  /*5780*/  ISETP.GE.AND P0, PT, R3, R2, PT ;  /* 0x000000020300720c */ /* 0x000fda0003f06270 */
[----:B------:R-:W-:Y:S05]  /*5790*/  @P0 BRA `(.L_x_3076) ;  /* 0x000000e000000947 */ /* 0x000fea0003800000 */
[----:B0-----:R-:W-:Y:S01]  /*57a0*/  HFMA2.MMA R21, -RZ, RZ, 0, 2.384185791015625e-07 ;  /* 0x00000004ff157435 */ /* 0x001fe200000001ff */
[----:B------:R-:W-:Y:S02]  /*57b0*/  IADD3 R8, R0, R3, RZ ;  /* 0x0000000300087210 */ /* 0x000fe40007ffe0ff */
[----:B------:R-:W-:Y:S02]  /*57c0*/  F2FP.PACK_AB R9, R6, R7 ;  /* 0x000000070609723e */ /* 0x000fe400000000ff */
[----:B------:R-:W-:-:S04]  /*57d0*/  IADD3 R3, R3, 0x80, RZ ;  /* 0x0000008003037810 */ /* 0x000fc80007ffe0ff */
[----:B------:R-:W-:Y:S01]  /*57e0*/  ISETP.GE.AND P0, PT, R3, R2, PT ;  /* 0x000000020300720c */ /* 0x000fe20003f06270 */
[----:B------:R-:W-:-:S05]  /*57f0*/  IMAD.WIDE.U32 R6, R8, R21, c[0x0][0x168] ;  /* 0x00005a0008067625 */ /* 0x000fca00078e0015 */
[----:B------:R0:W-:Y:S07]  /*5800*/  STG.E [R6.64], R9 ;  /* 0x0000000906007986 */ /* 0x0001ee000c101904 */
[----:B------:R-:W-:Y:S05]  /*5810*/  @P0 BRA `(.L_x_3077) ;  /* 0x000000e000000947 */ /* 0x000fea0003800000 */
[----:B0-----:R-:W-:Y:S02]  /*5820*/  IADD3 R6, R0, R3, RZ ;  /* 0x0000000300067210 */ /* 0x001fe40007ffe0ff */
[----:B------:R-:W-:Y:S02]  /*5830*/  MOV R9, 0x4 ;  /* 0x0000000400097802 */ /* 0x000fe40000000f00 */
[----:B------:R-:W-:-:S02]  /*5840*/  F2FP.PACK_AB R7, R4, R5 ;  /* 0x000000050407723e */ /* 0x000fc400000000ff */
[----:B------:R-:W-:Y:S01]  /*5850*/  IADD3 R3, R3, 0x80, RZ ;  /* 0x0000008003037810 */ /* 0x000fe20007ffe0ff */
[----:B------:R-:W-:-:S05]  /*5860*/  IMAD.WIDE.U32 R4, R6, R9, c[0x0][0x168] ;  /* 0x00005a0006047625 */ /* 0x000fca00078e0009 */
[----:B------:R0:W-:Y:S02]  /*5870*/  STG.E [R4.64], R7 ;  /* 0x0000000704007986 */ /* 0x0001e4000c101904 */
.L_x_3076:
[----:B0-----:R-:W-:-:S13]  /*5880*/  ISETP.GE.AND P0, PT, R3, R2, PT ;  /* 0x000000020300720c */ /* 0x001fda0003f06270 */
[----:B------:R-:W-:Y:S05]  /*5890*/  @P0 BRA `(.L_x_3078) ;  /* 0x000000e000000947 */ /* 0x000fea0003800000 */
[----:B------:R-:W-:Y:S02]  /*58a0*/  IADD3 R4, R0, R3, RZ ;  /* 0x0000000300047210 */ /* 0x000fe40007ffe0ff */
[----:B------:R-:W-:Y:S02]  /*58b0*/  MOV R5, 0x4 ;  /* 0x0000000400057802 */ /* 0x000fe40000000f00 */
[----:B------:R-:W-:Y:S02]  /*58c0*/  F2FP.PACK_AB R11, R10, R11 ;  /* 0x0000000b0a0b723e */ /* 0x000fe400000000ff */
[----:B------:R-:W-:Y:S01]  /*58d0*/  IADD3 R3, R3, 0x80, RZ ;  /* 0x0000008003037810 */ /* 0x000fe20007ffe0ff */
[----:B------:R-:W-:-:S05]  /*58e0*/  IMAD.WIDE.U32 R4, R4, R5, c[0x0][0x168] ;  /* 0x00005a0004047625 */ /* 0x000fca00078e0005 */
[----:B------:R0:W-:Y:S02]  /*58f0*/  STG.E [R4.64], R11 ;  /* 0x0000000b04007986 */ /* 0x0001e4000c101904 */
.L_x_3077:
[----:B------:R-:W-:-:S13]  /*5900*/  ISETP.GE.AND P0, PT, R3, R2, PT ;  /* 0x000000020300720c */ /* 0x000fda0003f06270 */
[----:B------:R-:W-:Y:S05]  /*5910*/  @P0 BRA `(.L_x_3079) ;  /* 0x000000f000000947 */ /* 0x000fea0003800000 */
[----:B0-----:R-:W-:Y:S01]  /*5920*/  HFMA2.MMA R5, -RZ, RZ, 0, 2.384185791015625e-07 ;  /* 0x00000004ff057435 */ /* 0x001fe200000001ff */
[----:B------:R-:W-:Y:S02]  /*5930*/  IADD3 R4, R0, R3, RZ ;  /* 0x0000000300047210 */ /* 0x000fe40007ffe0ff */
[----:B------:R-:W-:Y:S02]  /*5940*/  F2FP.PACK_AB R7, R13, R14 ;  /* 0x0000000e0d07723e */ /* 0x000fe400000000ff */
[----:B------:R-:W-:-:S05]  /*5950*/  IADD3 R3, R3, 0x80, RZ ;  /* 0x0000008003037810 */ /* 0x000fca0007ffe0ff */
[----:B------:R-:W-:-:S05]  /*5960*/  IMAD.WIDE.U32 R4, R4, R5, c[0x0][0x168] ;  /* 0x00005a0004047625 */ /* 0x000fca00078e0005 */
[----:B------:R0:W-:Y:S02]  /*5970*/  STG.E [R4.64], R7 ;  /* 0x0000000704007986 */ /* 0x0001e4000c101904 */
.L_x_3078:
[----:B------:R-:W-:-:S13]  /*5980*/  ISETP.GE.AND P0, PT, R3, R2, PT ;  /* 0x000000020300720c */ /* 0x000fda0003f06270 */
[----:B------:R-:W-:Y:S01]  /*5990*/  @P0 BREAK B1 ;  /* 0x0000000000010942 */ /* 0x000fe20003800000 */
[----:B------:R-:W-:Y:S05]  /*59a0*/  @P0 BRA `(.L_x_3080) ;  /* 0x000000e000000947 */ /* 0x000fea0003800000 */
[----:B0-----:R-:W-:Y:S02]  /*59b0*/  IADD3 R4, R0, R3, RZ ;  /* 0x0000000300047210 */ /* 0x001fe40007ffe0ff */
[----:B------:R-:W-:Y:S02]  /*59c0*/  MOV R5, 0x4 ;  /* 0x0000000400057802 */ /* 0x000fe40000000f00 */
[----:B------:R-:W-:Y:S02]  /*59d0*/  F2FP.PACK_AB R7, R17, R16 ;  /* 0x000000101107723e */ /* 0x000fe400000000ff */
[----:B------:R-:W-:Y:S01]  /*59e0*/  IADD3 R3, R3, 0x80, RZ ;  /* 0x0000008003037810 */ /* 0x000fe20007ffe0ff */
[----:B------:R-:W-:-:S05]  /*59f0*/  IMAD.WIDE.U32 R4, R4, R5, c[0x0][0x168] ;  /* 0x00005a0004047625 */ /* 0x000fca00078e0005 */
[----:B------:R0:W-:Y:S02]  /*5a00*/  STG.E [R4.64], R7 ;  /* 0x0000000704007986 */ /* 0x0001e4000c101904 */
.L_x_3079:
[----:B------:R-:W-:Y:S05]  /*5a10*/  BSYNC B1 ;  /* 0x0000000000017941 */ /* 0x000fea0003800000 */
.L_x_3075:
[----:B------:R-:W-:-:S13]  /*5a20*/  ISETP.GE.AND P0, PT, R3, R2, PT ;  /* 0x000000020300720c */ /* 0x000fda0003f06270 */
[----:B0-----:R-:W-:Y:S02]  /*5a30*/  @!P0 IADD3 R4, R0, R3, RZ ;  /* 0x0000000300048210 */ /* 0x001fe40007ffe0ff */
[----:B------:R-:W-:Y:S02]  /*5a40*/  @!P0 MOV R5, 0x4 ;  /* 0x0000000400058802 */ /* 0x000fe40000000f00 */
[----:B------:R-:W-:Y:S02]  /*5a50*/  @!P0 F2FP.PACK_AB R15, R18, R15 ;  /* 0x0000000f120f823e */ /* 0x000fe400000000ff */
[----:B------:R-:W-:Y:S01]  /*5a60*/  @!P0 IADD3 R3, R3, 0x80, RZ ;  /* 0x0000008003038810 */ /* 0x000fe20007ffe0ff */
[----:B------:R-:W-:-:S05]  /*5a70*/  @!P0 IMAD.WIDE.U32 R4, R4, R5, c[0x0][0x168] ;  /* 0x00005a0004048625 */ /* 0x000fca00078e0005 */
[----:B------:R0:W-:Y:S02]  /*5a80*/  @!P0 STG.E [R4.64], R15 ;  /* 0x0000000f04008986 */ /* 0x0001e4000c101904 */
.L_x_3080:
[----:B------:R-:W-:Y:S05]  /*5a90*/  BSYNC B0 ;  /* 0x0000000000007941 */ /* 0x000fea0003800000 */
.L_x_3074:
[----:B------:R-:W-:Y:S01]  /*5aa0*/  WARPSYNC 0xffffffff ;  /* 0xffffffff00007948 */ /* 0x000fe20003800000 */
[----:B------:R-:W-:-:S13]  /*5ab0*/  ISETP.GE.AND P0, PT, R3, R2, PT ;  /* 0x000000020300720c */ /* 0x000fda0003f06270 */
[----:B------:R-:W-:Y:S05]  /*5ac0*/  @P0 EXIT ;  /* 0x000000000000094d */ /* 0x000fea0003800000 */
[----:B------:R-:W-:Y:S01]  /*5ad0*/  HFMA2.MMA R2, -RZ, RZ, 0, 2.384185791015625e-07 ;  /* 0x00000004ff027435 */ /* 0x000fe200000001ff */
[----:B------:R-:W-:Y:S02]  /*5ae0*/  IADD3 R3, R0, R3, RZ ;  /* 0x0000000300037210 */ /* 0x000fe40007ffe0ff */
[----:B0-----:R-:W-:-:S07]  /*5af0*/  F2FP.PACK_AB R5, R19, R12 ;  /* 0x0000000c1305723e */ /* 0x001fce00000000ff */
[----:B------:R-:W-:-:S05]  /*5b00*/  IMAD.WIDE.U32 R2, R3, R2, c[0x0][0x168] ;  /* 0x00005a0003027625 */ /* 0x000fca00078e0002 */
[----:B------:R-:W-:Y:S01]  /*5b10*/  STG.E [R2.64], R5 ;  /* 0x0000000502007986 */ /* 0x000fe2000c101904 */
[----:B------:R-:W-:Y:S05]  /*5b20*/  EXIT ;  /* 0x000000000000794d */ /* 0x000fea0003800000 */
.L_x_3081:
        /* <DEDUP_REMOVED lines=13> */
.L_x_6247:


//--------------------- .text._ZN2at6native29vectorized_elementwise_kernelILi4EZZZNS0_16tanh_kernel_cudaERNS_18TensorIteratorBaseEENKUlvE_clEvENKUlvE1_clEvEUlN3c107complexINS6_4HalfEEEE_St5arrayIPcLm2EEEEviT0_T1_ --------------------------
	.section	.text._ZN2at6native29vectorized_elementwise_kernelILi4EZZZNS0_16tanh_kernel_cudaERNS_18TensorIteratorBaseEENKUlvE_clEvENKUlvE1_clEvEUlN3c107complexINS6_4HalfEEEE_St5arrayIPcLm2EEEEviT0_T1_,"ax",@progbits
	.sectioninfo	@"SHI_REGISTERS=29"
	.align	128
        .global         _ZN2at6native29vectorized_elementwise_kernelILi4EZZZNS0_16tanh_kernel_cudaERNS_18TensorIteratorBaseEENKUlvE_clEvENKUlvE1_clEvEUlN3c107complexINS6_4HalfEEEE_St5arrayIPcLm2EEEEviT0_T1_
        .type           _ZN2at6native29vectorized_elementwise_kernelILi4EZZZNS0_16tanh_kernel_cudaERNS_18TensorIteratorBaseEENKUlvE_clEvENKUlvE1_clEvEUlN3c107complexINS6_4HalfEEEE_St5arrayIPcLm2EEEEviT0_T1_,@function
        .size           _ZN2at6native29vectorized_elementwise_kernelILi4EZZZNS0_16tanh_kernel_cudaERNS_18TensorIteratorBaseEENKUlvE_clEvENKUlvE1_clEvEUlN3c107complexINS6_4HalfEEEE_St5arrayIPcLm2EEEEviT0_T1_,(.L_x_6248 - _ZN2at6native29vectorized_elementwise_kernelILi4EZZZNS0_16tanh_kernel_cudaERNS_18TensorIteratorBaseEENKUlvE_clEvENKUlvE1_clEvEUlN3c107complexINS6_4HalfEEEE_St5arrayIPcLm2EEEEviT0_T1_)
        .other          _ZN2at6native29vectorized_elementwise_kernelILi4EZZZNS0_16tanh_kernel_cudaERNS_18TensorIteratorBaseEENKUlvE_clEvENKUlvE1_clEvEUlN3c107complexINS6_4HalfEEEE_St5arrayIPcLm2EEEEviT0_T1_,@"STO_CUDA_ENTRY STV_DEFAULT"
_ZN2at6native29vectorized_elementwise_kernelILi4EZZZNS0_16tanh_kernel_cudaERNS_18TensorIteratorBaseEENKUlvE_clEvENKUlvE1_clEvEUlN3c107complexINS6_4HalfEEEE_St5arrayIPcLm2EEEEviT0_T1_:
.text._ZN2at6native29vectorized_elementwise_kernelILi4EZZZNS0_16tanh_kernel_cudaERNS_18TensorIteratorBaseEENKUlvE_clEvENKUlvE1_clEvEUlN3c107complexINS6_4HalfEEEE_St5arrayIPcLm2EEEEviT0_T1_:
        /* <DEDUP_REMOVED lines=12> */
[----:B------:R0:W5:Y:S01]  /*00c0*/  LDG.E.128 R4, [R16.64+0x800] ;  /* 0x0008000410047981 */ /* 0x000162000c1e1d00 */
[----:B------:R-:W-:Y:S01]  /*00d0*/  BSSY B0, `(.L_x_3083) ;  /* 0x000004e000007945 */ /* 0x000fe20003800000 */
[--C-:B--2---:R-:W-:Y:S02]  /*00e0*/  HADD2.F32 R13, -RZ, R8.reuse.H0_H0 ;  /* 0x20000008ff0d7230 */ /* 0x104fe40000004100 */
        /* <DEDUP_REMOVED lines=49> */
.L_x_3086:
        /* <DEDUP_REMOVED lines=12> */
.L_x_3085:
[----:B------:R-:W-:-:S05]  /*04c0*/  FADD.FTZ R13, R12, -R12 ;  /* 0x8000000c0c0d7221 */ /* 0x000fca0000010000 */
[----:B------:R-:W-:Y:S01]  /*04d0*/  MOV R8, R13 ;  /* 0x0000000d00087202 */ /* 0x000fe20000000f00 */
[----:B------:R-:W-:Y:S05]  /*04e0*/  BRA `(.L_x_3087) ;  /* 0x000000c000007947 */ /* 0x000fea0003800000 */
.L_x_3084:
        /* <DEDUP_REMOVED lines=12> */
.L_x_3087:
[----:B------:R-:W-:Y:S05]  /*05b0*/  BSYNC B0 ;  /* 0x0000000000007941 */ /* 0x000fea0003800000 */
.L_x_3083:
        /* <DEDUP_REMOVED lines=51> */
.L_x_3091:
        /* <DEDUP_REMOVED lines=12> */
.L_x_3090:
[----:B------:R-:W-:-:S05]  /*09b0*/  FADD.FTZ R14, R17, -R17 ;  /* 0x80000011110e7221 */ /* 0x000fca0000010000 */
[----:B------:R-:W-:Y:S01]  /*09c0*/  MOV R9, R14 ;  /* 0x0000000e00097202 */ /* 0x000fe20000000f00 */
[----:B------:R-:W-:Y:S05]  /*09d0*/  BRA `(.L_x_3092) ;  /* 0x000000c000007947 */ /* 0x000fea0003800000 */
.L_x_3089:
        /* <DEDUP_REMOVED lines=12> */
.L_x_3092:
[----:B------:R-:W-:Y:S05]  /*0aa0*/  BSYNC B0 ;  /* 0x0000000000007941 */ /* 0x000fea0003800000 */
.L_x_3088:
        /* <DEDUP_REMOVED lines=18> */
[----:B------:R-:W1:Y:S02]  /*0bd0*/  MUFU.COS R10, R20 ;  /* 0x00000014000a7308 */ /* 0x000e640000000000 */
        /* <DEDUP_REMOVED lines=32> */
.L_x_3096:
        /* <DEDUP_REMOVED lines=12> */
.L_x_3095:
[----:B------:R-:W-:-:S05]  /*0ea0*/  FADD.FTZ R23, R10, -R10 ;  /* 0x8000000a0a177221 */ /* 0x000fca0000010000 */
[----:B------:R-:W-:Y:S01]  /*0eb0*/  MOV R20, R23 ;  /* 0x0000001700147202 */ /* 0x000fe20000000f00 */
[----:B------:R-:W-:Y:S05]  /*0ec0*/  BRA `(.L_x_3097) ;  /* 0x000000c000007947 */ /* 0x000fea0003800000 */
.L_x_3094:
        /* <DEDUP_REMOVED lines=12> */
.L_x_3097:
[----:B------:R-:W-:Y:S05]  /*0f90*/  BSYNC B0 ;  /* 0x0000000000007941 */ /* 0x000fea0003800000 */
.L_x_3093:
        /* <DEDUP_REMOVED lines=51> */
.L_x_3101:
        /* <DEDUP_REMOVED lines=12> */
.L_x_3100:
[----:B------:R-:W-:-:S05]  /*1390*/  FADD.FTZ R22, R11, -R11 ;  /* 0x8000000b0b167221 */ /* 0x000fca0000010000 */
[----:B------:R-:W-:Y:S01]  /*13a0*/  MOV R25, R22 ;  /* 0x0000001600197202 */ /* 0x000fe20000000f00 */
[----:B------:R-:W-:Y:S05]  /*13b0*/  BRA `(.L_x_3102) ;  /* 0x000000c000007947 */ /* 0x000fea0003800000 */
.L_x_3099:
        /* <DEDUP_REMOVED lines=12> */
.L_x_3102:
[----:B------:R-:W-:Y:S05]  /*1480*/  BSYNC B0 ;  /* 0x0000000000007941 */ /* 0x000fea0003800000 */
.L_x_3098:
        /* <DEDUP_REMOVED lines=51> */
.L_x_3106:
        /* <DEDUP_REMOVED lines=12> */
.L_x_3105:
[----:B------:R-:W-:-:S05]  /*1880*/  FADD.FTZ R11, R4, -R4 ;  /* 0x80000004040b7221 */ /* 0x000fca0000010000 */
[----:B------:R-:W-:Y:S01]  /*1890*/  MOV R12, R11 ;  /* 0x0000000b000c7202 */ /* 0x000fe20000000f00 */
[----:B------:R-:W-:Y:S05]  /*18a0*/  BRA `(.L_x_3107) ;  /* 0x000000c000007947 */ /* 0x000fea0003800000 */
.L_x_3104:
        /* <DEDUP_REMOVED lines=12> */
.L_x_3107:
[----:B------:R-:W-:Y:S05]  /*1970*/  BSYNC B0 ;  /* 0x0000000000007941 */ /* 0x000fea0003800000 */
.L_x_3103:
        /* <DEDUP_REMOVED lines=23> */
[----:B------:R-:W-:Y:S01]  /*1af0*/  FSEL R17, R17, R2, P0 ;  /* 0x0000000211117208 */ /* 0x000fe20000000000 */
[----:B-1----:R-:W-:Y:S01]  /*1b00*/  MUFU.RCP R5, R5 ;  /* 0x0000000500057308 */ /* 0x002fe20000001000 */
[----:B------:R-:W-:-:S03]  /*1b10*/  FSETP.GE.FTZ.AND P0, PT, |R16|, 1, PT ;  /* 0x3f8000001000780b */ /* 0x000fc60003f16200 */
[----:B------:R-:W-:-:S04]  /*1b20*/  FFMA.FTZ R4, R17, -0.69314718246459960938, |R16| ;  /* 0xbf31721811047823 */ /* 0x000fc80000010410 */
[C---:B------:R-:W-:Y:S02]  /*1b30*/  FFMA.FTZ R4, R17.reuse, 1.9046542121259335545e-09, R4 ;  /* 0x3102e30811047823 */ /* 0x040fe40000010004 */
[----:B------:R-:W-:Y:S02]  /*1b40*/  FADD.FTZ R17, R17, 12583037 ;  /* 0x4b40007d11117421 */ /* 0x000fe40000010000 */
[----:B------:R-:W-:Y:S02]  /*1b50*/  FMUL.FTZ R10, R4, 1.4426950216293334961 ;  /* 0x3fb8aa3b040a7820 */ /* 0x000fe40000410000 */
[----:B------:R-:W0:Y:S01]  /*1b60*/  MUFU.SIN R4, R24 ;  /* 0x0000001800047308 */ /* 0x000e220000000400 */
[----:B------:R-:W-:-:S07]  /*1b70*/  SHF.L.U32 R17, R17, 0x17, RZ ;  /* 0x0000001711117819 */ /* 0x000fce00000006ff */
        /* <DEDUP_REMOVED lines=19> */
.L_x_3111:
        /* <DEDUP_REMOVED lines=12> */
.L_x_3110:
[----:B------:R-:W-:-:S05]  /*1d70*/  FADD.FTZ R16, R5, -R5 ;  /* 0x8000000505107221 */ /* 0x000fca0000010000 */
[----:B------:R-:W-:Y:S01]  /*1d80*/  MOV R17, R16 ;  /* 0x0000001000117202 */ /* 0x000fe20000000f00 */
[----:B------:R-:W-:Y:S05]  /*1d90*/  BRA `(.L_x_3112) ;  /* 0x000000c000007947 */ /* 0x000fea0003800000 */
.L_x_3109:
        /* <DEDUP_REMOVED lines=12> */
.L_x_3112:
[----:B------:R-:W-:Y:S05]  /*1e60*/  BSYNC B0 ;  /* 0x0000000000007941 */ /* 0x000fea0003800000 */
.L_x_3108:
        /* <DEDUP_REMOVED lines=16> */
[----:B0-----:R-:W-:-:S03]  /*1f70*/  FSETP.GT.FTZ.AND P0, PT, |R2|, 126, PT ;  /* 0x42fc00000200780b */ /* 0x001fc60003f14200 */
[----:B------:R-:W-:-:S04]  /*1f80*/  LOP3.LUT R19, R19, 0x80000000, R2, 0xb8, !PT ;  /* 0x8000000013137812 */ /* 0x000fc800078eb802 */
[----:B------:R-:W-:Y:S02]  /*1f90*/  FSEL R19, R19, R2, P0 ;  /* 0x0000000213137208 */ /* 0x000fe40000000000 */
[----:B------:R-:W-:-:S03]  /*1fa0*/  FSETP.GE.FTZ.AND P0, PT, |R10|, 1, PT ;  /* 0x3f8000000a00780b */ /* 0x000fc60003f16200 */
[----:B------:R-:W-:-:S04]  /*1fb0*/  FFMA.FTZ R4, R19, -0.69314718246459960938, |R10| ;  /* 0xbf31721813047823 */ /* 0x000fc8000001040a */
[C---:B------:R-:W-:Y:S02]  /*1fc0*/  FFMA.FTZ R4, R19.reuse, 1.9046542121259335545e-09, R4 ;  /* 0x3102e30813047823 */ /* 0x040fe40000010004 */
[----:B------:R-:W-:Y:S02]  /*1fd0*/  FADD.FTZ R19, R19, 12583037 ;  /* 0x4b40007d13137421 */ /* 0x000fe40000010000 */
[----:B------:R-:W-:Y:S02]  /*1fe0*/  FMUL.FTZ R6, R4, 1.4426950216293334961 ;  /* 0x3fb8aa3b04067820 */ /* 0x000fe40000410000 */
[----:B------:R-:W-:Y:S01]  /*1ff0*/  MUFU.SIN R4, R18 ;  /* 0x0000001200047308 */ /* 0x000fe20000000400 */
[----:B------:R-:W-:-:S07]  /*2000*/  SHF.L.U32 R2, R19, 0x17, RZ ;  /* 0x0000001713027819 */ /* 0x000fce00000006ff */
[----:B------:R0:W1:Y:S08]  /*2010*/  MUFU.EX2 R21, R6 ;  /* 0x0000000600157308 */ /* 0x0000700000000800 */
[----:B------:R-:W2:Y:S01]  /*2020*/  MUFU.COS R19, R18 ;  /* 0x0000001200137308 */ /* 0x000ea20000000000 */
[----:B0-----:R-:W-:-:S04]  /*2030*/  FFMA.FTZ R6, R5, R24, 0.00019836159481201320887 ;  /* 0x394fff4905067423 */ /* 0x001fc80000010018 */
[C---:B------:R-:W-:Y:S02]  /*2040*/  FFMA.FTZ R6, R5.reuse, R6, 0.0083333496004343032837 ;  /* 0x3c08889a05067423 */ /* 0x040fe40000010006 */
[----:B-1----:R-:W-:Y:S02]  /*2050*/  FMUL.FTZ R2, R2, R21 ;  /* 0x0000001502027220 */ /* 0x002fe40000410000 */
[C---:B------:R-:W-:Y:S02]  /*2060*/  FFMA.FTZ R6, R5.reuse, R6, 0.16666667163372039795 ;  /* 0x3e2aaaab05067423 */ /* 0x040fe40000010006 */
[----:B------:R-:W0:Y:S02]  /*2070*/  MUFU.RCP R21, R2 ;  /* 0x0000000200157308 */ /* 0x000e240000001000 */
[----:B------:R-:W-:-:S06]  /*2080*/  FMUL.FTZ R5, R5, R6 ;  /* 0x0000000605057220 */ /* 0x000fcc0000410000 */
[----:B--2---:R-:W1:Y:S01]  /*2090*/  MUFU.RCP R19, R19 ;  /* 0x0000001300137308 */ /* 0x004e620000001000 */
        /* <DEDUP_REMOVED lines=16> */
.L_x_3116:
        /* <DEDUP_REMOVED lines=12> */
.L_x_3115:
[----:B------:R-:W-:-:S05]  /*2260*/  FADD.FTZ R10, R5, -R5 ;  /* 0x80000005050a7221 */ /* 0x000fca0000010000 */
[----:B------:R-:W-:Y:S01]  /*2270*/  MOV R21, R10 ;  /* 0x0000000a00157202 */ /* 0x000fe20000000f00 */
[----:B------:R-:W-:Y:S05]  /*2280*/  BRA `(.L_x_3117) ;  /* 0x000000c000007947 */ /* 0x000fea0003800000 */
.L_x_3114:
        /* <DEDUP_REMOVED lines=12> */
.L_x_3117:
[----:B------:R-:W-:Y:S05]  /*2350*/  BSYNC B0 ;  /* 0x0000000000007941 */ /* 0x000fea0003800000 */
.L_x_3113:
        /* <DEDUP_REMOVED lines=51> */
.L_x_3121:
        /* <DEDUP_REMOVED lines=12> */
.L_x_3120:
[----:B------:R-:W-:-:S05]  /*2750*/  FADD.FTZ R18, R7, -R7 ;  /* 0x8000000707127221 */ /* 0x000fca0000010000 */
[----:B------:R-:W-:Y:S01]  /*2760*/  MOV R19, R18 ;  /* 0x0000001200137202 */ /* 0x000fe20000000f00 */
[----:B------:R-:W-:Y:S05]  /*2770*/  BRA `(.L_x_3122) ;  /* 0x000000c000007947 */ /* 0x000fea0003800000 */
.L_x_3119:
        /* <DEDUP_REMOVED lines=12> */
.L_x_3122:
[----:B------:R-:W-:Y:S05]  /*2840*/  BSYNC B0 ;  /* 0x0000000000007941 */ /* 0x000fea0003800000 */
.L_x_3118:
[----:B------:R-:W-:Y:S01]  /*2850*/  IMAD.WIDE.U32 R2, R0, R3, c[0x0][0x168] ;  /* 0x00005a0000027625 */ /* 0x000fe200078e0003 */
[----:B------:R-:W-:Y:S02]  /*2860*/  F2FP.PACK_AB R4, R8, R13 ;  /* 0x0000000d0804723e */ /* 0x000fe400000000ff */
[----:B------:R-:W-:Y:S02]  /*2870*/  F2FP.PACK_AB R5, R9, R14 ;  /* 0x0000000e0905723e */ /* 0x000fe400000000ff */
[----:B------:R-:W-:Y:S01]  /*2880*/  F2FP.PACK_AB R8, R12, R11 ;  /* 0x0000000b0c08723e */ /* 0x000fe200000000ff */
[----:B------:R-:W-:Y:S01]  /*2890*/  IMAD.WIDE R2, R15, 0x10, R2 ;  /* 0x000000100f027825 */ /* 0x000fe200078e0202 */
[----:B------:R-:W-:Y:S02]  /*28a0*/  F2FP.PACK_AB R7, R25, R22 ;  /* 0x000000161907723e */ /* 0x000fe400000000ff */
[----:B------:R-:W-:Y:S02]  /*28b0*/  F2FP.PACK_AB R6, R20, R23 ;  /* 0x000000171406723e */ /* 0x000fe400000000ff */
[----:B------:R-:W-:-:S02]  /*28c0*/  F2FP.PACK_AB R10, R21, R10 ;  /* 0x0000000a150a723e */ /* 0x000fc400000000ff */
[----:B------:R-:W-:Y:S01]  /*28d0*/  F2FP.PACK_AB R9, R17, R16 ;  /* 0x000000101109723e */ /* 0x000fe200000000ff */
[----:B------:R-:W-:Y:S01]  /*28e0*/  STG.E.128 [R2.64], R4 ;  /* 0x0000000402007986 */ /* 0x000fe2000c101d04 */
[----:B------:R-:W-:-:S05]  /*28f0*/  F2FP.PACK_AB R11, R19, R18 ;  /* 0x00000012130b723e */ /* 0x000fca00000000ff */
[----:B------:R-:W-:Y:S01]  /*2900*/  STG.E.128 [R2.64+0x800], R8 ;  /* 0x0008000802007986 */ /* 0x000fe2000c101d04 */
[----:B------:R-:W-:Y:S05]  /*2910*/  EXIT ;  /* 0x000000000000794d */ /* 0x000fea0003800000 */
.L_x_3082:
[----:B------:R-:W0:Y:S02]  /*2920*/  S2R R3, SR_TID.X ;  /* 0x0000000000037919 */ /* 0x000e240000002100 */
[----:B0-----:R-:W-:Y:S02]  /*2930*/  ISETP.GE.AND P0, PT, R3, R2, PT ;  /* 0x000000020300720c */ /* 0x001fe40003f06270 */
        /* <DEDUP_REMOVED lines=123> */
.L_x_3127:
        /* <DEDUP_REMOVED lines=12> */
.L_x_3126:
[----:B------:R-:W-:-:S05]  /*31b0*/  FADD.FTZ R9, R6, -R6 ;  /* 0x8000000606097221 */ /* 0x000fca0000010000 */
[----:B------:R-:W-:Y:S01]  /*31c0*/  MOV R8, R9 ;  /* 0x0000000900087202 */ /* 0x000fe20000000f00 */
[----:B------:R-:W-:Y:S05]  /*31d0*/  BRA `(.L_x_3124) ;  /* 0x000000c000007947 */ /* 0x000fea0003800000 */
.L_x_3125:
        /* <DEDUP_REMOVED lines=12> */
.L_x_3124:
[----:B------:R-:W-:Y:S05]  /*32a0*/  BSYNC B0 ;  /* 0x0000000000007941 */ /* 0x000fea0003800000 */
.L_x_3123:
        /* <DEDUP_REMOVED lines=54> */
.L_x_3132:
        /* <DEDUP_REMOVED lines=12> */
.L_x_3131:
[----:B------:R-:W-:-:S05]  /*36d0*/  FADD.FTZ R7, R14, -R14 ;  /* 0x8000000e0e077221 */ /* 0x000fca0000010000 */
[----:B------:R-:W-:Y:S01]  /*36e0*/  MOV R6, R7 ;  /* 0x0000000700067202 */ /* 0x000fe20000000f00 */
[----:B------:R-:W-:Y:S05]  /*36f0*/  BRA `(.L_x_3129) ;  /* 0x000000c000007947 */ /* 0x000fea0003800000 */
.L_x_3130:
        /* <DEDUP_REMOVED lines=12> */
.L_x_3129:
[----:B------:R-:W-:Y:S05]  /*37c0*/  BSYNC B0 ;  /* 0x0000000000007941 */ /* 0x000fea0003800000 */
.L_x_3128:
        /* <DEDUP_REMOVED lines=54> */
.L_x_3137:
        /* <DEDUP_REMOVED lines=12> */
.L_x_3136:
[----:B------:R-:W-:-:S05]  /*3bf0*/  FADD.FTZ R5, R14, -R14 ;  /* 0x8000000e0e057221 */ /* 0x000fca0000010000 */
[----:B------:R-:W-:Y:S01]  /*3c00*/  MOV R4, R5 ;  /* 0x0000000500047202 */ /* 0x000fe20000000f00 */
[----:B------:R-:W-:Y:S05]  /*3c10*/  BRA `(.L_x_3134) ;  /* 0x000000c000007947 */ /* 0x000fea0003800000 */
.L_x_3135:
        /* <DEDUP_REMOVED lines=12> */
.L_x_3134:
[----:B------:R-:W-:Y:S05]  /*3ce0*/  BSYNC B0 ;  /* 0x0000000000007941 */ /* 0x000fea0003800000 */
.L_x_3133:
        /* <DEDUP_REMOVED lines=54> */
.L_x_3142:
        /* <DEDUP_REMOVED lines=12> */
.L_x_3141:
[----:B------:R-:W-:-:S05]  /*4110*/  FADD.FTZ R11, R14, -R14 ;  /* 0x8000000e0e0b7221 */ /* 0x000fca0000010000 */
[----:B------:R-:W-:Y:S01]  /*4120*/  MOV R10, R11 ;  /* 0x0000000b000a7202 */ /* 0x000fe20000000f00 */
[----:B------:R-:W-:Y:S05]  /*4130*/  BRA `(.L_x_3139) ;  /* 0x000000c000007947 */ /* 0x000fea0003800000 */
.L_x_3140:
        /* <DEDUP_REMOVED lines=12> */
.L_x_3139:
[----:B------:R-:W-:Y:S05]  /*4200*/  BSYNC B0 ;  /* 0x0000000000007941 */ /* 0x000fea0003800000 */
.L_x_3138:
        /* <DEDUP_REMOVED lines=54> */
.L_x_3147:
        /* <DEDUP_REMOVED lines=12> */
.L_x_3146:
[----:B------:R-:W-:-:S05]  /*4630*/  FADD.FTZ R14, R17, -R17 ;  /* 0x80000011110e7221 */ /* 0x000fca0000010000 */
[----:B------:R-:W-:Y:S01]  /*4640*/  MOV R13, R14 ;  /* 0x0000000e000d7202 */ /* 0x000fe20000000f00 */
[----:B------:R-:W-:Y:S05]  /*4650*/  BRA `(.L_x_3144) ;  /* 0x000000c000007947 */ /* 0x000fea0003800000 */
.L_x_3145:
        /* <DEDUP_REMOVED lines=12> */
.L_x_3144:
[----:B------:R-:W-:Y:S05]  /*4720*/  BSYNC B0 ;  /* 0x0000000000007941 */ /* 0x000fea0003800000 */
.L_x_3143:
        /* <DEDUP_REMOVED lines=55> */
.L_x_3152:
        /* <DEDUP_REMOVED lines=12> */
.L_x_3151:
[----:B------:R-:W-:-:S05]  /*4b60*/  FADD.FTZ R16, R19, -R19 ;  /* 0x8000001313107221 */ /* 0x000fca0000010000 */
[----:B------:R-:W-:Y:S01]  /*4b70*/  MOV R17, R16 ;  /* 0x0000001000117202 */ /* 0x000fe20000000f00 */
[----:B------:R-:W-:Y:S05]  /*4b80*/  BRA `(.L_x_3149) ;  /* 0x000000c000007947 */ /* 0x000fea0003800000 */
.L_x_3150:
        /* <DEDUP_REMOVED lines=12> */
.L_x_3149:
[----:B------:R-:W-:Y:S05]  /*4c50*/  BSYNC B0 ;  /* 0x0000000000007941 */ /* 0x000fea0003800000 */
.L_x_3148:
        /* <DEDUP_REMOVED lines=55> */
.L_x_3157:
        /* <DEDUP_REMOVED lines=12> */
.L_x_3156:
[----:B------:R-:W-:-:S05]  /*5090*/  FADD.FTZ R15, R20, -R20 ;  /* 0x80000014140f7221 */ /* 0x000fca0000010000 */
[----:B------:R-:W-:Y:S01]  /*50a0*/  MOV R18, R15 ;  /* 0x0000000f00127202 */ /* 0x000fe20000000f00 */
[----:B------:R-:W-:Y:S05]  /*50b0*/  BRA `(.L_x_3154) ;  /* 0x000000c000007947 */ /* 0x000fea0003800000 */
.L_x_3155:
        /* <DEDUP_REMOVED lines=12> */
.L_x_3154:
[----:B------:R-:W-:Y:S05]  /*5180*/  BSYNC B0 ;  /* 0x0000000000007941 */ /* 0x000fea0003800000 */
.L_x_3153:
        /* <DEDUP_REMOVED lines=55> */
.L_x_3162:
        /* <DEDUP_REMOVED lines=12> */
.L_x_3161:
[----:B------:R-:W-:-:S05]  /*55c0*/  FADD.FTZ R12, R21, -R21 ;  /* 0x80000015150c7221 */ /* 0x000fca0000010000 */
[----:B------:R-:W-:Y:S01]  /*55d0*/  MOV R19, R12 ;  /* 0x0000000c00137202 */ /* 0x000fe20000000f00 */
[----:B------:R-:W-:Y:S05]  /*55e0*/  BRA `(.L_x_3159) ;  /* 0x000000c000007947 */ /* 0x000fea0003800000 */
.L_x_3160:
        /* <DEDUP_REMOVED lines=12> */
.L_x_3159:
[----:B------:R-:W-:Y:S05]  /*56b0*/  BSYNC B0 ;  /* 0x0000000000007941 */ /* 0x000fea0003800000 */
.L_x_3158:
        /* <DEDUP_REMOVED lines=24> */
.L_x_3165:
        /* <DEDUP_REMOVED lines=8> */
.L_x_3166:
        /* <DEDUP_REMOVED lines=8> */
.L_x_3167:
        /* <DEDUP_REMOVED lines=9> */
.L_x_3168:
[----:B------:R-:W-:Y:S05]  /*59d0*/  BSYNC B1 ;  /* 0x0000000000017941 */ /* 0x000fea0003800000 */
.L_x_3164:
[----:B------:R-:W-:-:S13]  /*59e0*/  ISETP.GE.AND P0, PT, R3, R2, PT ;  /* 0x000000020300720c */ /* 0x000fda0003f06270 */
[----:B0-----:R-:W-:Y:S02]  /*59f0*/  @!P0 IADD3 R4, R0, R3, RZ ;  /* 0x0000000300048210 */ /* 0x001fe40007ffe0ff */
[----:B------:R-:W-:Y:S02]  /*5a00*/  @!P0 MOV R5, 0x4 ;  /* 0x0000000400058802 */ /* 0x000fe40000000f00 */
[----:B------:R-:W-:Y:S02]  /*5a10*/  @!P0 F2FP.PACK_AB R15, R18, R15 ;  /* 0x0000000f120f823e */ /* 0x000fe400000000ff */
[----:B------:R-:W-:Y:S01]  /*5a20*/  @!P0 IADD3 R3, R3, 0x80, RZ ;  /* 0x0000008003038810 */ /* 0x000fe20007ffe0ff */
[----:B------:R-:W-:-:S05]  /*5a30*/  @!P0 IMAD.WIDE.U32 R4, R4, R5, c[0x0][0x168] ;  /* 0x00005a0004048625 */ /* 0x000fca00078e0005 */
[----:B------:R0:W-:Y:S02]  /*5a40*/  @!P0 STG.E [R4.64], R15 ;  /* 0x0000000f04008986 */ /* 0x0001e4000c101904 */
.L_x_3169:
[----:B------:R-:W-:Y:S05]  /*5a50*/  BSYNC B0 ;  /* 0x0000000000007941 */ /* 0x000fea0003800000 */
.L_x_3163:
        /* <DEDUP_REMOVED lines=9> */
.L_x_3170:
        /* <DEDUP_REMOVED lines=9> */
.L_x_6248:


//--------------------- .text._ZN2at6native29vectorized_elementwise_kernelILi8EZZZNS0_16tanh_kernel_cudaERNS_18TensorIteratorBaseEENKUlvE_clEvENKUlvE1_clEvEUlN3c107complexINS6_4HalfEEEE_St5arrayIPcLm2EEEEviT0_T1_ --------------------------
	.section	.text._ZN2at6native29vectorized_elementwise_kernelILi8EZZZNS0_16tanh_kernel_cudaERNS_18TensorIteratorBaseEENKUlvE_clEvENKUlvE1_clEvEUlN3c107complexINS6_4HalfEEEE_St5arrayIPcLm2EEEEviT0_T1_,"ax",@progbits
	.sectioninfo	@"SHI_REGISTERS=4"
	.align	128
        .global         _ZN2at6native29vectorized_elementwise_kernelILi8EZZZNS0_16tanh_kernel_cudaERNS_18TensorIteratorBaseEENKUlvE_clEvENKUlvE1_clEvEUlN3c107complexINS6_4HalfEEEE_St5arrayIPcLm2EEEEviT0_T1_
        .type           _ZN2at6native29vectorized_elementwise_kernelILi8EZZZNS0_16tanh_kernel_cudaERNS_18TensorIteratorBaseEENKUlvE_clEvENKUlvE1_clEvEUlN3c107complexINS6_4HalfEEEE_St5arrayIPcLm2EEEEviT0_T1_,@function
        .size           _ZN2at6native29vectorized_elementwise_kernelILi8EZZZNS0_16tanh_kernel_cudaERNS_18TensorIteratorBaseEENKUlvE_clEvENKUlvE1_clEvEUlN3c107complexINS6_4HalfEEEE_St5arrayIPcLm2EEEEviT0_T1_,(.L_x_6249 - _ZN2at6native29vectorized_elementwise_kernelILi8EZZZNS0_16tanh_kernel_cudaERNS_18TensorIteratorBaseEENKUlvE_clEvENKUlvE1_clEvEUlN3c107complexINS6_4HalfEEEE_St5arrayIPcLm2EEEEviT0_T1_)
        .other          _ZN2at6native29vectorized_elementwise_kernelILi8EZZZNS0_16tanh_kernel_cudaERNS_18TensorIteratorBaseEENKUlvE_clEvENKUlvE1_clEvEUlN3c107complexINS6_4HalfEEEE_St5arrayIPcLm2EEEEviT0_T1_,@"STO_CUDA_ENTRY STV_DEFAULT"
_ZN2at6native29vectorized_elementwise_kernelILi8EZZZNS0_16tanh_kernel_cudaERNS_18TensorIteratorBaseEENKUlvE_clEvENKUlvE1_clEvEUlN3c107complexINS6_4HalfEEEE_St5arrayIPcLm2EEEEviT0_T1_:
.text._ZN2at6native29vectorized_elementwise_kernelILi8EZZZNS0_16tanh_kernel_cudaERNS_18TensorIteratorBaseEENKUlvE_clEvENKUlvE1_clEvEUlN3c107complexINS6_4HalfEEEE_St5arrayIPcLm2EEEEviT0_T1_:
[----:B------:R-:W-:Y:S02]  /*0000*/  MOV R1, c[0x0][0x28] ;  /* 0x00000a0000017a02 */ /* 0x000fe40000000f00 */
[----:B------:R-:W-:Y:S05]  /*0010*/  EXIT ;  /* 0x000000000000794d */ /* 0x000fea0003800000 */
.L_x_3171:
        /* <DEDUP_REMOVED lines=14> */
.L_x_6249:


//--------------------- .text._ZN2at6native18elementwise_kernelILi128ELi4EZNS0_15gpu_kernel_implIZZZNS0_16tanh_kernel_cudaERNS_18TensorIteratorBaseEENKUlvE_clEvENKUlvE0_clEvEUlN3c107complexIfEEE_EEvS4_RKT_EUliE_EEviT1_ --------------------------
	.section	.text._ZN2at6native18elementwise_kernelILi128ELi4EZNS0_15gpu_kernel_implIZZZNS0_16tanh_kernel_cudaERNS_18TensorIteratorBaseEENKUlvE_clEvENKUlvE0_clEvEUlN3c107complexIfEEE_EEvS4_RKT_EUliE_EEviT1_,"ax",@progbits
	.sectioninfo	@"SHI_REGISTERS=26"
	.align	128
        .global         _ZN2at6native18elementwise_kernelILi128ELi4EZNS0_15gpu_kernel_implIZZZNS0_16tanh_kernel_cudaERNS_18TensorIteratorBaseEENKUlvE_clEvENKUlvE0_clEvEUlN3c107complexIfEEE_EEvS4_RKT_EUliE_EEviT1_
        .type           _ZN2at6native18elementwise_kernelILi128ELi4EZNS0_15gpu_kernel_implIZZZNS0_16tanh_kernel_cudaERNS_18TensorIteratorBaseEENKUlvE_clEvENKUlvE0_clEvEUlN3c107complexIfEEE_EEvS4_RKT_EUliE_EEviT1_,@function
        .size           _ZN2at6native18elementwise_kernelILi128ELi4EZNS0_15gpu_kernel_implIZZZNS0_16tanh_kernel_cudaERNS_18TensorIteratorBaseEENKUlvE_clEvENKUlvE0_clEvEUlN3c107complexIfEEE_EEvS4_RKT_EUliE_EEviT1_,(.L_x_6250 - _ZN2at6native18elementwise_kernelILi128ELi4EZNS0_15gpu_kernel_implIZZZNS0_16tanh_kernel_cudaERNS_18TensorIteratorBaseEENKUlvE_clEvENKUlvE0_clEvEUlN3c107complexIfEEE_EEvS4_RKT_EUliE_EEviT1_)
        .other          _ZN2at6native18elementwise_kernelILi128ELi4EZNS0_15gpu_kernel_implIZZZNS0_16tanh_kernel_cudaERNS_18TensorIteratorBaseEENKUlvE_clEvENKUlvE0_clEvEUlN3c107complexIfEEE_EEvS4_RKT_EUliE_EEviT1_,@"STO_CUDA_ENTRY STV_DEFAULT"
_ZN2at6native18elementwise_kernelILi128ELi4EZNS0_15gpu_kernel_implIZZZNS0_16tanh_kernel_cudaERNS_18TensorIteratorBaseEENKUlvE_clEvENKUlvE0_clEvEUlN3c107complexIfEEE_EEvS4_RKT_EUliE_EEviT1_:
.text._ZN2at6native18elementwise_kernelILi128ELi4EZNS0_15gpu_kernel_implIZZZNS0_16tanh_kernel_cudaERNS_18TensorIteratorBaseEENKUlvE_clEvENKUlvE0_clEvEUlN3c107complexIfEEE_EEvS4_RKT_EUliE_EEviT1_:
        /* <DEDUP_REMOVED lines=236> */
.L_x_3174:
        /* <DEDUP_REMOVED lines=18> */
[----:B------:R-:W-:Y:S01]  /*0fe0*/  IMAD.MOV.U32 R3, RZ, RZ, RZ ;  /* 0x000000ffff037224 */ /* 0x000fe200078e00ff */
[----:B--2---:R-:W0:Y:S01]  /*0ff0*/  I2F.S16 R2, R2 ;  /* 0x0000000200027306 */ /* 0x004e220000101400 */
[----:B------:R-:W-:Y:S05]  /*1000*/  BRA `(.L_x_3181) ;  /* 0x00000e2000007947 */ /* 0x000fea0003800000 */
.L_x_3179:
[----:B------:R-:W2:Y:S01]  /*1010*/  LDG.E.U8 R2, [R4.64] ;  /* 0x0000002404027981 */ /* 0x000ea2000c1e1100 */
[----:B------:R-:W-:Y:S01]  /*1020*/  IMAD.MOV.U32 R3, RZ, RZ, RZ ;  /* 0x000000ffff037224 */ /* 0x000fe200078e00ff */
[----:B--2---:R-:W0:Y:S01]  /*1030*/  I2F.U16 R2, R2 ;  /* 0x0000000200027306 */ /* 0x004e220000101000 */
[----:B------:R-:W-:Y:S05]  /*1040*/  BRA `(.L_x_3181) ;  /* 0x00000de000007947 */ /* 0x000fea0003800000 */
.L_x_3178:
[----:B------:R-:W-:-:S13]  /*1050*/  ISETP.NE.AND P0, PT, R2, 0x2, PT ;  /* 0x000000020200780c */ /* 0x000fda0003f05270 */
[----:B------:R-:W-:Y:S05]  /*1060*/  @!P0 BRA `(.L_x_3182) ;  /* 0x000000c000008947 */ /* 0x000fea0003800000 */
[----:B------:R-:W-:-:S13]  /*1070*/  ISETP.NE.AND P0, PT, R2, 0x3, PT ;  /* 0x000000030200780c */ /* 0x000fda0003f05270 */
[----:B------:R-:W-:Y:S05]  /*1080*/  @!P0 BRA `(.L_x_3183) ;  /* 0x0000006000008947 */ /* 0x000fea0003800000 */
[----:B------:R-:W-:-:S13]  /*1090*/  ISETP.NE.AND P0, PT, R2, 0x4, PT ;  /* 0x000000040200780c */ /* 0x000fda0003f05270 */
[----:B------:R-:W-:Y:S05]  /*10a0*/  @P0 BRA `(.L_x_3180) ;  /* 0x00000bc000000947 */ /* 0x000fea0003800000 */
[----:B------:R-:W2:Y:S01]  /*10b0*/  LDG.E.64 R4, [R4.64] ;  /* 0x0000002404047981 */ /* 0x000ea2000c1e1b00 */
[----:B------:R-:W-:Y:S01]  /*10c0*/  IMAD.MOV.U32 R3, RZ, RZ, RZ ;  /* 0x000000ffff037224 */ /* 0x000fe200078e00ff */
[----:B--2---:R0:W1:Y:S01]  /*10d0*/  I2F.S64 R2, R4 ;  /* 0x0000000400027312 */ /* 0x0040620000301400 */
[----:B------:R-:W-:Y:S05]  /*10e0*/  BRA `(.L_x_3181) ;  /* 0x00000d4000007947 */ /* 0x000fea0003800000 */
.L_x_3183:
[----:B------:R-:W2:Y:S01]  /*10f0*/  LDG.E R2, [R4.64] ;  /* 0x0000002404027981 */ /* 0x000ea2000c1e1900 */
[----:B------:R-:W-:Y:S01]  /*1100*/  IMAD.MOV.U32 R3, RZ, RZ, RZ ;  /* 0x000000ffff037224 */ /* 0x000fe200078e00ff */
[----:B--2---:R-:W0:Y:S01]  /*1110*/  I2F R2, R2 ;  /* 0x0000000200027306 */ /* 0x004e220000201400 */
[----:B------:R-:W-:Y:S05]  /*1120*/  BRA `(.L_x_3181) ;  /* 0x00000d0000007947 */ /* 0x000fea0003800000 */
.L_x_3182:
[----:B------:R-:W2:Y:S01]  /*1130*/  LDG.E.U16 R2, [R4.64] ;  /* 0x0000002404027981 */ /* 0x000ea2000c1e1500 */
[----:B------:R-:W-:Y:S01]  /*1140*/  IMAD.MOV.U32 R3, RZ, RZ, RZ ;  /* 0x000000ffff037224 */ /* 0x000fe200078e00ff */
[----:B--2---:R-:W0:Y:S01]  /*1150*/  I2F.S16 R2, R2 ;  /* 0x0000000200027306 */ /* 0x004e220000101400 */
[----:B------:R-:W-:Y:S05]  /*1160*/  BRA `(.L_x_3181) ;  /* 0x00000cc000007947 */ /* 0x000fea0003800000 */
.L_x_3177:
[----:B------:R-:W-:-:S13]  /*1170*/  ISETP.GT.AND P0, PT, R2, 0x6, PT ;  /* 0x000000060200780c */ /* 0x000fda0003f04270 */
[----:B------:R-:W-:Y:S05]  /*1180*/  @P0 BRA `(.L_x_3184) ;  /* 0x000000b000000947 */ /* 0x000fea0003800000 */
[----:B------:R-:W-:-:S13]  /*1190*/  ISETP.NE.AND P0, PT, R2, 0x5, PT ;  /* 0x000000050200780c */ /* 0x000fda0003f05270 */
[----:B------:R-:W-:Y:S05]  /*11a0*/  @!P0 BRA `(.L_x_3185) ;  /* 0x0000005000008947 */ /* 0x000fea0003800000 */
[----:B------:R-:W-:-:S13]  /*11b0*/  ISETP.NE.AND P0, PT, R2, 0x6, PT ;  /* 0x000000060200780c */ /* 0x000fda0003f05270 */
[----:B------:R-:W-:Y:S05]  /*11c0*/  @P0 BRA `(.L_x_3180) ;  /* 0x00000aa000000947 */ /* 0x000fea0003800000 */
[----:B------:R0:W5:Y:S01]  /*11d0*/  LDG.E R2, [R4.64] ;  /* 0x0000002404027981 */ /* 0x000162000c1e1900 */
[----:B------:R-:W-:Y:S01]  /*11e0*/  IMAD.MOV.U32 R3, RZ, RZ, RZ ;  /* 0x000000ffff037224 */ /* 0x000fe200078e00ff */
[----:B------:R-:W-:Y:S05]  /*11f0*/  BRA `(.L_x_3181) ;  /* 0x00000c3000007947 */ /* 0x000fea0003800000 */
.L_x_3185:
[----:B------:R-:W2:Y:S01]  /*1200*/  LDG.E.U16 R2, [R4.64] ;  /* 0x0000002404027981 */ /* 0x000ea2000c1e1500 */
[----:B------:R-:W-:Y:S01]  /*1210*/  IMAD.MOV.U32 R3, RZ, RZ, RZ ;  /* 0x000000ffff037224 */ /* 0x000fe200078e00ff */
[----:B--2---:R-:W-:Y:S01]  /*1220*/  HADD2.F32 R2, -RZ, R2.H0_H0 ;  /* 0x20000002ff027230 */ /* 0x004fe20000004100 */
[----:B------:R-:W-:Y:S05]  /*1230*/  BRA `(.L_x_3181) ;  /* 0x00000bf000007947 */ /* 0x000fea0003800000 */
.L_x_3184:
[----:B------:R-:W-:-:S13]  /*1240*/  ISETP.NE.AND P0, PT, R2, 0x7, PT ;  /* 0x000000070200780c */ /* 0x000fda0003f05270 */
[----:B------:R-:W-:Y:S05]  /*1250*/  @!P0 BRA `(.L_x_3186) ;  /* 0x000000a000008947 */ /* 0x000fea0003800000 */
[----:B------:R-:W-:-:S13]  /*1260*/  ISETP.NE.AND P0, PT, R2, 0x8, PT ;  /* 0x000000080200780c */ /* 0x000fda0003f05270 */
[----:B------:R-:W-:Y:S05]  /*1270*/  @!P0 BRA `(.L_x_3187) ;  /* 0x0000004000008947 */ /* 0x000fea0003800000 */
[----:B------:R-:W-:-:S13]  /*1280*/  ISETP.NE.AND P0, PT, R2, 0x9, PT ;  /* 0x000000090200780c */ /* 0x000fda0003f05270 */
[----:B------:R-:W-:Y:S05]  /*1290*/  @P0 BRA `(.L_x_3180) ;  /* 0x000009d000000947 */ /* 0x000fea0003800000 */
[----:B------:R0:W5:Y:S01]  /*12a0*/  LDG.E.64 R2, [R4.64] ;  /* 0x0000002404027981 */ /* 0x000162000c1e1b00 */
[----:B------:R-:W-:Y:S05]  /*12b0*/  BRA `(.L_x_3181) ;  /* 0x00000b7000007947 */ /* 0x000fea0003800000 */
.L_x_3187:
[----:B------:R-:W2:Y:S02]  /*12c0*/  LDG.E R2, [R4.64] ;  /* 0x0000002404027981 */ /* 0x000ea4000c1e1900 */
[--C-:B--2---:R-:W-:Y:S02]  /*12d0*/  HADD2.F32 R3, -RZ, R2.reuse.H1_H1 ;  /* 0x30000002ff037230 */ /* 0x104fe40000004100 */
[----:B------:R-:W-:Y:S01]  /*12e0*/  HADD2.F32 R2, -RZ, R2.H0_H0 ;  /* 0x20000002ff027230 */ /* 0x000fe20000004100 */
[----:B------:R-:W-:Y:S05]  /*12f0*/  BRA `(.L_x_3181) ;  /* 0x00000b3000007947 */ /* 0x000fea0003800000 */
.L_x_3186:
[----:B------:R-:W2:Y:S01]  /*1300*/  LDG.E.64 R4, [R4.64] ;  /* 0x0000002404047981 */ /* 0x000ea2000c1e1b00 */
[----:B------:R-:W-:Y:S01]  /*1310*/  IMAD.MOV.U32 R3, RZ, RZ, RZ ;  /* 0x000000ffff037224 */ /* 0x000fe200078e00ff */
[----:B--2---:R-:W0:Y:S01]  /*1320*/  F2F.F32.F64 R2, R4 ;  /* 0x0000000400027310 */ /* 0x004e220000301000 */
[----:B------:R-:W0:-:S14]  /*1330*/  DSETP.GEU.AND P0, PT, |R4|, c[0x2][0x0], PT ;  /* 0x008000000400762a */ /* 0x000e1c0003f0e200 */
[----:B0-----:R-:W-:Y:S01]  /*1340*/  @!P0 FMUL R2, R2, 1.175494350822287508e-38 ;  /* 0x0080000002028820 */ /* 0x001fe20000400000 */
[----:B------:R-:W-:Y:S05]  /*1350*/  BRA `(.L_x_3181) ;  /* 0x00000ad000007947 */ /* 0x000fea0003800000 */
.L_x_3176:
        /* <DEDUP_REMOVED lines=11> */
[----:B------:R-:W-:Y:S01]  /*1410*/  FSEL R2, RZ, 1, !P0 ;  /* 0x3f800000ff027808 */ /* 0x000fe20004000000 */
[----:B------:R-:W-:Y:S05]  /*1420*/  BRA `(.L_x_3181) ;  /* 0x00000a0000007947 */ /* 0x000fea0003800000 */
.L_x_3190:
[----:B------:R-:W2:Y:S02]  /*1430*/  LDG.E.128 R4, [R4.64] ;  /* 0x0000002404047981 */ /* 0x000ea4000c1e1d00 */
[----:B--2---:R-:W0:Y:S01]  /*1440*/  F2F.F32.F64 R3, R6 ;  /* 0x0000000600037310 */ /* 0x004e220000301000 */
[----:B------:R-:W0:-:S04]  /*1450*/  DSETP.GEU.AND P0, PT, |R6|, c[0x2][0x0], PT ;  /* 0x008000000600762a */ /* 0x000e080003f0e200 */
[----:B------:R-:W1:-:S03]  /*1460*/  DSETP.GEU.AND P1, PT, |R4|, c[0x2][0x0], PT ;  /* 0x008000000400762a */ /* 0x000e460003f2e200 */
[----:B------:R-:W1:Y:S07]  /*1470*/  F2F.F32.F64 R2, R4 ;  /* 0x0000000400027310 */ /* 0x000e6e0000301000 */
[----:B0-----:R-:W-:-:S04]  /*1480*/  @!P0 FMUL R3, R3, 1.175494350822287508e-38 ;  /* 0x0080000003038820 */ /* 0x001fc80000400000 */
[----:B-1----:R-:W-:Y:S01]  /*1490*/  @!P1 FMUL R2, R2, 1.175494350822287508e-38 ;  /* 0x0080000002029820 */ /* 0x002fe20000400000 */
[----:B------:R-:W-:Y:S05]  /*14a0*/  BRA `(.L_x_3181) ;  /* 0x0000098000007947 */ /* 0x000fea0003800000 */
.L_x_3189:
        /* <DEDUP_REMOVED lines=23> */
[----:B------:R-:W-:Y:S01]  /*1620*/  LOP3.LUT R5, R6, R3, RZ, 0x30, !PT ;  /* 0x0000000306057212 */ /* 0x000fe200078e30ff */
[----:B------:R-:W-:-:S03]  /*1630*/  IMAD.MOV.U32 R3, RZ, RZ, RZ ;  /* 0x000000ffff037224 */ /* 0x000fc600078e00ff */
[----:B------:R-:W-:Y:S01]  /*1640*/  LOP3.LUT R2, R5, 0x80000000, R2, 0xf8, !PT ;  /* 0x8000000005027812 */ /* 0x000fe200078ef802 */
[----:B------:R-:W-:Y:S05]  /*1650*/  BRA `(.L_x_3181) ;  /* 0x000007d000007947 */ /* 0x000fea0003800000 */
.L_x_3192:
[----:B------:R-:W2:Y:S01]  /*1660*/  LDG.E.U8 R4, [R4.64] ;  /* 0x0000002404047981 */ /* 0x000ea2000c1e1100 */
[----:B------:R-:W-:Y:S02]  /*1670*/  IMAD.MOV.U32 R3, RZ, RZ, RZ ;  /* 0x000000ffff037224 */ /* 0x000fe400078e00ff */
[C---:B--2---:R-:W-:Y:S02]  /*1680*/  IMAD.SHL.U32 R0, R4.reuse, 0x2000000, RZ ;  /* 0x0200000004007824 */ /* 0x044fe400078e00ff */
[----:B------:R-:W-:-:S03]  /*1690*/  IMAD.SHL.U32 R7, R4, 0x1000000, RZ ;  /* 0x0100000004077824 */ /* 0x000fc600078e00ff */
[----:B------:R-:W-:-:S13]  /*16a0*/  ISETP.GE.U32.AND P0, PT, R0, 0x8000000, PT ;  /* 0x080000000000780c */ /* 0x000fda0003f06070 */
[C---:B------:R-:W-:Y:S01]  /*16b0*/  @!P0 IMAD.SHL.U32 R0, R4.reuse, 0x100, RZ ;  /* 0x0000010004008824 */ /* 0x040fe200078e00ff */
[----:B------:R-:W-:-:S04]  /*16c0*/  @P0 SHF.L.U32 R2, R4, 0x15, RZ ;  /* 0x0000001504020819 */ /* 0x000fc800000006ff */
[----:B------:R-:W-:Y:S02]  /*16d0*/  @!P0 LOP3.LUT R0, R0, 0x7f00, RZ, 0xc0, !PT ;  /* 0x00007f0000008812 */ /* 0x000fe400078ec0ff */
[----:B------:R-:W-:Y:S02]  /*16e0*/  @P0 LOP3.LUT R2, R2, 0x70000000, RZ, 0xfc, !PT ;  /* 0x7000000002020812 */ /* 0x000fe400078efcff */
[----:B------:R-:W-:-:S03]  /*16f0*/  @!P0 LOP3.LUT R0, R0, 0x3f000000, RZ, 0xfc, !PT ;  /* 0x3f00000000008812 */ /* 0x000fc600078efcff */
[----:B------:R-:W-:Y:S02]  /*1700*/  @P0 FMUL.FTZ R2, R2, 1.9259299443872358531e-34 ;  /* 0x0780000002020820 */ /* 0x000fe40000410000 */
[----:B------:R-:W-:-:S05]  /*1710*/  @!P0 FADD.FTZ R2, R0, -0.5 ;  /* 0xbf00000000028421 */ /* 0x000fca0000010000 */
[----:B------:R-:W-:Y:S01]  /*1720*/  LOP3.LUT R2, R2, 0x80000000, R7, 0xf8, !PT ;  /* 0x8000000002027812 */ /* 0x000fe200078ef807 */
[----:B------:R-:W-:Y:S05]  /*1730*/  BRA `(.L_x_3181) ;  /* 0x000006f000007947 */ /* 0x000fea0003800000 */
.L_x_3191:
[----:B------:R-:W2:Y:S01]  /*1740*/  LDG.E.U16 R2, [R4.64] ;  /* 0x0000002404027981 */ /* 0x000ea2000c1e1500 */
[----:B------:R-:W-:Y:S01]  /*1750*/  IMAD.MOV.U32 R3, RZ, RZ, RZ ;  /* 0x000000ffff037224 */ /* 0x000fe200078e00ff */
[----:B--2---:R-:W-:Y:S01]  /*1760*/  PRMT R2, RZ, 0x5410, R2 ;  /* 0x00005410ff027816 */ /* 0x004fe20000000002 */
[----:B------:R-:W-:Y:S05]  /*1770*/  BRA `(.L_x_3181) ;  /* 0x000006b000007947 */ /* 0x000fea0003800000 */
.L_x_3188:
        /* <DEDUP_REMOVED lines=9> */
[----:B------:R-:W-:Y:S01]  /*1810*/  IMAD.MOV.U32 R3, RZ, RZ, RZ ;  /* 0x000000ffff037224 */ /* 0x000fe200078e00ff */
[----:B--2---:R-:W0:Y:S01]  /*1820*/  I2F.U16 R2, R2 ;  /* 0x0000000200027306 */ /* 0x004e220000101000 */
[----:B------:R-:W-:Y:S05]  /*1830*/  BRA `(.L_x_3181) ;  /* 0x000005f000007947 */ /* 0x000fea0003800000 */
.L_x_3195:
[----:B------:R-:W2:Y:S01]  /*1840*/  LDG.E.U8 R5, [R4.64] ;  /* 0x0000002404057981 */ /* 0x000ea2000c1e1100 */
[----:B------:R-:W-:Y:S01]  /*1850*/  CS2R R2, SRZ ;  /* 0x0000000000027805 */ /* 0x000fe2000001ff00 */
        /* <DEDUP_REMOVED lines=18> */
.L_x_3197:
[----:B------:R-:W-:Y:S05]  /*1980*/  BSYNC B0 ;  /* 0x0000000000007941 */ /* 0x000fea0003800000 */
.L_x_3196:
[----:B------:R-:W-:Y:S01]  /*1990*/  IMAD.SHL.U32 R2, R2, 0x100000, RZ ;  /* 0x0010000002027824 */ /* 0x000fe200078e00ff */
[----:B------:R-:W-:-:S04]  /*19a0*/  LEA R5, R0, 0x3b800000, 0x17 ;  /* 0x3b80000000057811 */ /* 0x000fc800078eb8ff */
[----:B------:R-:W-:Y:S01]  /*19b0*/  LOP3.LUT R2, R5, R2, R6, 0xfe, !PT ;  /* 0x0000000205027212 */ /* 0x000fe200078efe06 */
[----:B------:R-:W-:Y:S05]  /*19c0*/  BRA `(.L_x_3181) ;  /* 0x0000046000007947 */ /* 0x000fea0003800000 */
.L_x_3194:
        /* <DEDUP_REMOVED lines=20> */
.L_x_3199:
[----:B------:R-:W-:Y:S05]  /*1b10*/  BSYNC B0 ;  /* 0x0000000000007941 */ /* 0x000fea0003800000 */
.L_x_3198:
[----:B------:R-:W-:Y:S01]  /*1b20*/  IMAD.SHL.U32 R2, R2, 0x200000, RZ ;  /* 0x0020000002027824 */ /* 0x000fe200078e00ff */
[----:B------:R-:W-:-:S04]  /*1b30*/  LEA R5, R0, 0x37800000, 0x17 ;  /* 0x3780000000057811 */ /* 0x000fc800078eb8ff */
[----:B------:R-:W-:Y:S01]  /*1b40*/  LOP3.LUT R2, R5, R2, R6, 0xfe, !PT ;  /* 0x0000000205027212 */ /* 0x000fe200078efe06 */
[----:B------:R-:W-:Y:S05]  /*1b50*/  BRA `(.L_x_3181) ;  /* 0x000002d000007947 */ /* 0x000fea0003800000 */
.L_x_3193:
        /* <DEDUP_REMOVED lines=14> */
.L_x_3203:
[----:B------:R-:W-:Y:S05]  /*1c40*/  BSYNC B0 ;  /* 0x0000000000007941 */ /* 0x000fea0003800000 */
.L_x_3202:
[----:B------:R-:W-:Y:S01]  /*1c50*/  IMAD.MOV.U32 R3, RZ, RZ, RZ ;  /* 0x000000ffff037224 */ /* 0x000fe200078e00ff */
[----:B------:R-:W-:Y:S05]  /*1c60*/  BRA `(.L_x_3181) ;  /* 0x000001c000007947 */ /* 0x000fea0003800000 */
.L_x_3180:
        /* <DEDUP_REMOVED lines=19> */
[----:B------:R-:W-:Y:S01]  /*1da0*/  CS2R R2, SRZ ;  /* 0x0000000000027805 */ /* 0x000fe2000001ff00 */
[----:B------:R-:W-:Y:S05]  /*1db0*/  BRA `(.L_x_3181) ;  /* 0x0000007000007947 */ /* 0x000fea0003800000 */
.L_x_3201:
[----:B------:R-:W2:Y:S01]  /*1dc0*/  LDG.E.64 R4, [R4.64] ;  /* 0x0000002404047981 */ /* 0x000ea2000c1e1b00 */
[----:B------:R-:W-:Y:S01]  /*1dd0*/  IMAD.MOV.U32 R3, RZ, RZ, RZ ;  /* 0x000000ffff037224 */ /* 0x000fe200078e00ff */
[----:B--2---:R0:W1:Y:S01]  /*1de0*/  I2F.U64 R2, R4 ;  /* 0x0000000400027312 */ /* 0x0040620000301000 */
[----:B------:R-:W-:Y:S05]  /*1df0*/  BRA `(.L_x_3181) ;  /* 0x0000003000007947 */ /* 0x000fea0003800000 */
.L_x_3200:
[----:B------:R-:W2:Y:S01]  /*1e00*/  LDG.E R2, [R4.64] ;  /* 0x0000002404027981 */ /* 0x000ea2000c1e1900 */
[----:B------:R-:W-:Y:S01]  /*1e10*/  IMAD.MOV.U32 R3, RZ, RZ, RZ ;  /* 0x000000ffff037224 */ /* 0x000fe200078e00ff */
[----:B--2---:R-:W0:Y:S06]  /*1e20*/  I2F.U32 R2, R2 ;  /* 0x0000000200027306 */ /* 0x004e2c0000201000 */
.L_x_3181:
[----:B------:R-:W-:Y:S05]  /*1e30*/  BSYNC B6 ;  /* 0x0000000000067941 */ /* 0x000fea0003800000 */
.L_x_3175:
[----:B01---5:R-:W-:Y:S01]  /*1e40*/  LOP3.LUT R0, R2, 0x7fffffff, RZ, 0xc0, !PT ;  /* 0x7fffffff02007812 */ /* 0x023fe200078ec0ff */
[----:B------:R-:W-:Y:S03]  /*1e50*/  BSSY B0, `(.L_x_3204) ;  /* 0x000004b000007945 */ /* 0x000fe60003800000 */
        /* <DEDUP_REMOVED lines=47> */
.L_x_3207:
        /* <DEDUP_REMOVED lines=12> */
.L_x_3206:
[----:B------:R-:W-:-:S04]  /*2210*/  FADD.FTZ R2, R3, -R3 ;  /* 0x8000000303027221 */ /* 0x000fc80000010000 */
[----:B------:R-:W-:Y:S01]  /*2220*/  IMAD.MOV.U32 R7, RZ, RZ, R2 ;  /* 0x000000ffff077224 */ /* 0x000fe200078e0002 */
[----:B------:R-:W-:Y:S05]  /*2230*/  BRA `(.L_x_3208) ;  /* 0x000000c000007947 */ /* 0x000fea0003800000 */
.L_x_3205:
        /* <DEDUP_REMOVED lines=12> */
.L_x_3208:
[----:B------:R-:W-:Y:S05]  /*2300*/  BSYNC B0 ;  /* 0x0000000000007941 */ /* 0x000fea0003800000 */
.L_x_3204:
[----:B------:R-:W0:Y:S02]  /*2310*/  LDC.U8 R3, c[0x0][0x371] ;  /* 0x0000dc40ff037b82 */ /* 0x000e240000000000 */
        /* <DEDUP_REMOVED lines=14> */
.L_x_3212:
[----:B------:R-:W0:Y:S02]  /*2400*/  F2I.S64.TRUNC R2, R2 ;  /* 0x0000000200027311 */ /* 0x000e24000020d900 */
[----:B0-----:R-:W-:-:S05]  /*2410*/  IMAD.MOV.U32 R5, RZ, RZ, R2 ;  /* 0x000000ffff057224 */ /* 0x001fca00078e0002 */
[----:B------:R0:W-:Y:S01]  /*2420*/  STG.E.U8 [R16.64], R5 ;  /* 0x0000000510007986 */ /* 0x0001e2000c101124 */
[----:B------:R-:W-:Y:S05]  /*2430*/  BRA `(.L_x_3214) ;  /* 0x00000d5000007947 */ /* 0x000fea0003800000 */
.L_x_3211:
        /* <DEDUP_REMOVED lines=9> */
.L_x_3216:
[----:B------:R-:W0:Y:S02]  /*24d0*/  F2I.FTZ.TRUNC.NTZ R3, R2 ;  /* 0x0000000200037305 */ /* 0x000e24000021f100 */
[----:B0-----:R0:W-:Y:S01]  /*24e0*/  STG.E [R16.64], R3 ;  /* 0x0000000310007986 */ /* 0x0011e2000c101924 */
[----:B------:R-:W-:Y:S05]  /*24f0*/  BRA `(.L_x_3214) ;  /* 0x00000c9000007947 */ /* 0x000fea0003800000 */
.L_x_3215:
[----:B------:R-:W0:Y:S02]  /*2500*/  F2I.FTZ.TRUNC.NTZ R3, R2 ;  /* 0x0000000200037305 */ /* 0x000e24000021f100 */
[----:B0-----:R0:W-:Y:S01]  /*2510*/  STG.E.U16 [R16.64], R3 ;  /* 0x0000000310007986 */ /* 0x0011e2000c101524 */
[----:B------:R-:W-:Y:S05]  /*2520*/  BRA `(.L_x_3214) ;  /* 0x00000c6000007947 */ /* 0x000fea0003800000 */
.L_x_3210:
        /* <DEDUP_REMOVED lines=8> */
.L_x_3218:
[----:B------:R-:W-:-:S05]  /*25b0*/  F2FP.PACK_AB R2, RZ, R2 ;  /* 0x00000002ff02723e */ /* 0x000fca00000000ff */
[----:B------:R0:W-:Y:S01]  /*25c0*/  STG.E.U16 [R16.64], R2 ;  /* 0x0000000210007986 */ /* 0x0001e2000c101524 */
[----:B------:R-:W-:Y:S05]  /*25d0*/  BRA `(.L_x_3214) ;  /* 0x00000bb000007947 */ /* 0x000fea0003800000 */
.L_x_3217:
[----:B------:R-:W-:-:S13]  /*25e0*/  ISETP.NE.AND P0, PT, R0, 0x7, PT ;  /* 0x000000070000780c */ /* 0x000fda0003f05270 */
[----:B------:R-:W-:Y:S05]  /*25f0*/  @!P0 BRA `(.L_x_3219) ;  /* 0x000000a000008947 */ /* 0x000fea0003800000 */
[----:B------:R-:W-:-:S13]  /*2600*/  ISETP.NE.AND P0, PT, R0, 0x8, PT ;  /* 0x000000080000780c */ /* 0x000fda0003f05270 */
[----:B------:R-:W-:Y:S05]  /*2610*/  @!P0 BRA `(.L_x_3220) ;  /* 0x0000005000008947 */ /* 0x000fea0003800000 */
[----:B------:R-:W-:-:S13]  /*2620*/  ISETP.NE.AND P0, PT, R0, 0x9, PT ;  /* 0x000000090000780c */ /* 0x000fda0003f05270 */
[----:B------:R-:W-:Y:S05]  /*2630*/  @P0 BRA `(.L_x_3213) ;  /* 0x000009c000000947 */ /* 0x000fea0003800000 */
[----:B------:R-:W-:-:S05]  /*2640*/  IMAD.MOV.U32 R6, RZ, RZ, R2 ;  /* 0x000000ffff067224 */ /* 0x000fca00078e0002 */
[----:B------:R0:W-:Y:S01]  /*2650*/  STG.E.64 [R16.64], R6 ;  /* 0x0000000610007986 */ /* 0x0001e2000c101b24 */
[----:B------:R-:W-:Y:S05]  /*2660*/  BRA `(.L_x_3214) ;  /* 0x00000b2000007947 */ /* 0x000fea0003800000 */
.L_x_3220:
[----:B------:R-:W-:-:S05]  /*2670*/  F2FP.PACK_AB R3, R7, R2 ;  /* 0x000000020703723e */ /* 0x000fca00000000ff */
[----:B------:R0:W-:Y:S01]  /*2680*/  STG.E [R16.64], R3 ;  /* 0x0000000310007986 */ /* 0x0001e2000c101924 */
[----:B------:R-:W-:Y:S05]  /*2690*/  BRA `(.L_x_3214) ;  /* 0x00000af000007947 */ /* 0x000fea0003800000 */
.L_x_3219:
[----:B------:R-:W-:-:S06]  /*26a0*/  FMUL.FTZ R2, R2, 1 ;  /* 0x3f80000002027820 */ /* 0x000fcc0000410000 */
[----:B------:R-:W0:Y:S02]  /*26b0*/  F2F.F64.F32 R2, R2 ;  /* 0x0000000200027310 */ /* 0x000e240000201800 */
[----:B0-----:R0:W-:Y:S01]  /*26c0*/  STG.E.64 [R16.64], R2 ;  /* 0x0000000210007986 */ /* 0x0011e2000c101b24 */
[----:B------:R-:W-:Y:S05]  /*26d0*/  BRA `(.L_x_3214) ;  /* 0x00000ab000007947 */ /* 0x000fea0003800000 */
.L_x_3209:
        /* <DEDUP_REMOVED lines=8> */
[----:B------:R-:W-:Y:S02]  /*2760*/  FSETP.NEU.FTZ.AND P0, PT, R2, RZ, PT ;  /* 0x000000ff0200720b */ /* 0x000fe40003f1d000 */
[----:B------:R-:W-:-:S04]  /*2770*/  FSETP.NEU.FTZ.AND P1, PT, R7, RZ, PT ;  /* 0x000000ff0700720b */ /* 0x000fc80003f3d000 */
[----:B------:R-:W-:-:S04]  /*2780*/  PLOP3.LUT P0, PT, P0, P1, PT, 0xa8, 0x0 ;  /* 0x000000000000781c */ /* 0x000fc80000703570 */
[----:B------:R-:W-:-:S05]  /*2790*/  SEL R3, RZ, 0x1, !P0 ;  /* 0x00000001ff037807 */ /* 0x000fca0004000000 */
[----:B------:R0:W-:Y:S01]  /*27a0*/  STG.E.U8 [R16.64], R3 ;  /* 0x0000000310007986 */ /* 0x0001e2000c101124 */
[----:B------:R-:W-:Y:S05]  /*27b0*/  BRA `(.L_x_3214) ;  /* 0x000009d000007947 */ /* 0x000fea0003800000 */
.L_x_3223:
[----:B------:R-:W-:Y:S02]  /*27c0*/  FMUL.FTZ R6, R7, 1 ;  /* 0x3f80000007067820 */ /* 0x000fe40000410000 */
[----:B------:R-:W-:-:S04]  /*27d0*/  FMUL.FTZ R4, R2, 1 ;  /* 0x3f80000002047820 */ /* 0x000fc80000410000 */
[----:B------:R-:W-:Y:S08]  /*27e0*/  F2F.F64.F32 R6, R6 ;  /* 0x0000000600067310 */ /* 0x000ff00000201800 */
[----:B------:R-:W0:Y:S02]  /*27f0*/  F2F.F64.F32 R4, R4 ;  /* 0x0000000400047310 */ /* 0x000e240000201800 */
[----:B0-----:R0:W-:Y:S01]  /*2800*/  STG.E.128 [R16.64], R4 ;  /* 0x0000000410007986 */ /* 0x0011e2000c101d24 */
[----:B------:R-:W-:Y:S05]  /*2810*/  BRA `(.L_x_3214) ;  /* 0x0000097000007947 */ /* 0x000fea0003800000 */
.L_x_3222:
        /* <DEDUP_REMOVED lines=20> */
.L_x_3227:
[----:B------:R-:W-:Y:S05]  /*2960*/  BSYNC B0 ;  /* 0x0000000000007941 */ /* 0x000fea0003800000 */
.L_x_3226:
[----:B------:R-:W-:-:S05]  /*2970*/  LOP3.LUT R5, R0, R5, RZ, 0xfc, !PT ;  /* 0x0000000500057212 */ /* 0x000fca00078efcff */
[----:B------:R0:W-:Y:S01]  /*2980*/  STG.E.U8 [R16.64], R5 ;  /* 0x0000000510007986 */ /* 0x0001e2000c101124 */
[----:B------:R-:W-:Y:S05]  /*2990*/  BRA `(.L_x_3214) ;  /* 0x000007f000007947 */ /* 0x000fea0003800000 */
.L_x_3225:
        /* <DEDUP_REMOVED lines=12> */
.L_x_3229:
[----:B------:R-:W-:Y:S01]  /*2a60*/  HFMA2.MMA R0, -RZ, RZ, 0, 7.569789886474609375e-06 ;  /* 0x0000007fff007435 */ /* 0x000fe200000001ff */
[----:B------:R-:W-:-:S09]  /*2a70*/  ISETP.GT.U32.AND P0, PT, R4, 0x7f800000, PT ;  /* 0x7f8000000400780c */ /* 0x000fd20003f04070 */
[----:B------:R-:W-:Y:S02]  /*2a80*/  SEL R0, R0, 0x7c, P0 ;  /* 0x0000007c00007807 */ /* 0x000fe40000000000 */
.L_x_3230:
[----:B------:R-:W-:Y:S05]  /*2a90*/  BSYNC B0 ;  /* 0x0000000000007941 */ /* 0x000fea0003800000 */
.L_x_3228:
[----:B------:R-:W-:-:S04]  /*2aa0*/  LOP3.LUT R2, R2, 0x80000000, RZ, 0xc0, !PT ;  /* 0x8000000002027812 */ /* 0x000fc800078ec0ff */
[----:B------:R-:W-:-:S04]  /*2ab0*/  SHF.R.U32.HI R3, RZ, 0x18, R2 ;  /* 0x00000018ff037819 */ /* 0x000fc80000011602 */
[----:B------:R-:W-:-:S05]  /*2ac0*/  LOP3.LUT R3, R0, R3, RZ, 0xfc, !PT ;  /* 0x0000000300037212 */ /* 0x000fca00078efcff */
[----:B------:R0:W-:Y:S01]  /*2ad0*/  STG.E.U8 [R16.64], R3 ;  /* 0x0000000310007986 */ /* 0x0001e2000c101124 */
[----:B------:R-:W-:Y:S05]  /*2ae0*/  BRA `(.L_x_3214) ;  /* 0x000006a000007947 */ /* 0x000fea0003800000 */
.L_x_3224:
[----:B------:R-:W-:-:S05]  /*2af0*/  F2FP.BF16.PACK_AB R2, RZ, R2 ;  /* 0x00000002ff02723e */ /* 0x000fca00000010ff */
[----:B------:R0:W-:Y:S01]  /*2b00*/  STG.E.U16 [R16.64], R2 ;  /* 0x0000000210007986 */ /* 0x0001e2000c101524 */
[----:B------:R-:W-:Y:S05]  /*2b10*/  BRA `(.L_x_3214) ;  /* 0x0000067000007947 */ /* 0x000fea0003800000 */
.L_x_3221:
        /* <DEDUP_REMOVED lines=11> */
.L_x_3233:
        /* <DEDUP_REMOVED lines=16> */
.L_x_3236:
[----:B------:R-:W-:-:S04]  /*2cd0*/  LOP3.LUT R2, R2, 0x80000000, RZ, 0xc0, !PT ;  /* 0x8000000002027812 */ /* 0x000fc800078ec0ff */
[----:B------:R-:W-:-:S04]  /*2ce0*/  SHF.R.U32.HI R3, RZ, 0x18, R2 ;  /* 0x00000018ff037819 */ /* 0x000fc80000011602 */
[----:B------:R-:W-:-:S04]  /*2cf0*/  LOP3.LUT R0, R0, R3, RZ, 0xfc, !PT ;  /* 0x0000000300007212 */ /* 0x000fc800078efcff */
[----:B------:R-:W-:Y:S02]  /*2d00*/  PRMT R8, R0, 0x7610, R8 ;  /* 0x0000761000087816 */ /* 0x000fe40000000008 */
.L_x_3235:
[----:B------:R-:W-:Y:S05]  /*2d10*/  BSYNC B0 ;  /* 0x0000000000007941 */ /* 0x000fea0003800000 */
.L_x_3234:
[----:B------:R0:W-:Y:S01]  /*2d20*/  STG.E.U8 [R16.64], R8 ;  /* 0x0000000810007986 */ /* 0x0001e2000c101124 */
[----:B------:R-:W-:Y:S05]  /*2d30*/  BRA `(.L_x_3214) ;  /* 0x0000045000007947 */ /* 0x000fea0003800000 */
.L_x_3232:
        /* <DEDUP_REMOVED lines=16> */
.L_x_3239:
[----:B------:R-:W-:-:S04]  /*2e40*/  LOP3.LUT R2, R2, 0x80000000, RZ, 0xc0, !PT ;  /* 0x8000000002027812 */ /* 0x000fc800078ec0ff */
[----:B------:R-:W-:-:S04]  /*2e50*/  SHF.R.U32.HI R3, RZ, 0x18, R2 ;  /* 0x00000018ff037819 */ /* 0x000fc80000011602 */
[----:B------:R-:W-:-:S04]  /*2e60*/  LOP3.LUT R0, R0, R3, RZ, 0xfc, !PT ;  /* 0x0000000300007212 */ /* 0x000fc800078efcff */
[----:B------:R-:W-:Y:S02]  /*2e70*/  PRMT R8, R0, 0x7610, R8 ;  /* 0x0000761000087816 */ /* 0x000fe40000000008 */
.L_x_3238:
[----:B------:R-:W-:Y:S05]  /*2e80*/  BSYNC B0 ;  /* 0x0000000000007941 */ /* 0x000fea0003800000 */
.L_x_3237:
[----:B------:R0:W-:Y:S01]  /*2e90*/  STG.E.U8 [R16.64], R8 ;  /* 0x0000000810007986 */ /* 0x0001e2000c101124 */
[----:B------:R-:W-:Y:S05]  /*2ea0*/  BRA `(.L_x_3214) ;  /* 0x000002e000007947 */ /* 0x000fea0003800000 */
.L_x_3231:
        /* <DEDUP_REMOVED lines=21> */
.L_x_3213:
        /* <DEDUP_REMOVED lines=20> */
.L_x_3241:
[----:B------:R-:W0:Y:S02]  /*3140*/  F2I.U64.TRUNC R2, R2 ;  /* 0x0000000200027311 */ /* 0x000e24000020d800 */
[----:B0-----:R0:W-:Y:S01]  /*3150*/  STG.E.64 [R16.64], R2 ;  /* 0x0000000210007986 */ /* 0x0011e2000c101b24 */
[----:B------:R-:W-:Y:S05]  /*3160*/  BRA `(.L_x_3214) ;  /* 0x0000002000007947 */ /* 0x000fea0003800000 */
.L_x_3240:
[----:B------:R-:W0:Y:S02]  /*3170*/  F2I.FTZ.U32.TRUNC.NTZ R3, R2 ;  /* 0x0000000200037305 */ /* 0x000e24000021f000 */
[----:B0-----:R0:W-:Y:S02]  /*3180*/  STG.E [R16.64], R3 ;  /* 0x0000000310007986 */ /* 0x0011e4000c101924 */
.L_x_3214:
[----:B------:R-:W-:-:S05]  /*3190*/  IMAD R18, R18, 0x200, R23 ;  /* 0x0000020012127824 */ /* 0x000fca00078e0217 */
[----:B------:R-:W-:Y:S02]  /*31a0*/  IADD3 R19, R18, 0x80, RZ ;  /* 0x0000008012137810 */ /* 0x000fe40007ffe0ff */
.L_x_3173:
[----:B------:R-:W-:Y:S05]  /*31b0*/  BSYNC B7 ;  /* 0x0000000000077941 */ /* 0x000fea0003800000 */
.L_x_3172:
        /* <DEDUP_REMOVED lines=220> */
[----:B------:R-:W-:Y:S01]  /*3f80*/  @P0 IMAD.MOV.U32 R4, RZ, RZ, RZ ;  /* 0x000000ffff040224 */ /* 0x000fe200078e00ff */
[----:B------:R-:W-:-:S03]  /*3f90*/  IADD3 R7, -R5, RZ, RZ ;  /* 0x000000ff05077210 */ /* 0x000fc60007ffe1ff */
        /* <DEDUP_REMOVED lines=9> */
.L_x_3244:
        /* <DEDUP_REMOVED lines=21> */
.L_x_3249:
[----:B------:R-:W2:Y:S01]  /*4180*/  LDG.E.U8 R2, [R4.64] ;  /* 0x0000002404027981 */ /* 0x000ea2000c1e1100 */
[----:B------:R-:W-:Y:S01]  /*4190*/  IMAD.MOV.U32 R3, RZ, RZ, RZ ;  /* 0x000000ffff037224 */ /* 0x000fe200078e00ff */
[----:B--2---:R-:W0:Y:S01]  /*41a0*/  I2F.U16 R2, R2 ;  /* 0x0000000200027306 */ /* 0x004e220000101000 */
[----:B------:R-:W-:Y:S05]  /*41b0*/  BRA `(.L_x_3251) ;  /* 0x00000de000007947 */ /* 0x000fea0003800000 */
.L_x_3248:
        /* <DEDUP_REMOVED lines=10> */
.L_x_3253:
[----:B------:R-:W2:Y:S01]  /*4260*/  LDG.E R2, [R4.64] ;  /* 0x0000002404027981 */ /* 0x000ea2000c1e1900 */
[----:B------:R-:W-:Y:S01]  /*4270*/  IMAD.MOV.U32 R3, RZ, RZ, RZ ;  /* 0x000000ffff037224 */ /* 0x000fe200078e00ff */
[----:B--2---:R-:W0:Y:S01]  /*4280*/  I2F R2, R2 ;  /* 0x0000000200027306 */ /* 0x004e220000201400 */
[----:B------:R-:W-:Y:S05]  /*4290*/  BRA `(.L_x_3251) ;  /* 0x00000d0000007947 */ /* 0x000fea0003800000 */
.L_x_3252:
[----:B------:R-:W2:Y:S01]  /*42a0*/  LDG.E.U16 R2, [R4.64] ;  /* 0x0000002404027981 */ /* 0x000ea2000c1e1500 */
[----:B------:R-:W-:Y:S01]  /*42b0*/  IMAD.MOV.U32 R3, RZ, RZ, RZ ;  /* 0x000000ffff037224 */ /* 0x000fe200078e00ff */
[----:B--2---:R-:W0:Y:S01]  /*42c0*/  I2F.S16 R2, R2 ;  /* 0x0000000200027306 */ /* 0x004e220000101400 */
[----:B------:R-:W-:Y:S05]  /*42d0*/  BRA `(.L_x_3251) ;  /* 0x00000cc000007947 */ /* 0x000fea0003800000 */
.L_x_3247:
        /* <DEDUP_REMOVED lines=9> */
.L_x_3255:
[----:B------:R-:W2:Y:S01]  /*4370*/  LDG.E.U16 R2, [R4.64] ;  /* 0x0000002404027981 */ /* 0x000ea2000c1e1500 */
[----:B------:R-:W-:Y:S01]  /*4380*/  IMAD.MOV.U32 R3, RZ, RZ, RZ ;  /* 0x000000ffff037224 */ /* 0x000fe200078e00ff */
[----:B--2---:R-:W-:Y:S01]  /*4390*/  HADD2.F32 R2, -RZ, R2.H0_H0 ;  /* 0x20000002ff027230 */ /* 0x004fe20000004100 */
[----:B------:R-:W-:Y:S05]  /*43a0*/  BRA `(.L_x_3251) ;  /* 0x00000bf000007947 */ /* 0x000fea0003800000 */
.L_x_3254:
        /* <DEDUP_REMOVED lines=8> */
.L_x_3257:
[----:B------:R-:W2:Y:S02]  /*4430*/  LDG.E R2, [R4.64] ;  /* 0x0000002404027981 */ /* 0x000ea4000c1e1900 */
[--C-:B--2---:R-:W-:Y:S02]  /*4440*/  HADD2.F32 R3, -RZ, R2.reuse.H1_H1 ;  /* 0x30000002ff037230 */ /* 0x104fe40000004100 */
[----:B------:R-:W-:Y:S01]  /*4450*/  HADD2.F32 R2, -RZ, R2.H0_H0 ;  /* 0x20000002ff027230 */ /* 0x000fe20000004100 */
[----:B------:R-:W-:Y:S05]  /*4460*/  BRA `(.L_x_3251) ;  /* 0x00000b3000007947 */ /* 0x000fea0003800000 */
.L_x_3256:
[----:B------:R-:W2:Y:S01]  /*4470*/  LDG.E.64 R4, [R4.64] ;  /* 0x0000002404047981 */ /* 0x000ea2000c1e1b00 */
[----:B------:R-:W-:Y:S01]  /*4480*/  IMAD.MOV.U32 R3, RZ, RZ, RZ ;  /* 0x000000ffff037224 */ /* 0x000fe200078e00ff */
[----:B--2---:R-:W0:Y:S01]  /*4490*/  F2F.F32.F64 R2, R4 ;  /* 0x0000000400027310 */ /* 0x004e220000301000 */
[----:B------:R-:W0:-:S14]  /*44a0*/  DSETP.GEU.AND P0, PT, |R4|, c[0x2][0x0], PT ;  /* 0x008000000400762a */ /* 0x000e1c0003f0e200 */
[----:B0-----:R-:W-:Y:S01]  /*44b0*/  @!P0 FMUL R2, R2, 1.175494350822287508e-38 ;  /* 0x0080000002028820 */ /* 0x001fe20000400000 */
[----:B------:R-:W-:Y:S05]  /*44c0*/  BRA `(.L_x_3251) ;  /* 0x00000ad000007947 */ /* 0x000fea0003800000 */
.L_x_3246:
        /* <DEDUP_REMOVED lines=13> */
.L_x_3260:
        /* <DEDUP_REMOVED lines=8> */
.L_x_3259:
        /* <DEDUP_REMOVED lines=27> */
.L_x_3262:
[----:B------:R-:W2:Y:S01]  /*47d0*/  LDG.E.U8 R4, [R4.64] ;  /* 0x0000002404047981 */ /* 0x000ea2000c1e1100 */
[----:B------:R-:W-:Y:S02]  /*47e0*/  IMAD.MOV.U32 R3, RZ, RZ, RZ ;  /* 0x000000ffff037224 */ /* 0x000fe400078e00ff */
        /* <DEDUP_REMOVED lines=12> */
.L_x_3261:
[----:B------:R-:W2:Y:S01]  /*48b0*/  LDG.E.U16 R2, [R4.64] ;  /* 0x0000002404027981 */ /* 0x000ea2000c1e1500 */
[----:B------:R-:W-:Y:S01]  /*48c0*/  IMAD.MOV.U32 R3, RZ, RZ, RZ ;  /* 0x000000ffff037224 */ /* 0x000fe200078e00ff */
[----:B--2---:R-:W-:Y:S01]  /*48d0*/  PRMT R2, RZ, 0x5410, R2 ;  /* 0x00005410ff027816 */ /* 0x004fe20000000002 */
[----:B------:R-:W-:Y:S05]  /*48e0*/  BRA `(.L_x_3251) ;  /* 0x000006b000007947 */ /* 0x000fea0003800000 */
.L_x_3258:
        /* <DEDUP_REMOVED lines=12> */
.L_x_3265:
        /* <DEDUP_REMOVED lines=20> */
.L_x_3267:
[----:B------:R-:W-:Y:S05]  /*4af0*/  BSYNC B0 ;  /* 0x0000000000007941 */ /* 0x000fea0003800000 */
.L_x_3266:
[----:B------:R-:W-:Y:S01]  /*4b00*/  IMAD.SHL.U32 R2, R2, 0x100000, RZ ;  /* 0x0010000002027824 */ /* 0x000fe200078e00ff */
[----:B------:R-:W-:-:S04]  /*4b10*/  LEA R5, R0, 0x3b800000, 0x17 ;  /* 0x3b80000000057811 */ /* 0x000fc800078eb8ff */
[----:B------:R-:W-:Y:S01]  /*4b20*/  LOP3.LUT R2, R5, R2, R6, 0xfe, !PT ;  /* 0x0000000205027212 */ /* 0x000fe200078efe06 */
[----:B------:R-:W-:Y:S05]  /*4b30*/  BRA `(.L_x_3251) ;  /* 0x0000046000007947 */ /* 0x000fea0003800000 */
.L_x_3264:
        /* <DEDUP_REMOVED lines=20> */
.L_x_3269:
[----:B------:R-:W-:Y:S05]  /*4c80*/  BSYNC B0 ;  /* 0x0000000000007941 */ /* 0x000fea0003800000 */
.L_x_3268:
[----:B------:R-:W-:Y:S01]  /*4c90*/  IMAD.SHL.U32 R2, R2, 0x200000, RZ ;  /* 0x0020000002027824 */ /* 0x000fe200078e00ff */
[----:B------:R-:W-:-:S04]  /*4ca0*/  LEA R5, R0, 0x37800000, 0x17 ;  /* 0x3780000000057811 */ /* 0x000fc800078eb8ff */
[----:B------:R-:W-:Y:S01]  /*4cb0*/  LOP3.LUT R2, R5, R2, R6, 0xfe, !PT ;  /* 0x0000000205027212 */ /* 0x000fe200078efe06 */
[----:B------:R-:W-:Y:S05]  /*4cc0*/  BRA `(.L_x_3251) ;  /* 0x000002d000007947 */ /* 0x000fea0003800000 */
.L_x_3263:
        /* <DEDUP_REMOVED lines=14> */
.L_x_3273:
[----:B------:R-:W-:Y:S05]  /*4db0*/  BSYNC B0 ;  /* 0x0000000000007941 */ /* 0x000fea0003800000 */
.L_x_3272:
[----:B------:R-:W-:Y:S01]  /*4dc0*/  IMAD.MOV.U32 R3, RZ, RZ, RZ ;  /* 0x000000ffff037224 */ /* 0x000fe200078e00ff */
[----:B------:R-:W-:Y:S05]  /*4dd0*/  BRA `(.L_x_3251) ;  /* 0x000001c000007947 */ /* 0x000fea0003800000 */
.L_x_3250:
[----:B------:R-:W-:Y:S01]  /*4de0*/  MOV R2, 0x0 ;  /* 0x0000000000027802 */ /* 0x000fe20000000f00 */
[----:B------:R-:W-:Y:S01]  /*4df0*/  IMAD.MOV.U32 R4, RZ, RZ, c[0x4][0x158] ;  /* 0x01005600ff047624 */ /* 0x000fe200078e00ff */
[----:B------:R-:W-:Y:S01]  /*4e00*/  MOV R5, c[0x4][0x15c] ;  /* 0x0100570000057a02 */ /* 0x000fe20000000f00 */
[----:B------:R-:W-:Y:S02]  /*4e10*/  IMAD.MOV.U32 R6, RZ, RZ, c[0x4][0x160] ;  /* 0x01005800ff067624 */ /* 0x000fe400078e00ff */
[----:B------:R-:W-:Y:S01]  /*4e20*/  IMAD.MOV.U32 R7, RZ, RZ, c[0x4][0x164] ;  /* 0x01005900ff077624 */ /* 0x000fe200078e00ff */
[----:B------:R-:W0:Y:S01]  /*4e30*/  LDC.64 R2, c[0x4][R2] ;  /* 0x0100000002027b82 */ /* 0x000e220000000a00 */
        /* <DEDUP_REMOVED lines=15> */
.L_x_3271:
[----:B------:R-:W2:Y:S01]  /*4f30*/  LDG.E.64 R4, [R4.64] ;  /* 0x0000002404047981 */ /* 0x000ea2000c1e1b00 */
[----:B------:R-:W-:Y:S01]  /*4f40*/  IMAD.MOV.U32 R3, RZ, RZ, RZ ;  /* 0x000000ffff037224 */ /* 0x000fe200078e00ff */
[----:B--2---:R0:W1:Y:S01]  /*4f50*/  I2F.U64 R2, R4 ;  /* 0x0000000400027312 */ /* 0x0040620000301000 */
[----:B------:R-:W-:Y:S05]  /*4f60*/  BRA `(.L_x_3251) ;  /* 0x0000003000007947 */ /* 0x000fea0003800000 */
.L_x_3270:
[----:B------:R-:W2:Y:S01]  /*4f70*/  LDG.E R2, [R4.64] ;  /* 0x0000002404027981 */ /* 0x000ea2000c1e1900 */
[----:B------:R-:W-:Y:S01]  /*4f80*/  IMAD.MOV.U32 R3, RZ, RZ, RZ ;  /* 0x000000ffff037224 */ /* 0x000fe200078e00ff */
[----:B--2---:R-:W0:Y:S06]  /*4f90*/  I2F.U32 R2, R2 ;  /* 0x0000000200027306 */ /* 0x004e2c0000201000 */
.L_x_3251:
[----:B------:R-:W-:Y:S05]  /*4fa0*/  BSYNC B6 ;  /* 0x0000000000067941 */ /* 0x000fea0003800000 */
.L_x_3245:
        /* <DEDUP_REMOVED lines=49> */
.L_x_3277:
        /* <DEDUP_REMOVED lines=12> */
.L_x_3276:
[----:B------:R-:W-:-:S04]  /*5380*/  FADD.FTZ R2, R3, -R3 ;  /* 0x8000000303027221 */ /* 0x000fc80000010000 */
[----:B------:R-:W-:Y:S01]  /*5390*/  IMAD.MOV.U32 R7, RZ, RZ, R2 ;  /* 0x000000ffff077224 */ /* 0x000fe200078e0002 */
[----:B------:R-:W-:Y:S05]  /*53a0*/  BRA `(.L_x_3278) ;  /* 0x000000c000007947 */ /* 0x000fea0003800000 */
.L_x_3275:
        /* <DEDUP_REMOVED lines=12> */
.L_x_3278:
[----:B------:R-:W-:Y:S05]  /*5470*/  BSYNC B0 ;  /* 0x0000000000007941 */ /* 0x000fea0003800000 */
.L_x_3274:
        /* <DEDUP_REMOVED lines=15> */
.L_x_3282:
[----:B------:R-:W0:Y:S02]  /*5570*/  F2I.S64.TRUNC R2, R2 ;  /* 0x0000000200027311 */ /* 0x000e24000020d900 */
[----:B0-----:R-:W-:-:S05]  /*5580*/  IMAD.MOV.U32 R5, RZ, RZ, R2 ;  /* 0x000000ffff057224 */ /* 0x001fca00078e0002 */
[----:B------:R0:W-:Y:S01]  /*5590*/  STG.E.U8 [R16.64], R5 ;  /* 0x0000000510007986 */ /* 0x0001e2000c101124 */
[----:B------:R-:W-:Y:S05]  /*55a0*/  BRA `(.L_x_3284) ;  /* 0x00000d5000007947 */ /* 0x000fea0003800000 */
.L_x_3281:
        /* <DEDUP_REMOVED lines=9> */
.L_x_3286:
[----:B------:R-:W0:Y:S02]  /*5640*/  F2I.FTZ.TRUNC.NTZ R3, R2 ;  /* 0x0000000200037305 */ /* 0x000e24000021f100 */
[----:B0-----:R0:W-:Y:S01]  /*5650*/  STG.E [R16.64], R3 ;  /* 0x0000000310007986 */ /* 0x0011e2000c101924 */
[----:B------:R-:W-:Y:S05]  /*5660*/  BRA `(.L_x_3284) ;  /* 0x00000c9000007947 */ /* 0x000fea0003800000 */
.L_x_3285:
[----:B------:R-:W0:Y:S02]  /*5670*/  F2I.FTZ.TRUNC.NTZ R3, R2 ;  /* 0x0000000200037305 */ /* 0x000e24000021f100 */
[----:B0-----:R0:W-:Y:S01]  /*5680*/  STG.E.U16 [R16.64], R3 ;  /* 0x0000000310007986 */ /* 0x0011e2000c101524 */
[----:B------:R-:W-:Y:S05]  /*5690*/  BRA `(.L_x_3284) ;  /* 0x00000c6000007947 */ /* 0x000fea0003800000 */
.L_x_3280:
        /* <DEDUP_REMOVED lines=8> */
.L_x_3288:
[----:B------:R-:W-:-:S05]  /*5720*/  F2FP.PACK_AB R2, RZ, R2 ;  /* 0x00000002ff02723e */ /* 0x000fca00000000ff */
[----:B------:R0:W-:Y:S01]  /*5730*/  STG.E.U16 [R16.64], R2 ;  /* 0x0000000210007986 */ /* 0x0001e2000c101524 */
[----:B------:R-:W-:Y:S05]  /*5740*/  BRA `(.L_x_3284) ;  /* 0x00000bb000007947 */ /* 0x000fea0003800000 */
.L_x_3287:
        /* <DEDUP_REMOVED lines=9> */
.L_x_3290:
[----:B------:R-:W-:-:S05]  /*57e0*/  F2FP.PACK_AB R3, R7, R2 ;  /* 0x000000020703723e */ /* 0x000fca00000000ff */
[----:B------:R0:W-:Y:S01]  /*57f0*/  STG.E [R16.64], R3 ;  /* 0x0000000310007986 */ /* 0x0001e2000c101924 */
[----:B------:R-:W-:Y:S05]  /*5800*/  BRA `(.L_x_3284) ;  /* 0x00000af000007947 */ /* 0x000fea0003800000 */
.L_x_3289:
[----:B------:R-:W-:-:S06]  /*5810*/  FMUL.FTZ R2, R2, 1 ;  /* 0x3f80000002027820 */ /* 0x000fcc0000410000 */
[----:B------:R-:W0:Y:S02]  /*5820*/  F2F.F64.F32 R2, R2 ;  /* 0x0000000200027310 */ /* 0x000e240000201800 */
[----:B0-----:R0:W-:Y:S01]  /*5830*/  STG.E.64 [R16.64], R2 ;  /* 0x0000000210007986 */ /* 0x0011e2000c101b24 */
[----:B------:R-:W-:Y:S05]  /*5840*/  BRA `(.L_x_3284) ;  /* 0x00000ab000007947 */ /* 0x000fea0003800000 */
.L_x_3279:
        /* <DEDUP_REMOVED lines=14> */
.L_x_3293:
[----:B------:R-:W-:Y:S02]  /*5930*/  FMUL.FTZ R6, R7, 1 ;  /* 0x3f80000007067820 */ /* 0x000fe40000410000 */
[----:B------:R-:W-:-:S04]  /*5940*/  FMUL.FTZ R4, R2, 1 ;  /* 0x3f80000002047820 */ /* 0x000fc80000410000 */
[----:B------:R-:W-:Y:S08]  /*5950*/  F2F.F64.F32 R6, R6 ;  /* 0x0000000600067310 */ /* 0x000ff00000201800 */
[----:B------:R-:W0:Y:S02]  /*5960*/  F2F.F64.F32 R4, R4 ;  /* 0x0000000400047310 */ /* 0x000e240000201800 */
[----:B0-----:R0:W-:Y:S01]  /*5970*/  STG.E.128 [R16.64], R4 ;  /* 0x0000000410007986 */ /* 0x0011e2000c101d24 */
[----:B------:R-:W-:Y:S05]  /*5980*/  BRA `(.L_x_3284) ;  /* 0x0000097000007947 */ /* 0x000fea0003800000 */
.L_x_3292:
        /* <DEDUP_REMOVED lines=20> */
.L_x_3297:
[----:B------:R-:W-:Y:S05]  /*5ad0*/  BSYNC B0 ;  /* 0x0000000000007941 */ /* 0x000fea0003800000 */
.L_x_3296:
[----:B------:R-:W-:-:S05]  /*5ae0*/  LOP3.LUT R5, R0, R5, RZ, 0xfc, !PT ;  /* 0x0000000500057212 */ /* 0x000fca00078efcff */
[----:B------:R0:W-:Y:S01]  /*5af0*/  STG.E.U8 [R16.64], R5 ;  /* 0x0000000510007986 */ /* 0x0001e2000c101124 */
[----:B------:R-:W-:Y:S05]  /*5b00*/  BRA `(.L_x_3284) ;  /* 0x000007f000007947 */ /* 0x000fea0003800000 */
.L_x_3295:
        /* <DEDUP_REMOVED lines=12> */
.L_x_3299:
[----:B------:R-:W-:Y:S01]  /*5bd0*/  IMAD.MOV.U32 R0, RZ, RZ, 0x7f ;  /* 0x0000007fff007424 */ /* 0x000fe200078e00ff */
[----:B------:R-:W-:-:S04]  /*5be0*/  ISETP.GT.U32.AND P0, PT, R4, 0x7f800000, PT ;  /* 0x7f8000000400780c */ /* 0x000fc80003f04070 */
[----:B------:R-:W-:-:S04]  /*5bf0*/  SEL R0, R0, 0x7c, P0 ;  /* 0x0000007c00007807 */ /* 0x000fc80000000000 */
.L_x_3300:
[----:B------:R-:W-:Y:S05]  /*5c00*/  BSYNC B0 ;  /* 0x0000000000007941 */ /* 0x000fea0003800000 */
.L_x_3298:
[----:B------:R-:W-:-:S04]  /*5c10*/  LOP3.LUT R2, R2, 0x80000000, RZ, 0xc0, !PT ;  /* 0x8000000002027812 */ /* 0x000fc800078ec0ff */
[----:B------:R-:W-:-:S04]  /*5c20*/  SHF.R.U32.HI R3, RZ, 0x18, R2 ;  /* 0x00000018ff037819 */ /* 0x000fc80000011602 */
[----:B------:R-:W-:-:S05]  /*5c30*/  LOP3.LUT R3, R0, R3, RZ, 0xfc, !PT ;  /* 0x0000000300037212 */ /* 0x000fca00078efcff */
[----:B------:R0:W-:Y:S01]  /*5c40*/  STG.E.U8 [R16.64], R3 ;  /* 0x0000000310007986 */ /* 0x0001e2000c101124 */
[----:B------:R-:W-:Y:S05]  /*5c50*/  BRA `(.L_x_3284) ;  /* 0x000006a000007947 */ /* 0x000fea0003800000 */
.L_x_3294:
[----:B------:R-:W-:-:S05]  /*5c60*/  F2FP.BF16.PACK_AB R2, RZ, R2 ;  /* 0x00000002ff02723e */ /* 0x000fca00000010ff */
[----:B------:R0:W-:Y:S01]  /*5c70*/  STG.E.U16 [R16.64], R2 ;  /* 0x0000000210007986 */ /* 0x0001e2000c101524 */
[----:B------:R-:W-:Y:S05]  /*5c80*/  BRA `(.L_x_3284) ;  /* 0x0000067000007947 */ /* 0x000fea0003800000 */
.L_x_3291:
        /* <DEDUP_REMOVED lines=11> */
.L_x_3303:
        /* <DEDUP_REMOVED lines=16> */
.L_x_3306:
[----:B------:R-:W-:-:S04]  /*5e40*/  LOP3.LUT R2, R2, 0x80000000, RZ, 0xc0, !PT ;  /* 0x8000000002027812 */ /* 0x000fc800078ec0ff */
[----:B------:R-:W-:-:S04]  /*5e50*/  SHF.R.U32.HI R3, RZ, 0x18, R2 ;  /* 0x00000018ff037819 */ /* 0x000fc80000011602 */
[----:B------:R-:W-:-:S04]  /*5e60*/  LOP3.LUT R0, R0, R3, RZ, 0xfc, !PT ;  /* 0x0000000300007212 */ /* 0x000fc800078efcff */
[----:B------:R-:W-:Y:S02]  /*5e70*/  PRMT R8, R0, 0x7610, R8 ;  /* 0x0000761000087816 */ /* 0x000fe40000000008 */
.L_x_3305:
[----:B------:R-:W-:Y:S05]  /*5e80*/  BSYNC B0 ;  /* 0x0000000000007941 */ /* 0x000fea0003800000 */
.L_x_3304:
[----:B------:R0:W-:Y:S01]  /*5e90*/  STG.E.U8 [R16.64], R8 ;  /* 0x0000000810007986 */ /* 0x0001e2000c101124 */
[----:B------:R-:W-:Y:S05]  /*5ea0*/  BRA `(.L_x_3284) ;  /* 0x0000045000007947 */ /* 0x000fea0003800000 */
.L_x_3302:
        /* <DEDUP_REMOVED lines=16> */
.L_x_3309:
[----:B------:R-:W-:-:S04]  /*5fb0*/  LOP3.LUT R2, R2, 0x80000000, RZ, 0xc0, !PT ;  /* 0x8000000002027812 */ /* 0x000fc800078ec0ff */
[----:B------:R-:W-:-:S04]  /*5fc0*/  SHF.R.U32.HI R3, RZ, 0x18, R2 ;  /* 0x00000018ff037819 */ /* 0x000fc80000011602 */
[----:B------:R-:W-:-:S04]  /*5fd0*/  LOP3.LUT R0, R0, R3, RZ, 0xfc, !PT ;  /* 0x0000000300007212 */ /* 0x000fc800078efcff */
[----:B------:R-:W-:Y:S02]  /*5fe0*/  PRMT R8, R0, 0x7610, R8 ;  /* 0x0000761000087816 */ /* 0x000fe40000000008 */
.L_x_3308:
[----:B------:R-:W-:Y:S05]  /*5ff0*/  BSYNC B0 ;  /* 0x0000000000007941 */ /* 0x000fea0003800000 */
.L_x_3307:
[----:B------:R0:W-:Y:S01]  /*6000*/  STG.E.U8 [R16.64], R8 ;  /* 0x0000000810007986 */ /* 0x0001e2000c101124 */
[----:B------:R-:W-:Y:S05]  /*6010*/  BRA `(.L_x_3284) ;  /* 0x000002e000007947 */ /* 0x000fea0003800000 */
.L_x_3301:
        /* <DEDUP_REMOVED lines=21> */
.L_x_3283:
        /* <DEDUP_REMOVED lines=20> */
.L_x_3311:
[----:B------:R-:W0:Y:S02]  /*62b0*/  F2I.U64.TRUNC R2, R2 ;  /* 0x0000000200027311 */ /* 0x000e24000020d800 */
[----:B0-----:R0:W-:Y:S01]  /*62c0*/  STG.E.64 [R16.64], R2 ;  /* 0x0000000210007986 */ /* 0x0011e2000c101b24 */
[----:B------:R-:W-:Y:S05]  /*62d0*/  BRA `(.L_x_3284) ;  /* 0x0000002000007947 */ /* 0x000fea0003800000 */
.L_x_3310:
[----:B------:R-:W0:Y:S02]  /*62e0*/  F2I.FTZ.U32.TRUNC.NTZ R3, R2 ;  /* 0x0000000200037305 */ /* 0x000e24000021f000 */
[----:B0-----:R0:W-:Y:S02]  /*62f0*/  STG.E [R16.64], R3 ;  /* 0x0000000310007986 */ /* 0x0011e4000c101924 */
.L_x_3284:
[----:B------:R-:W-:-:S04]  /*6300*/  IADD3 R19, R19, 0x80, RZ ;  /* 0x0000008013137810 */ /* 0x000fc80007ffe0ff */
[----:B------:R-:W-:-:S13]  /*6310*/  ISETP.GE.AND P0, PT, R19, c[0x0][0x160], PT ;  /* 0x0000580013007a0c */ /* 0x000fda0003f06270 */
[----:B------:R-:W-:Y:S05]  /*6320*/  @P0 BRA `(.L_x_3243) ;  /* 0x0000312000000947 */ /* 0x000fea0003800000 */
[----:B------:R-:W-:Y:S01]  /*6330*/  ISETP.NE.AND P0, PT, RZ, c[0x0][0x168], PT ;  /* 0x00005a00ff007a0c */ /* 0x000fe20003f05270 */
[----:B0-----:R-:W-:Y:S01]  /*6340*/  HFMA2.MMA R16, -RZ, RZ, 0, 0 ;  /* 0x00000000ff107435 */ /* 0x001fe200000001ff */
[----:B------:R-:W-:-:S11]  /*6350*/  IMAD.MOV.U32 R0, RZ, RZ, RZ ;  /* 0x000000ffff007224 */ /* 0x000fd600078e00ff */
        /* <DEDUP_REMOVED lines=225> */
.L_x_3312:
        /* <DEDUP_REMOVED lines=21> */
.L_x_3317:
[----:B------:R-:W2:Y:S01]  /*72c0*/  LDG.E.U8 R2, [R4.64] ;  /* 0x0000002404027981 */ /* 0x000ea2000c1e1100 */
[----:B------:R-:W-:Y:S01]  /*72d0*/  IMAD.MOV.U32 R3, RZ, RZ, RZ ;  /* 0x000000ffff037224 */ /* 0x000fe200078e00ff */
[----:B--2---:R-:W0:Y:S01]  /*72e0*/  I2F.U16 R2, R2 ;  /* 0x0000000200027306 */ /* 0x004e220000101000 */
[----:B------:R-:W-:Y:S05]  /*72f0*/  BRA `(.L_x_3319) ;  /* 0x00000de000007947 */ /* 0x000fea0003800000 */
.L_x_3316:
        /* <DEDUP_REMOVED lines=10> */
.L_x_3321:
[----:B------:R-:W2:Y:S01]  /*73a0*/  LDG.E R2, [R4.64] ;  /* 0x0000002404027981 */ /* 0x000ea2000c1e1900 */
[----:B------:R-:W-:Y:S01]  /*73b0*/  IMAD.MOV.U32 R3, RZ, RZ, RZ ;  /* 0x000000ffff037224 */ /* 0x000fe200078e00ff */
[----:B--2---:R-:W0:Y:S01]  /*73c0*/  I2F R2, R2 ;  /* 0x0000000200027306 */ /* 0x004e220000201400 */
[----:B------:R-:W-:Y:S05]  /*73d0*/  BRA `(.L_x_3319) ;  /* 0x00000d0000007947 */ /* 0x000fea0003800000 */
.L_x_3320:
[----:B------:R-:W2:Y:S01]  /*73e0*/  LDG.E.U16 R2, [R4.64] ;  /* 0x0000002404027981 */ /* 0x000ea2000c1e1500 */
[----:B------:R-:W-:Y:S01]  /*73f0*/  IMAD.MOV.U32 R3, RZ, RZ, RZ ;  /* 0x000000ffff037224 */ /* 0x000fe200078e00ff */
[----:B--2---:R-:W0:Y:S01]  /*7400*/  I2F.S16 R2, R2 ;  /* 0x0000000200027306 */ /* 0x004e220000101400 */
[----:B------:R-:W-:Y:S05]  /*7410*/  BRA `(.L_x_3319) ;  /* 0x00000cc000007947 */ /* 0x000fea0003800000 */
.L_x_3315:
        /* <DEDUP_REMOVED lines=9> */
.L_x_3323:
[----:B------:R-:W2:Y:S01]  /*74b0*/  LDG.E.U16 R2, [R4.64] ;  /* 0x0000002404027981 */ /* 0x000ea2000c1e1500 */
[----:B------:R-:W-:Y:S01]  /*74c0*/  IMAD.MOV.U32 R3, RZ, RZ, RZ ;  /* 0x000000ffff037224 */ /* 0x000fe200078e00ff */
[----:B--2---:R-:W-:Y:S01]  /*74d0*/  HADD2.F32 R2, -RZ, R2.H0_H0 ;  /* 0x20000002ff027230 */ /* 0x004fe20000004100 */
[----:B------:R-:W-:Y:S05]  /*74e0*/  BRA `(.L_x_3319) ;  /* 0x00000bf000007947 */ /* 0x000fea0003800000 */
.L_x_3322:
        /* <DEDUP_REMOVED lines=8> */
.L_x_3325:
[----:B------:R-:W2:Y:S02]  /*7570*/  LDG.E R2, [R4.64] ;  /* 0x0000002404027981 */ /* 0x000ea4000c1e1900 */
[--C-:B--2---:R-:W-:Y:S02]  /*7580*/  HADD2.F32 R3, -RZ, R2.reuse.H1_H1 ;  /* 0x30000002ff037230 */ /* 0x104fe40000004100 */
[----:B------:R-:W-:Y:S01]  /*7590*/  HADD2.F32 R2, -RZ, R2.H0_H0 ;  /* 0x20000002ff027230 */ /* 0x000fe20000004100 */
[----:B------:R-:W-:Y:S05]  /*75a0*/  BRA `(.L_x_3319) ;  /* 0x00000b3000007947 */ /* 0x000fea0003800000 */
.L_x_3324:
[----:B------:R-:W2:Y:S01]  /*75b0*/  LDG.E.64 R4, [R4.64] ;  /* 0x0000002404047981 */ /* 0x000ea2000c1e1b00 */
[----:B------:R-:W-:Y:S01]  /*75c0*/  IMAD.MOV.U32 R3, RZ, RZ, RZ ;  /* 0x000000ffff037224 */ /* 0x000fe200078e00ff */
[----:B--2---:R-:W0:Y:S01]  /*75d0*/  F2F.F32.F64 R2, R4 ;  /* 0x0000000400027310 */ /* 0x004e220000301000 */
[----:B------:R-:W0:-:S14]  /*75e0*/  DSETP.GEU.AND P0, PT, |R4|, c[0x2][0x0], PT ;  /* 0x008000000400762a */ /* 0x000e1c0003f0e200 */
[----:B0-----:R-:W-:Y:S01]  /*75f0*/  @!P0 FMUL R2, R2, 1.175494350822287508e-38 ;  /* 0x0080000002028820 */ /* 0x001fe20000400000 */
[----:B------:R-:W-:Y:S05]  /*7600*/  BRA `(.L_x_3319) ;  /* 0x00000ad000007947 */ /* 0x000fea0003800000 */
.L_x_3314:
        /* <DEDUP_REMOVED lines=13> */
.L_x_3328:
        /* <DEDUP_REMOVED lines=8> */
.L_x_3327:
        /* <DEDUP_REMOVED lines=27> */
.L_x_3330:
        /* <DEDUP_REMOVED lines=14> */
.L_x_3329:
[----:B------:R-:W2:Y:S01]  /*79f0*/  LDG.E.U16 R2, [R4.64] ;  /* 0x0000002404027981 */ /* 0x000ea2000c1e1500 */
[----:B------:R-:W-:Y:S01]  /*7a00*/  IMAD.MOV.U32 R3, RZ, RZ, RZ ;  /* 0x000000ffff037224 */ /* 0x000fe200078e00ff */
[----:B--2---:R-:W-:Y:S01]  /*7a10*/  PRMT R2, RZ, 0x5410, R2 ;  /* 0x00005410ff027816 */ /* 0x004fe20000000002 */
[----:B------:R-:W-:Y:S05]  /*7a20*/  BRA `(.L_x_3319) ;  /* 0x000006b000007947 */ /* 0x000fea0003800000 */
.L_x_3326:
        /* <DEDUP_REMOVED lines=12> */
.L_x_3333:
        /* <DEDUP_REMOVED lines=20> */
.L_x_3335:
[----:B------:R-:W-:Y:S05]  /*7c30*/  BSYNC B0 ;  /* 0x0000000000007941 */ /* 0x000fea0003800000 */
.L_x_3334:
[----:B------:R-:W-:Y:S01]  /*7c40*/  IMAD.SHL.U32 R2, R2, 0x100000, RZ ;  /* 0x0010000002027824 */ /* 0x000fe200078e00ff */
[----:B------:R-:W-:-:S04]  /*7c50*/  LEA R5, R0, 0x3b800000, 0x17 ;  /* 0x3b80000000057811 */ /* 0x000fc800078eb8ff */
[----:B------:R-:W-:Y:S01]  /*7c60*/  LOP3.LUT R2, R5, R2, R6, 0xfe, !PT ;  /* 0x0000000205027212 */ /* 0x000fe200078efe06 */
[----:B------:R-:W-:Y:S05]  /*7c70*/  BRA `(.L_x_3319) ;  /* 0x0000046000007947 */ /* 0x000fea0003800000 */
.L_x_3332:
        /* <DEDUP_REMOVED lines=20> */
.L_x_3337:
[----:B------:R-:W-:Y:S05]  /*7dc0*/  BSYNC B0 ;  /* 0x0000000000007941 */ /* 0x000fea0003800000 */
.L_x_3336:
[----:B------:R-:W-:Y:S01]  /*7dd0*/  IMAD.SHL.U32 R2, R2, 0x200000, RZ ;  /* 0x0020000002027824 */ /* 0x000fe200078e00ff */
[----:B------:R-:W-:-:S04]  /*7de0*/  LEA R5, R0, 0x37800000, 0x17 ;  /* 0x3780000000057811 */ /* 0x000fc800078eb8ff */
[----:B------:R-:W-:Y:S01]  /*7df0*/  LOP3.LUT R2, R5, R2, R6, 0xfe, !PT ;  /* 0x0000000205027212 */ /* 0x000fe200078efe06 */
[----:B------:R-:W-:Y:S05]  /*7e00*/  BRA `(.L_x_3319) ;  /* 0x000002d000007947 */ /* 0x000fea0003800000 */
.L_x_3331:
        /* <DEDUP_REMOVED lines=14> */
.L_x_3341:
[----:B------:R-:W-:Y:S05]  /*7ef0*/  BSYNC B0 ;  /* 0x0000000000007941 */ /* 0x000fea0003800000 */
.L_x_3340:
[----:B------:R-:W-:Y:S01]  /*7f00*/  IMAD.MOV.U32 R3, RZ, RZ, RZ ;  /* 0x000000ffff037224 */ /* 0x000fe200078e00ff */
[----:B------:R-:W-:Y:S05]  /*7f10*/  BRA `(.L_x_3319) ;  /* 0x000001c000007947 */ /* 0x000fea0003800000 */
.L_x_3318:
        /* <DEDUP_REMOVED lines=21> */
.L_x_3339:
[----:B------:R-:W2:Y:S01]  /*8070*/  LDG.E.64 R4, [R4.64] ;  /* 0x0000002404047981 */ /* 0x000ea2000c1e1b00 */
[----:B------:R-:W-:Y:S01]  /*8080*/  IMAD.MOV.U32 R3, RZ, RZ, RZ ;  /* 0x000000ffff037224 */ /* 0x000fe200078e00ff */
[----:B--2---:R0:W1:Y:S01]  /*8090*/  I2F.U64 R2, R4 ;  /* 0x0000000400027312 */ /* 0x0040620000301000 */
[----:B------:R-:W-:Y:S05]  /*80a0*/  BRA `(.L_x_3319) ;  /* 0x0000003000007947 */ /* 0x000fea0003800000 */
.L_x_3338:
[----:B------:R-:W2:Y:S01]  /*80b0*/  LDG.E R2, [R4.64] ;  /* 0x0000002404027981 */ /* 0x000ea2000c1e1900 */
[----:B------:R-:W-:Y:S01]  /*80c0*/  IMAD.MOV.U32 R3, RZ, RZ, RZ ;  /* 0x000000ffff037224 */ /* 0x000fe200078e00ff */
[----:B--2---:R-:W0:Y:S06]  /*80d0*/  I2F.U32 R2, R2 ;  /* 0x0000000200027306 */ /* 0x004e2c0000201000 */
.L_x_3319:
[----:B------:R-:W-:Y:S05]  /*80e0*/  BSYNC B6 ;  /* 0x0000000000067941 */ /* 0x000fea0003800000 */
.L_x_3313:
        /* <DEDUP_REMOVED lines=49> */
.L_x_3345:
        /* <DEDUP_REMOVED lines=12> */
.L_x_3344:
[----:B------:R-:W-:-:S04]  /*84c0*/  FADD.FTZ R2, R3, -R3 ;  /* 0x8000000303027221 */ /* 0x000fc80000010000 */
[----:B------:R-:W-:Y:S01]  /*84d0*/  IMAD.MOV.U32 R7, RZ, RZ, R2 ;  /* 0x000000ffff077224 */ /* 0x000fe200078e0002 */
[----:B------:R-:W-:Y:S05]  /*84e0*/  BRA `(.L_x_3346) ;  /* 0x000000c000007947 */ /* 0x000fea0003800000 */
.L_x_3343:
        /* <DEDUP_REMOVED lines=12> */
.L_x_3346:
[----:B------:R-:W-:Y:S05]  /*85b0*/  BSYNC B0 ;  /* 0x0000000000007941 */ /* 0x000fea0003800000 */
.L_x_3342:
        /* <DEDUP_REMOVED lines=15> */
.L_x_3350:
[----:B------:R-:W0:Y:S02]  /*86b0*/  F2I.S64.TRUNC R2, R2 ;  /* 0x0000000200027311 */ /* 0x000e24000020d900 */
[----:B0-----:R-:W-:-:S05]  /*86c0*/  IMAD.MOV.U32 R5, RZ, RZ, R2 ;  /* 0x000000ffff057224 */ /* 0x001fca00078e0002 */
[----:B------:R0:W-:Y:S01]  /*86d0*/  STG.E.U8 [R16.64], R5 ;  /* 0x0000000510007986 */ /* 0x0001e2000c101124 */
[----:B------:R-:W-:Y:S05]  /*86e0*/  BRA `(.L_x_3352) ;  /* 0x00000d5000007947 */ /* 0x000fea0003800000 */
.L_x_3349:
        /* <DEDUP_REMOVED lines=9> */
.L_x_3354:
[----:B------:R-:W0:Y:S02]  /*8780*/  F2I.FTZ.TRUNC.NTZ R3, R2 ;  /* 0x0000000200037305 */ /* 0x000e24000021f100 */
[----:B0-----:R0:W-:Y:S01]  /*8790*/  STG.E [R16.64], R3 ;  /* 0x0000000310007986 */ /* 0x0011e2000c101924 */
[----:B------:R-:W-:Y:S05]  /*87a0*/  BRA `(.L_x_3352) ;  /* 0x00000c9000007947 */ /* 0x000fea0003800000 */
.L_x_3353:
[----:B------:R-:W0:Y:S02]  /*87b0*/  F2I.FTZ.TRUNC.NTZ R3, R2 ;  /* 0x0000000200037305 */ /* 0x000e24000021f100 */
[----:B0-----:R0:W-:Y:S01]  /*87c0*/  STG.E.U16 [R16.64], R3 ;  /* 0x0000000310007986 */ /* 0x0011e2000c101524 */
[----:B------:R-:W-:Y:S05]  /*87d0*/  BRA `(.L_x_3352) ;  /* 0x00000c6000007947 */ /* 0x000fea0003800000 */
.L_x_3348:
        /* <DEDUP_REMOVED lines=8> */
.L_x_3356:
[----:B------:R-:W-:-:S05]  /*8860*/  F2FP.PACK_AB R2, RZ, R2 ;  /* 0x00000002ff02723e */ /* 0x000fca00000000ff */
[----:B------:R0:W-:Y:S01]  /*8870*/  STG.E.U16 [R16.64], R2 ;  /* 0x0000000210007986 */ /* 0x0001e2000c101524 */
[----:B------:R-:W-:Y:S05]  /*8880*/  BRA `(.L_x_3352) ;  /* 0x00000bb000007947 */ /* 0x000fea0003800000 */
.L_x_3355:
        /* <DEDUP_REMOVED lines=9> */
.L_x_3358:
[----:B------:R-:W-:-:S05]  /*8920*/  F2FP.PACK_AB R3, R7, R2 ;  /* 0x000000020703723e */ /* 0x000fca00000000ff */
[----:B------:R0:W-:Y:S01]  /*8930*/  STG.E [R16.64], R3 ;  /* 0x0000000310007986 */ /* 0x0001e2000c101924 */
[----:B------:R-:W-:Y:S05]  /*8940*/  BRA `(.L_x_3352) ;  /* 0x00000af000007947 */ /* 0x000fea0003800000 */
.L_x_3357:
[----:B------:R-:W-:-:S06]  /*8950*/  FMUL.FTZ R2, R2, 1 ;  /* 0x3f80000002027820 */ /* 0x000fcc0000410000 */
[----:B------:R-:W0:Y:S02]  /*8960*/  F2F.F64.F32 R2, R2 ;  /* 0x0000000200027310 */ /* 0x000e240000201800 */
[----:B0-----:R0:W-:Y:S01]  /*8970*/  STG.E.64 [R16.64], R2 ;  /* 0x0000000210007986 */ /* 0x0011e2000c101b24 */
[----:B------:R-:W-:Y:S05]  /*8980*/  BRA `(.L_x_3352) ;  /* 0x00000ab000007947 */ /* 0x000fea0003800000 */
.L_x_3347:
        /* <DEDUP_REMOVED lines=14> */
.L_x_3361:
[----:B------:R-:W-:Y:S02]  /*8a70*/  FMUL.FTZ R6, R7, 1 ;  /* 0x3f80000007067820 */ /* 0x000fe40000410000 */
[----:B------:R-:W-:-:S04]  /*8a80*/  FMUL.FTZ R4, R2, 1 ;  /* 0x3f80000002047820 */ /* 0x000fc80000410000 */
[----:B------:R-:W-:Y:S08]  /*8a90*/  F2F.F64.F32 R6, R6 ;  /* 0x0000000600067310 */ /* 0x000ff00000201800 */
[----:B------:R-:W0:Y:S02]  /*8aa0*/  F2F.F64.F32 R4, R4 ;  /* 0x0000000400047310 */ /* 0x000e240000201800 */
[----:B0-----:R0:W-:Y:S01]  /*8ab0*/  STG.E.128 [R16.64], R4 ;  /* 0x0000000410007986 */ /* 0x0011e2000c101d24 */
[----:B------:R-:W-:Y:S05]  /*8ac0*/  BRA `(.L_x_3352) ;  /* 0x0000097000007947 */ /* 0x000fea0003800000 */
.L_x_3360:
        /* <DEDUP_REMOVED lines=11> */
[----:B------:R-:W-:-:S10]  /*8b80*/  HFMA2.MMA R0, -RZ, RZ, 0, 7.569789886474609375e-06 ;  /* 0x0000007fff007435 */ /* 0x000fd400000001ff */
        /* <DEDUP_REMOVED lines=8> */
.L_x_3365:
[----:B------:R-:W-:Y:S05]  /*8c10*/  BSYNC B0 ;  /* 0x0000000000007941 */ /* 0x000fea0003800000 */
.L_x_3364:
[----:B------:R-:W-:-:S05]  /*8c20*/  LOP3.LUT R5, R0, R5, RZ, 0xfc, !PT ;  /* 0x0000000500057212 */ /* 0x000fca00078efcff */
[----:B------:R0:W-:Y:S01]  /*8c30*/  STG.E.U8 [R16.64], R5 ;  /* 0x0000000510007986 */ /* 0x0001e2000c101124 */
[----:B------:R-:W-:Y:S05]  /*8c40*/  BRA `(.L_x_3352) ;  /* 0x000007f000007947 */ /* 0x000fea0003800000 */
.L_x_3363:
        /* <DEDUP_REMOVED lines=12> */
.L_x_3367:
[----:B------:R-:W-:Y:S01]  /*8d10*/  IMAD.MOV.U32 R0, RZ, RZ, 0x7f ;  /* 0x0000007fff007424 */ /* 0x000fe200078e00ff */
[----:B------:R-:W-:-:S04]  /*8d20*/  ISETP.GT.U32.AND P0, PT, R4, 0x7f800000, PT ;  /* 0x7f8000000400780c */ /* 0x000fc80003f04070 */
[----:B------:R-:W-:-:S04]  /*8d30*/  SEL R0, R0, 0x7c, P0 ;  /* 0x0000007c00007807 */ /* 0x000fc80000000000 */
.L_x_3368:
[----:B------:R-:W-:Y:S05]  /*8d40*/  BSYNC B0 ;  /* 0x0000000000007941 */ /* 0x000fea0003800000 */
.L_x_3366:
[----:B------:R-:W-:-:S04]  /*8d50*/  LOP3.LUT R2, R2, 0x80000000, RZ, 0xc0, !PT ;  /* 0x8000000002027812 */ /* 0x000fc800078ec0ff */
[----:B------:R-:W-:-:S04]  /*8d60*/  SHF.R.U32.HI R3, RZ, 0x18, R2 ;  /* 0x00000018ff037819 */ /* 0x000fc80000011602 */
[----:B------:R-:W-:-:S05]  /*8d70*/  LOP3.LUT R3, R0, R3, RZ, 0xfc, !PT ;  /* 0x0000000300037212 */ /* 0x000fca00078efcff */
[----:B------:R0:W-:Y:S01]  /*8d80*/  STG.E.U8 [R16.64], R3 ;  /* 0x0000000310007986 */ /* 0x0001e2000c101124 */
[----:B------:R-:W-:Y:S05]  /*8d90*/  BRA `(.L_x_3352) ;  /* 0x000006a000007947 */ /* 0x000fea0003800000 */
.L_x_3362:
[----:B------:R-:W-:-:S05]  /*8da0*/  F2FP.BF16.PACK_AB R2, RZ, R2 ;  /* 0x00000002ff02723e */ /* 0x000fca00000010ff */
[----:B------:R0:W-:Y:S01]  /*8db0*/  STG.E.U16 [R16.64], R2 ;  /* 0x0000000210007986 */ /* 0x0001e2000c101524 */
[----:B------:R-:W-:Y:S05]  /*8dc0*/  BRA `(.L_x_3352) ;  /* 0x0000067000007947 */ /* 0x000fea0003800000 */
.L_x_3359:
        /* <DEDUP_REMOVED lines=11> */
.L_x_3371:
        /* <DEDUP_REMOVED lines=16> */
.L_x_3374:
[----:B------:R-:W-:-:S04]  /*8f80*/  LOP3.LUT R2, R2, 0x80000000, RZ, 0xc0, !PT ;  /* 0x8000000002027812 */ /* 0x000fc800078ec0ff */
[----:B------:R-:W-:-:S04]  /*8f90*/  SHF.R.U32.HI R3, RZ, 0x18, R2 ;  /* 0x00000018ff037819 */ /* 0x000fc80000011602 */
[----:B------:R-:W-:-:S04]  /*8fa0*/  LOP3.LUT R0, R0, R3, RZ, 0xfc, !PT ;  /* 0x0000000300007212 */ /* 0x000fc800078efcff */
[----:B------:R-:W-:Y:S02]  /*8fb0*/  PRMT R8, R0, 0x7610, R8 ;  /* 0x0000761000087816 */ /* 0x000fe40000000008 */
.L_x_3373:
[----:B------:R-:W-:Y:S05]  /*8fc0*/  BSYNC B0 ;  /* 0x0000000000007941 */ /* 0x000fea0003800000 */
.L_x_3372:
[----:B------:R0:W-:Y:S01]  /*8fd0*/  STG.E.U8 [R16.64], R8 ;  /* 0x0000000810007986 */ /* 0x0001e2000c101124 */
[----:B------:R-:W-:Y:S05]  /*8fe0*/  BRA `(.L_x_3352) ;  /* 0x0000045000007947 */ /* 0x000fea0003800000 */
.L_x_3370:
        /* <DEDUP_REMOVED lines=16> */
.L_x_3377:
[----:B------:R-:W-:-:S04]  /*90f0*/  LOP3.LUT R2, R2, 0x80000000, RZ, 0xc0, !PT ;  /* 0x8000000002027812 */ /* 0x000fc800078ec0ff */
[----:B------:R-:W-:-:S04]  /*9100*/  SHF.R.U32.HI R3, RZ, 0x18, R2 ;  /* 0x00000018ff037819 */ /* 0x000fc80000011602 */
[----:B------:R-:W-:-:S04]  /*9110*/  LOP3.LUT R0, R0, R3, RZ, 0xfc, !PT ;  /* 0x0000000300007212 */ /* 0x000fc800078efcff */
[----:B------:R-:W-:Y:S02]  /*9120*/  PRMT R8, R0, 0x7610, R8 ;  /* 0x0000761000087816 */ /* 0x000fe40000000008 */
.L_x_3376:
[----:B------:R-:W-:Y:S05]  /*9130*/  BSYNC B0 ;  /* 0x0000000000007941 */ /* 0x000fea0003800000 */
.L_x_3375:
[----:B------:R0:W-:Y:S01]  /*9140*/  STG.E.U8 [R16.64], R8 ;  /* 0x0000000810007986 */ /* 0x0001e2000c101124 */
[----:B------:R-:W-:Y:S05]  /*9150*/  BRA `(.L_x_3352) ;  /* 0x000002e000007947 */ /* 0x000fea0003800000 */
.L_x_3369:
        /* <DEDUP_REMOVED lines=21> */
.L_x_3351:
        /* <DEDUP_REMOVED lines=20> */
.L_x_3379:
[----:B------:R-:W0:Y:S02]  /*93f0*/  F2I.U64.TRUNC R2, R2 ;  /* 0x0000000200027311 */ /* 0x000e24000020d800 */
[----:B0-----:R0:W-:Y:S01]  /*9400*/  STG.E.64 [R16.64], R2 ;  /* 0x0000000210007986 */ /* 0x0011e2000c101b24 */
[----:B------:R-:W-:Y:S05]  /*9410*/  BRA `(.L_x_3352) ;  /* 0x0000002000007947 */ /* 0x000fea0003800000 */
.L_x_3378:
[----:B------:R-:W0:Y:S02]  /*9420*/  F2I.FTZ.U32.TRUNC.NTZ R3, R2 ;  /* 0x0000000200037305 */ /* 0x000e24000021f000 */
[----:B0-----:R0:W-:Y:S02]  /*9430*/  STG.E [R16.64], R3 ;  /* 0x0000000310007986 */ /* 0x0011e4000c101924 */
.L_x_3352:
[----:B------:R-:W-:Y:S02]  /*9440*/  IADD3 R19, R19, 0x80, RZ ;  /* 0x0000008013137810 */ /* 0x000fe40007ffe0ff */
.L_x_3243:
[----:B------:R-:W-:Y:S05]  /*9450*/  BSYNC B7 ;  /* 0x0000000000077941 */ /* 0x000fea0003800000 */
.L_x_3242:
        /* <DEDUP_REMOVED lines=230> */
.L_x_3380:
        /* <DEDUP_REMOVED lines=21> */
.L_x_3385:
[----:B------:R-:W2:Y:S01]  /*a410*/  LDG.E.U8 R2, [R4.64] ;  /* 0x0000002404027981 */ /* 0x000ea2000c1e1100 */
[----:B------:R-:W-:Y:S01]  /*a420*/  IMAD.MOV.U32 R3, RZ, RZ, RZ ;  /* 0x000000ffff037224 */ /* 0x000fe200078e00ff */
[----:B--2---:R-:W0:Y:S01]  /*a430*/  I2F.U16 R2, R2 ;  /* 0x0000000200027306 */ /* 0x004e220000101000 */
[----:B------:R-:W-:Y:S05]  /*a440*/  BRA `(.L_x_3387) ;  /* 0x00000de000007947 */ /* 0x000fea0003800000 */
.L_x_3384:
        /* <DEDUP_REMOVED lines=10> */
.L_x_3389:
[----:B------:R-:W2:Y:S01]  /*a4f0*/  LDG.E R2, [R4.64] ;  /* 0x0000002404027981 */ /* 0x000ea2000c1e1900 */
[----:B------:R-:W-:Y:S01]  /*a500*/  IMAD.MOV.U32 R3, RZ, RZ, RZ ;  /* 0x000000ffff037224 */ /* 0x000fe200078e00ff */
[----:B--2---:R-:W0:Y:S01]  /*a510*/  I2F R2, R2 ;  /* 0x0000000200027306 */ /* 0x004e220000201400 */
[----:B------:R-:W-:Y:S05]  /*a520*/  BRA `(.L_x_3387) ;  /* 0x00000d0000007947 */ /* 0x000fea0003800000 */
.L_x_3388:
[----:B------:R-:W2:Y:S01]  /*a530*/  LDG.E.U16 R2, [R4.64] ;  /* 0x0000002404027981 */ /* 0x000ea2000c1e1500 */
[----:B------:R-:W-:Y:S01]  /*a540*/  IMAD.MOV.U32 R3, RZ, RZ, RZ ;  /* 0x000000ffff037224 */ /* 0x000fe200078e00ff */
[----:B--2---:R-:W0:Y:S01]  /*a550*/  I2F.S16 R2, R2 ;  /* 0x0000000200027306 */ /* 0x004e220000101400 */
[----:B------:R-:W-:Y:S05]  /*a560*/  BRA `(.L_x_3387) ;  /* 0x00000cc000007947 */ /* 0x000fea0003800000 */
.L_x_3383:
        /* <DEDUP_REMOVED lines=9> */
.L_x_3391:
[----:B------:R-:W2:Y:S01]  /*a600*/  LDG.E.U16 R2, [R4.64] ;  /* 0x0000002404027981 */ /* 0x000ea2000c1e1500 */
[----:B------:R-:W-:Y:S01]  /*a610*/  IMAD.MOV.U32 R3, RZ, RZ, RZ ;  /* 0x000000ffff037224 */ /* 0x000fe200078e00ff */
[----:B--2---:R-:W-:Y:S01]  /*a620*/  HADD2.F32 R2, -RZ, R2.H0_H0 ;  /* 0x20000002ff027230 */ /* 0x004fe20000004100 */
[----:B------:R-:W-:Y:S05]  /*a630*/  BRA `(.L_x_3387) ;  /* 0x00000bf000007947 */ /* 0x000fea0003800000 */
.L_x_3390:
        /* <DEDUP_REMOVED lines=8> */
.L_x_3393:
[----:B------:R-:W2:Y:S02]  /*a6c0*/  LDG.E R2, [R4.64] ;  /* 0x0000002404027981 */ /* 0x000ea4000c1e1900 */
[--C-:B--2---:R-:W-:Y:S02]  /*a6d0*/  HADD2.F32 R3, -RZ, R2.reuse.H1_H1 ;  /* 0x30000002ff037230 */ /* 0x104fe40000004100 */
[----:B------:R-:W-:Y:S01]  /*a6e0*/  HADD2.F32 R2, -RZ, R2.H0_H0 ;  /* 0x20000002ff027230 */ /* 0x000fe20000004100 */
[----:B------:R-:W-:Y:S05]  /*a6f0*/  BRA `(.L_x_3387) ;  /* 0x00000b3000007947 */ /* 0x000fea0003800000 */
.L_x_3392:
[----:B------:R-:W2:Y:S01]  /*a700*/  LDG.E.64 R4, [R4.64] ;  /* 0x0000002404047981 */ /* 0x000ea2000c1e1b00 */
[----:B------:R-:W-:Y:S01]  /*a710*/  IMAD.MOV.U32 R3, RZ, RZ, RZ ;  /* 0x000000ffff037224 */ /* 0x000fe200078e00ff */
[----:B--2---:R-:W0:Y:S01]  /*a720*/  F2F.F32.F64 R2, R4 ;  /* 0x0000000400027310 */ /* 0x004e220000301000 */
[----:B------:R-:W0:-:S14]  /*a730*/  DSETP.GEU.AND P0, PT, |R4|, c[0x2][0x0], PT ;  /* 0x008000000400762a */ /* 0x000e1c0003f0e200 */
[----:B0-----:R-:W-:Y:S01]  /*a740*/  @!P0 FMUL R2, R2, 1.175494350822287508e-38 ;  /* 0x0080000002028820 */ /* 0x001fe20000400000 */
[----:B------:R-:W-:Y:S05]  /*a750*/  BRA `(.L_x_3387) ;  /* 0x00000ad000007947 */ /* 0x000fea0003800000 */
.L_x_3382:
        /* <DEDUP_REMOVED lines=13> */
.L_x_3396:
        /* <DEDUP_REMOVED lines=8> */
.L_x_3395:
        /* <DEDUP_REMOVED lines=27> */
.L_x_3398:
        /* <DEDUP_REMOVED lines=14> */
.L_x_3397:
[----:B------:R-:W2:Y:S01]  /*ab40*/  LDG.E.U16 R2, [R4.64] ;  /* 0x0000002404027981 */ /* 0x000ea2000c1e1500 */
[----:B------:R-:W-:Y:S01]  /*ab50*/  IMAD.MOV.U32 R3, RZ, RZ, RZ ;  /* 0x000000ffff037224 */ /* 0x000fe200078e00ff */
[----:B--2---:R-:W-:Y:S01]  /*ab60*/  PRMT R2, RZ, 0x5410, R2 ;  /* 0x00005410ff027816 */ /* 0x004fe20000000002 */
[----:B------:R-:W-:Y:S05]  /*ab70*/  BRA `(.L_x_3387) ;  /* 0x000006b000007947 */ /* 0x000fea0003800000 */
.L_x_3394:
        /* <DEDUP_REMOVED lines=12> */
.L_x_3401:
        /* <DEDUP_REMOVED lines=20> */
.L_x_3403:
[----:B------:R-:W-:Y:S05]  /*ad80*/  BSYNC B0 ;  /* 0x0000000000007941 */ /* 0x000fea0003800000 */
.L_x_3402:
[----:B------:R-:W-:Y:S01]  /*ad90*/  IMAD.SHL.U32 R2, R2, 0x100000, RZ ;  /* 0x0010000002027824 */ /* 0x000fe200078e00ff */
[----:B------:R-:W-:-:S04]  /*ada0*/  LEA R5, R0, 0x3b800000, 0x17 ;  /* 0x3b80000000057811 */ /* 0x000fc800078eb8ff */
[----:B------:R-:W-:Y:S01]  /*adb0*/  LOP3.LUT R2, R5, R2, R6, 0xfe, !PT ;  /* 0x0000000205027212 */ /* 0x000fe200078efe06 */
[----:B------:R-:W-:Y:S05]  /*adc0*/  BRA `(.L_x_3387) ;  /* 0x0000046000007947 */ /* 0x000fea0003800000 */
.L_x_3400:
        /* <DEDUP_REMOVED lines=20> */
.L_x_3405:
[----:B------:R-:W-:Y:S05]  /*af10*/  BSYNC B0 ;  /* 0x0000000000007941 */ /* 0x000fea0003800000 */
.L_x_3404:
[----:B------:R-:W-:Y:S01]  /*af20*/  IMAD.SHL.U32 R2, R2, 0x200000, RZ ;  /* 0x0020000002027824 */ /* 0x000fe200078e00ff */
[----:B------:R-:W-:-:S04]  /*af30*/  LEA R5, R0, 0x37800000, 0x17 ;  /* 0x3780000000057811 */ /* 0x000fc800078eb8ff */
[----:B------:R-:W-:Y:S01]  /*af40*/  LOP3.LUT R2, R5, R2, R6, 0xfe, !PT ;  /* 0x0000000205027212 */ /* 0x000fe200078efe06 */
[----:B------:R-:W-:Y:S05]  /*af50*/  BRA `(.L_x_3387) ;  /* 0x000002d000007947 */ /* 0x000fea0003800000 */
.L_x_3399:
        /* <DEDUP_REMOVED lines=14> */
.L_x_3409:
[----:B------:R-:W-:Y:S05]  /*b040*/  BSYNC B0 ;  /* 0x0000000000007941 */ /* 0x000fea0003800000 */
.L_x_3408:
[----:B------:R-:W-:Y:S01]  /*b050*/  IMAD.MOV.U32 R3, RZ, RZ, RZ ;  /* 0x000000ffff037224 */ /* 0x000fe200078e00ff */
[----:B------:R-:W-:Y:S05]  /*b060*/  BRA `(.L_x_3387) ;  /* 0x000001c000007947 */ /* 0x000fea0003800000 */
.L_x_3386:
        /* <DEDUP_REMOVED lines=21> */
.L_x_3407:
[----:B------:R-:W2:Y:S01]  /*b1c0*/  LDG.E.64 R4, [R4.64] ;  /* 0x0000002404047981 */ /* 0x000ea2000c1e1b00 */
[----:B------:R-:W-:Y:S01]  /*b1d0*/  IMAD.MOV.U32 R3, RZ, RZ, RZ ;  /* 0x000000ffff037224 */ /* 0x000fe200078e00ff */
[----:B--2---:R0:W1:Y:S01]  /*b1e0*/  I2F.U64 R2, R4 ;  /* 0x0000000400027312 */ /* 0x0040620000301000 */
[----:B------:R-:W-:Y:S05]  /*b1f0*/  BRA `(.L_x_3387) ;  /* 0x0000003000007947 */ /* 0x000fea0003800000 */
.L_x_3406:
[----:B------:R-:W2:Y:S01]  /*b200*/  LDG.E R2, [R4.64] ;  /* 0x0000002404027981 */ /* 0x000ea2000c1e1900 */
[----:B------:R-:W-:Y:S01]  /*b210*/  IMAD.MOV.U32 R3, RZ, RZ, RZ ;  /* 0x000000ffff037224 */ /* 0x000fe200078e00ff */
[----:B--2---:R-:W0:Y:S06]  /*b220*/  I2F.U32 R2, R2 ;  /* 0x0000000200027306 */ /* 0x004e2c0000201000 */
.L_x_3387:
[----:B------:R-:W-:Y:S05]  /*b230*/  BSYNC B6 ;  /* 0x0000000000067941 */ /* 0x000fea0003800000 */
.L_x_3381:
        /* <DEDUP_REMOVED lines=49> */
.L_x_3413:
        /* <DEDUP_REMOVED lines=12> */
.L_x_3412:
[----:B------:R-:W-:-:S04]  /*b610*/  FADD.FTZ R2, R3, -R3 ;  /* 0x8000000303027221 */ /* 0x000fc80000010000 */
[----:B------:R-:W-:Y:S01]  /*b620*/  IMAD.MOV.U32 R7, RZ, RZ, R2 ;  /* 0x000000ffff077224 */ /* 0x000fe200078e0002 */
[----:B------:R-:W-:Y:S05]  /*b630*/  BRA `(.L_x_3414) ;  /* 0x000000c000007947 */ /* 0x000fea0003800000 */
.L_x_3411:
        /* <DEDUP_REMOVED lines=12> */
.L_x_3414:
[----:B------:R-:W-:Y:S05]  /*b700*/  BSYNC B0 ;  /* 0x0000000000007941 */ /* 0x000fea0003800000 */
.L_x_3410:
        /* <DEDUP_REMOVED lines=15> */
.L_x_3418:
[----:B------:R-:W0:Y:S02]  /*b800*/  F2I.S64.TRUNC R2, R2 ;  /* 0x0000000200027311 */ /* 0x000e24000020d900 */
[----:B0-----:R-:W-:-:S05]  /*b810*/  IMAD.MOV.U32 R5, RZ, RZ, R2 ;  /* 0x000000ffff057224 */ /* 0x001fca00078e0002 */
[----:B------:R-:W-:Y:S01]  /*b820*/  STG.E.U8 [R16.64], R5 ;  /* 0x0000000510007986 */ /* 0x000fe2000c101124 */
[----:B------:R-:W-:Y:S05]  /*b830*/  EXIT ;  /* 0x000000000000794d */ /* 0x000fea0003800000 */
.L_x_3417:
        /* <DEDUP_REMOVED lines=9> */
.L_x_3421:
[----:B------:R-:W0:Y:S02]  /*b8d0*/  F2I.FTZ.TRUNC.NTZ R3, R2 ;  /* 0x0000000200037305 */ /* 0x000e24000021f100 */
[----:B0-----:R-:W-:Y:S01]  /*b8e0*/  STG.E [R16.64], R3 ;  /* 0x0000000310007986 */ /* 0x001fe2000c101924 */
[----:B------:R-:W-:Y:S05]  /*b8f0*/  EXIT ;  /* 0x000000000000794d */ /* 0x000fea0003800000 */
.L_x_3420:
[----:B------:R-:W0:Y:S02]  /*b900*/  F2I.FTZ.TRUNC.NTZ R3, R2 ;  /* 0x0000000200037305 */ /* 0x000e24000021f100 */
[----:B0-----:R-:W-:Y:S01]  /*b910*/  STG.E.U16 [R16.64], R3 ;  /* 0x0000000310007986 */ /* 0x001fe2000c101524 */
[----:B------:R-:W-:Y:S05]  /*b920*/  EXIT ;  /* 0x000000000000794d */ /* 0x000fea0003800000 */
.L_x_3416:
        /* <DEDUP_REMOVED lines=8> */
.L_x_3423:
[----:B------:R-:W-:-:S05]  /*b9b0*/  F2FP.PACK_AB R2, RZ, R2 ;  /* 0x00000002ff02723e */ /* 0x000fca00000000ff */
[----:B------:R-:W-:Y:S01]  /*b9c0*/  STG.E.U16 [R16.64], R2 ;  /* 0x0000000210007986 */ /* 0x000fe2000c101524 */
[----:B------:R-:W-:Y:S05]  /*b9d0*/  EXIT ;  /* 0x000000000000794d */ /* 0x000fea0003800000 */
.L_x_3422:
[----:B------:R-:W-:-:S13]  /*b9e0*/  ISETP.NE.AND P0, PT, R0, 0x7, PT ;  /* 0x000000070000780c */ /* 0x000fda0003f05270 */
[----:B------:R-:W-:Y:S05]  /*b9f0*/  @!P0 BRA `(.L_x_3424) ;  /* 0x000000a000008947 */ /* 0x000fea0003800000 */
[----:B------:R-:W-:-:S13]  /*ba00*/  ISETP.NE.AND P0, PT, R0, 0x8, PT ;  /* 0x000000080000780c */ /* 0x000fda0003f05270 */
[----:B------:R-:W-:Y:S05]  /*ba10*/  @!P0 BRA `(.L_x_3425) ;  /* 0x0000005000008947 */ /* 0x000fea0003800000 */
[----:B------:R-:W-:-:S13]  /*ba20*/  ISETP.NE.AND P0, PT, R0, 0x9, PT ;  /* 0x000000090000780c */ /* 0x000fda0003f05270 */
[----:B------:R-:W-:Y:S05]  /*ba30*/  @P0 BRA `(.L_x_3419) ;  /* 0x000009c000000947 */ /* 0x000fea0003800000 */
[----:B------:R-:W-:-:S05]  /*ba40*/  IMAD.MOV.U32 R6, RZ, RZ, R2 ;  /* 0x000000ffff067224 */ /* 0x000fca00078e0002 */
[----:B------:R-:W-:Y:S01]  /*ba50*/  STG.E.64 [R16.64], R6 ;  /* 0x0000000610007986 */ /* 0x000fe2000c101b24 */
[----:B------:R-:W-:Y:S05]  /*ba60*/  EXIT ;  /* 0x000000000000794d */ /* 0x000fea0003800000 */
.L_x_3425:
[----:B------:R-:W-:-:S05]  /*ba70*/  F2FP.PACK_AB R3, R7, R2 ;  /* 0x000000020703723e */ /* 0x000fca00000000ff */
[----:B------:R-:W-:Y:S01]  /*ba80*/  STG.E [R16.64], R3 ;  /* 0x0000000310007986 */ /* 0x000fe2000c101924 */
[----:B------:R-:W-:Y:S05]  /*ba90*/  EXIT ;  /* 0x000000000000794d */ /* 0x000fea0003800000 */
.L_x_3424:
[----:B------:R-:W-:-:S06]  /*baa0*/  FMUL.FTZ R2, R2, 1 ;  /* 0x3f80000002027820 */ /* 0x000fcc0000410000 */
[----:B------:R-:W0:Y:S02]  /*bab0*/  F2F.F64.F32 R2, R2 ;  /* 0x0000000200027310 */ /* 0x000e240000201800 */
[----:B0-----:R-:W-:Y:S01]  /*bac0*/  STG.E.64 [R16.64], R2 ;  /* 0x0000000210007986 */ /* 0x001fe2000c101b24 */
[----:B------:R-:W-:Y:S05]  /*bad0*/  EXIT ;  /* 0x000000000000794d */ /* 0x000fea0003800000 */
.L_x_3415:
        /* <DEDUP_REMOVED lines=12> */
[----:B------:R-:W-:Y:S01]  /*bba0*/  STG.E.U8 [R16.64], R3 ;  /* 0x0000000310007986 */ /* 0x000fe2000c101124 */
[----:B------:R-:W-:Y:S05]  /*bbb0*/  EXIT ;  /* 0x000000000000794d */ /* 0x000fea0003800000 */
.L_x_3428:
[----:B------:R-:W-:Y:S02]  /*bbc0*/  FMUL.FTZ R6, R7, 1 ;  /* 0x3f80000007067820 */ /* 0x000fe40000410000 */
[----:B------:R-:W-:-:S04]  /*bbd0*/  FMUL.FTZ R4, R2, 1 ;  /* 0x3f80000002047820 */ /* 0x000fc80000410000 */
[----:B------:R-:W-:Y:S08]  /*bbe0*/  F2F.F64.F32 R6, R6 ;  /* 0x0000000600067310 */ /* 0x000ff00000201800 */
[----:B------:R-:W0:Y:S02]  /*bbf0*/  F2F.F64.F32 R4, R4 ;  /* 0x0000000400047310 */ /* 0x000e240000201800 */
[----:B0-----:R-:W-:Y:S01]  /*bc00*/  STG.E.128 [R16.64], R4 ;  /* 0x0000000410007986 */ /* 0x001fe2000c101d24 */
[----:B------:R-:W-:Y:S05]  /*bc10*/  EXIT ;  /* 0x000000000000794d */ /* 0x000fea0003800000 */
.L_x_3427:
        /* <DEDUP_REMOVED lines=20> */
.L_x_3432:
[----:B------:R-:W-:Y:S05]  /*bd60*/  BSYNC B0 ;  /* 0x0000000000007941 */ /* 0x000fea0003800000 */
.L_x_3431:
[----:B------:R-:W-:-:S05]  /*bd70*/  LOP3.LUT R5, R0, R5, RZ, 0xfc, !PT ;  /* 0x0000000500057212 */ /* 0x000fca00078efcff */
[----:B------:R-:W-:Y:S01]  /*bd80*/  STG.E.U8 [R16.64], R5 ;  /* 0x0000000510007986 */ /* 0x000fe2000c101124 */
[----:B------:R-:W-:Y:S05]  /*bd90*/  EXIT ;  /* 0x000000000000794d */ /* 0x000fea0003800000 */
.L_x_3430:
        /* <DEDUP_REMOVED lines=12> */
.L_x_3434:
[----:B------:R-:W-:Y:S01]  /*be60*/  IMAD.MOV.U32 R0, RZ, RZ, 0x7f ;  /* 0x0000007fff007424 */ /* 0x000fe200078e00ff */
[----:B------:R-:W-:-:S04]  /*be70*/  ISETP.GT.U32.AND P0, PT, R4, 0x7f800000, PT ;  /* 0x7f8000000400780c */ /* 0x000fc80003f04070 */
[----:B------:R-:W-:-:S04]  /*be80*/  SEL R0, R0, 0x7c, P0 ;  /* 0x0000007c00007807 */ /* 0x000fc80000000000 */
.L_x_3435:
[----:B------:R-:W-:Y:S05]  /*be90*/  BSYNC B0 ;  /* 0x0000000000007941 */ /* 0x000fea0003800000 */
.L_x_3433:
[----:B------:R-:W-:-:S04]  /*bea0*/  LOP3.LUT R2, R2, 0x80000000, RZ, 0xc0, !PT ;  /* 0x8000000002027812 */ /* 0x000fc800078ec0ff */
[----:B------:R-:W-:-:S04]  /*beb0*/  SHF.R.U32.HI R3, RZ, 0x18, R2 ;  /* 0x00000018ff037819 */ /* 0x000fc80000011602 */
[----:B------:R-:W-:-:S05]  /*bec0*/  LOP3.LUT R3, R0, R3, RZ, 0xfc, !PT ;  /* 0x0000000300037212 */ /* 0x000fca00078efcff */
[----:B------:R-:W-:Y:S01]  /*bed0*/  STG.E.U8 [R16.64], R3 ;  /* 0x0000000310007986 */ /* 0x000fe2000c101124 */
[----:B------:R-:W-:Y:S05]  /*bee0*/  EXIT ;  /* 0x000000000000794d */ /* 0x000fea0003800000 */
.L_x_3429:
[----:B------:R-:W-:-:S05]  /*bef0*/  F2FP.BF16.PACK_AB R2, RZ, R2 ;  /* 0x00000002ff02723e */ /* 0x000fca00000010ff */
[----:B------:R-:W-:Y:S01]  /*bf00*/  STG.E.U16 [R16.64], R2 ;  /* 0x0000000210007986 */ /* 0x000fe2000c101524 */
[----:B------:R-:W-:Y:S05]  /*bf10*/  EXIT ;  /* 0x000000000000794d */ /* 0x000fea0003800000 */
.L_x_3426:
        /* <DEDUP_REMOVED lines=11> */
.L_x_3438:
        /* <DEDUP_REMOVED lines=16> */
.L_x_3441:
[----:B------:R-:W-:-:S04]  /*c0d0*/  LOP3.LUT R2, R2, 0x80000000, RZ, 0xc0, !PT ;  /* 0x8000000002027812 */ /* 0x000fc800078ec0ff */
[----:B------:R-:W-:-:S04]  /*c0e0*/  SHF.R.U32.HI R3, RZ, 0x18, R2 ;  /* 0x00000018ff037819 */ /* 0x000fc80000011602 */
[----:B------:R-:W-:-:S04]  /*c0f0*/  LOP3.LUT R0, R0, R3, RZ, 0xfc, !PT ;  /* 0x0000000300007212 */ /* 0x000fc800078efcff */
[----:B------:R-:W-:Y:S02]  /*c100*/  PRMT R8, R0, 0x7610, R8 ;  /* 0x0000761000087816 */ /* 0x000fe40000000008 */
.L_x_3440:
[----:B------:R-:W-:Y:S05]  /*c110*/  BSYNC B0 ;  /* 0x0000000000007941 */ /* 0x000fea0003800000 */
.L_x_3439:
[----:B------:R-:W-:Y:S01]  /*c120*/  STG.E.U8 [R16.64], R8 ;  /* 0x0000000810007986 */ /* 0x000fe2000c101124 */
[----:B------:R-:W-:Y:S05]  /*c130*/  EXIT ;  /* 0x000000000000794d */ /* 0x000fea0003800000 */
.L_x_3437:
        /* <DEDUP_REMOVED lines=16> */
.L_x_3444:
[----:B------:R-:W-:-:S04]  /*c240*/  LOP3.LUT R2, R2, 0x80000000, RZ, 0xc0, !PT ;  /* 0x8000000002027812 */ /* 0x000fc800078ec0ff */
[----:B------:R-:W-:-:S04]  /*c250*/  SHF.R.U32.HI R3, RZ, 0x18, R2 ;  /* 0x00000018ff037819 */ /* 0x000fc80000011602 */
[----:B------:R-:W-:-:S04]  /*c260*/  LOP3.LUT R0, R0, R3, RZ, 0xfc, !PT ;  /* 0x0000000300007212 */ /* 0x000fc800078efcff */
[----:B------:R-:W-:Y:S02]  /*c270*/  PRMT R8, R0, 0x7610, R8 ;  /* 0x0000761000087816 */ /* 0x000fe40000000008 */
.L_x_3443:
[----:B------:R-:W-:Y:S05]  /*c280*/  BSYNC B0 ;  /* 0x0000000000007941 */ /* 0x000fea0003800000 */
.L_x_3442:
[----:B------:R-:W-:Y:S01]  /*c290*/  STG.E.U8 [R16.64], R8 ;  /* 0x0000000810007986 */ /* 0x000fe2000c101124 */
[----:B------:R-:W-:Y:S05]  /*c2a0*/  EXIT ;  /* 0x000000000000794d */ /* 0x000fea0003800000 */
.L_x_3436:
        /* <DEDUP_REMOVED lines=21> */
.L_x_3419:
        /* <DEDUP_REMOVED lines=20> */
.L_x_3446:
[----:B------:R-:W0:Y:S02]  /*c540*/  F2I.U64.TRUNC R2, R2 ;  /* 0x0000000200027311 */ /* 0x000e24000020d800 */
[----:B0-----:R-:W-:Y:S01]  /*c550*/  STG.E.64 [R16.64], R2 ;  /* 0x0000000210007986 */ /* 0x001fe2000c101b24 */
[----:B------:R-:W-:Y:S05]  /*c560*/  EXIT ;  /* 0x000000000000794d */ /* 0x000fea0003800000 */
.L_x_3445:
[----:B------:R-:W0:Y:S02]  /*c570*/  F2I.FTZ.U32.TRUNC.NTZ R3, R2 ;  /* 0x0000000200037305 */ /* 0x000e24000021f000 */
[----:B0-----:R-:W-:Y:S01]  /*c580*/  STG.E [R16.64], R3 ;  /* 0x0000000310007986 */ /* 0x001fe2000c101924 */
[----:B------:R-:W-:Y:S05]  /*c590*/  EXIT ;  /* 0x000000000000794d */ /* 0x000fea0003800000 */
.L_x_3447:
        /* <DEDUP_REMOVED lines=14> */
.L_x_6250:


//--------------------- .text._ZN2at6native27unrolled_elementwise_kernelIZZZNS0_16tanh_kernel_cudaERNS_18TensorIteratorBaseEENKUlvE_clEvENKUlvE0_clEvEUlN3c107complexIfEEE_St5arrayIPcLm2EELi4E23TrivialOffsetCalculatorILi1EjESE_NS0_6memory12LoadWithCastILi1EEENSF_13StoreWithCastILi1EEEEEviT_T0_T2_T3_T4_T5_ --------------------------
	.section	.text._ZN2at6native27unrolled_elementwise_kernelIZZZNS0_16tanh_kernel_cudaERNS_18TensorIteratorBaseEENKUlvE_clEvENKUlvE0_clEvEUlN3c107complexIfEEE_St5arrayIPcLm2EELi4E23TrivialOffsetCalculatorILi1EjESE_NS0_6memory12LoadWithCastILi1EEENSF_13StoreWithCastILi1EEEEEviT_T0_T2_T3_T4_T5_,"ax",@progbits
	.sectioninfo	@"SHI_REGISTERS=32"
	.align	128
        .global         _ZN2at6native27unrolled_elementwise_kernelIZZZNS0_16tanh_kernel_cudaERNS_18TensorIteratorBaseEENKUlvE_clEvENKUlvE0_clEvEUlN3c107complexIfEEE_St5arrayIPcLm2EELi4E23TrivialOffsetCalculatorILi1EjESE_NS0_6memory12LoadWithCastILi1EEENSF_13StoreWithCastILi1EEEEEviT_T0_T2_T3_T4_T5_
        .type           _ZN2at6native27unrolled_elementwise_kernelIZZZNS0_16tanh_kernel_cudaERNS_18TensorIteratorBaseEENKUlvE_clEvENKUlvE0_clEvEUlN3c107complexIfEEE_St5arrayIPcLm2EELi4E23TrivialOffsetCalculatorILi1EjESE_NS0_6memory12LoadWithCastILi1EEENSF_13StoreWithCastILi1EEEEEviT_T0_T2_T3_T4_T5_,@function
        .size           _ZN2at6native27unrolled_elementwise_kernelIZZZNS0_16tanh_kernel_cudaERNS_18TensorIteratorBaseEENKUlvE_clEvENKUlvE0_clEvEUlN3c107complexIfEEE_St5arrayIPcLm2EELi4E23TrivialOffsetCalculatorILi1EjESE_NS0_6memory12LoadWithCastILi1EEENSF_13StoreWithCastILi1EEEEEviT_T0_T2_T3_T4_T5_,(.L_x_6251 - _ZN2at6native27unrolled_elementwise_kernelIZZZNS0_16tanh_kernel_cudaERNS_18TensorIteratorBaseEENKUlvE_clEvENKUlvE0_clEvEUlN3c107complexIfEEE_St5arrayIPcLm2EELi4E23TrivialOffsetCalculatorILi1EjESE_NS0_6memory12LoadWithCastILi1EEENSF_13StoreWithCastILi1EEEEEviT_T0_T2_T3_T4_T5_)
        .other          _ZN2at6native27unrolled_elementwise_kernelIZZZNS0_16tanh_kernel_cudaERNS_18TensorIteratorBaseEENKUlvE_clEvENKUlvE0_clEvEUlN3c107complexIfEEE_St5arrayIPcLm2EELi4E23TrivialOffsetCalculatorILi1EjESE_NS0_6memory12LoadWithCastILi1EEENSF_13StoreWithCastILi1EEEEEviT_T0_T2_T3_T4_T5_,@"STO_CUDA_ENTRY STV_DEFAULT"
_ZN2at6native27unrolled_elementwise_kernelIZZZNS0_16tanh_kernel_cudaERNS_18TensorIteratorBaseEENKUlvE_clEvENKUlvE0_clEvEUlN3c107complexIfEEE_St5arrayIPcLm2EELi4E23TrivialOffsetCalculatorILi1EjESE_NS0_6memory12LoadWithCastILi1EEENSF_13StoreWithCastILi1EEEEEviT_T0_T2_T3_T4_T5_:
.text._ZN2at6native27unrolled_elementwise_kernelIZZZNS0_16tanh_kernel_cudaERNS_18TensorIteratorBaseEENKUlvE_clEvENKUlvE0_clEvEUlN3c107complexIfEEE_St5arrayIPcLm2EELi4E23TrivialOffsetCalculatorILi1EjESE_NS0_6memory12LoadWithCastILi1EEENSF_13StoreWithCastILi1EEEEEviT_T0_T2_T3_T4_T5_:
[----:B------:R-:W-:Y:S02]  /*0000*/  IMAD.MOV.U32 R1, RZ, RZ, c[0x0][0x28] ;  /* 0x00000a00ff017624 */ /* 0x000fe400078e00ff */
[----:B------:R-:W0:Y:S01]  /*0010*/  S2R R28, SR_CTAID.X ;  /* 0x00000000001c7919 */ /* 0x000e220000002500 */
[----:B------:R-:W-:Y:S01]  /*0020*/  IMAD.MOV.U32 R0, RZ, RZ, -0x200 ;  /* 0xfffffe00ff007424 */ /* 0x000fe200078e00ff */
[----:B------:R-:W1:Y:S01]  /*0030*/  LDC.U8 R27, c[0x0][0x17c] ;  /* 0x00005f00ff1b7b82 */ /* 0x000e620000000000 */
[----:B------:R-:W-:Y:S01]  /*0040*/  ULDC.64 UR36, c[0x0][0x118] ;  /* 0x0000460000247ab9 */ /* 0x000fe20000000a00 */
[----:B------:R-:W2:Y:S01]  /*0050*/  S2R R26, SR_TID.X ;  /* 0x00000000001a7919 */ /* 0x000ea20000002100 */
[----:B------:R-:W-:Y:S01]  /*0060*/  BSSY B7, `(.L_x_3448) ;  /* 0x00000ff000077945 */ /* 0x000fe20003800000 */
[----:B------:R-:W-:Y:S01]  /*0070*/  IMAD.MOV.U32 R17, RZ, RZ, RZ ;  /* 0x000000ffff117224 */ /* 0x000fe200078e00ff */
[----:B------:R-:W-:Y:S01]  /*0080*/  CS2R R18, SRZ ;  /* 0x0000000000127805 */ /* 0x000fe2000001ff00 */
[----:B0-----:R-:W-:-:S05]  /*0090*/  IMAD R22, R28, R0, c[0x0][0x160] ;  /* 0x000058001c167624 */ /* 0x001fca00078e0200 */
[----:B--2---:R-:W-:-:S13]  /*00a0*/  ISETP.GE.AND P0, PT, R26, R22, PT ;  /* 0x000000161a00720c */ /* 0x004fda0003f06270 */
[----:B------:R-:W-:Y:S05]  /*00b0*/  @P0 BRA `(.L_x_3449) ;  /* 0x00000f9000000947 */ /* 0x000fea0003800000 */
[----:B-1----:R-:W-:Y:S01]  /*00c0*/  IMAD R0, R28, 0x200, R26 ;  /* 0x000002001c007824 */ /* 0x002fe200078e021a */
[----:B------:R-:W-:Y:S01]  /*00d0*/  PRMT R3, R27, 0x9910, RZ ;  /* 0x000099101b037816 */ /* 0x000fe200000000ff */
        /* <DEDUP_REMOVED lines=17> */
[----:B--2---:R0:W1:Y:S01]  /*01f0*/  I2F.S16 R18, R2 ;  /* 0x0000000200127306 */ /* 0x0040620000101400 */
[----:B------:R-:W-:Y:S05]  /*0200*/  BRA `(.L_x_3456) ;  /* 0x00000e2000007947 */ /* 0x000fea0003800000 */
.L_x_3454:
[----:B------:R-:W2:Y:S01]  /*0210*/  LDG.E.U8 R2, [R2.64] ;  /* 0x0000002402027981 */ /* 0x000ea2000c1e1100 */
[----:B------:R-:W-:Y:S01]  /*0220*/  IMAD.MOV.U32 R19, RZ, RZ, RZ ;  /* 0x000000ffff137224 */ /* 0x000fe200078e00ff */
[----:B--2---:R0:W1:Y:S01]  /*0230*/  I2F.U16 R18, R2 ;  /* 0x0000000200127306 */ /* 0x0040620000101000 */
[----:B------:R-:W-:Y:S05]  /*0240*/  BRA `(.L_x_3456) ;  /* 0x00000de000007947 */ /* 0x000fea0003800000 */
.L_x_3453:
        /* <DEDUP_REMOVED lines=10> */
.L_x_3458:
[----:B------:R-:W2:Y:S01]  /*02f0*/  LDG.E R2, [R2.64] ;  /* 0x0000002402027981 */ /* 0x000ea2000c1e1900 */
[----:B------:R-:W-:Y:S01]  /*0300*/  IMAD.MOV.U32 R19, RZ, RZ, RZ ;  /* 0x000000ffff137224 */ /* 0x000fe200078e00ff */
[----:B--2---:R0:W1:Y:S01]  /*0310*/  I2F R18, R2 ;  /* 0x0000000200127306 */ /* 0x0040620000201400 */
[----:B------:R-:W-:Y:S05]  /*0320*/  BRA `(.L_x_3456) ;  /* 0x00000d0000007947 */ /* 0x000fea0003800000 */
.L_x_3457:
[----:B------:R-:W2:Y:S01]  /*0330*/  LDG.E.U16 R2, [R2.64] ;  /* 0x0000002402027981 */ /* 0x000ea2000c1e1500 */
[----:B------:R-:W-:Y:S01]  /*0340*/  IMAD.MOV.U32 R19, RZ, RZ, RZ ;  /* 0x000000ffff137224 */ /* 0x000fe200078e00ff */
[----:B--2---:R0:W1:Y:S01]  /*0350*/  I2F.S16 R18, R2 ;  /* 0x0000000200127306 */ /* 0x0040620000101400 */
[----:B------:R-:W-:Y:S05]  /*0360*/  BRA `(.L_x_3456) ;  /* 0x00000cc000007947 */ /* 0x000fea0003800000 */
.L_x_3452:
        /* <DEDUP_REMOVED lines=9> */
.L_x_3460:
[----:B------:R-:W2:Y:S01]  /*0400*/  LDG.E.U16 R2, [R2.64] ;  /* 0x0000002402027981 */ /* 0x000ea2000c1e1500 */
[----:B------:R-:W-:Y:S01]  /*0410*/  IMAD.MOV.U32 R19, RZ, RZ, RZ ;  /* 0x000000ffff137224 */ /* 0x000fe200078e00ff */
[----:B--2---:R-:W-:Y:S01]  /*0420*/  HADD2.F32 R18, -RZ, R2.H0_H0 ;  /* 0x20000002ff127230 */ /* 0x004fe20000004100 */
[----:B------:R-:W-:Y:S05]  /*0430*/  BRA `(.L_x_3456) ;  /* 0x00000bf000007947 */ /* 0x000fea0003800000 */
.L_x_3459:
        /* <DEDUP_REMOVED lines=8> */
.L_x_3462:
[----:B------:R-:W2:Y:S02]  /*04c0*/  LDG.E R2, [R2.64] ;  /* 0x0000002402027981 */ /* 0x000ea4000c1e1900 */
[--C-:B--2---:R-:W-:Y:S02]  /*04d0*/  HADD2.F32 R19, -RZ, R2.reuse.H1_H1 ;  /* 0x30000002ff137230 */ /* 0x104fe40000004100 */
[----:B------:R-:W-:Y:S01]  /*04e0*/  HADD2.F32 R18, -RZ, R2.H0_H0 ;  /* 0x20000002ff127230 */ /* 0x000fe20000004100 */
[----:B------:R-:W-:Y:S05]  /*04f0*/  BRA `(.L_x_3456) ;  /* 0x00000b3000007947 */ /* 0x000fea0003800000 */
.L_x_3461:
[----:B------:R-:W2:Y:S01]  /*0500*/  LDG.E.64 R2, [R2.64] ;  /* 0x0000002402027981 */ /* 0x000ea2000c1e1b00 */
[----:B------:R-:W-:Y:S01]  /*0510*/  IMAD.MOV.U32 R19, RZ, RZ, RZ ;  /* 0x000000ffff137224 */ /* 0x000fe200078e00ff */
[----:B--2---:R-:W0:Y:S01]  /*0520*/  F2F.F32.F64 R18, R2 ;  /* 0x0000000200127310 */ /* 0x004e220000301000 */
[----:B------:R-:W0:-:S14]  /*0530*/  DSETP.GEU.AND P0, PT, |R2|, c[0x2][0x0], PT ;  /* 0x008000000200762a */ /* 0x000e1c0003f0e200 */
[----:B0-----:R-:W-:Y:S01]  /*0540*/  @!P0 FMUL R18, R18, 1.175494350822287508e-38 ;  /* 0x0080000012128820 */ /* 0x001fe20000400000 */
[----:B------:R-:W-:Y:S05]  /*0550*/  BRA `(.L_x_3456) ;  /* 0x00000ad000007947 */ /* 0x000fea0003800000 */
.L_x_3451:
        /* <DEDUP_REMOVED lines=13> */
.L_x_3465:
        /* <DEDUP_REMOVED lines=8> */
.L_x_3464:
        /* <DEDUP_REMOVED lines=8> */
[----:B------:R-:W-:Y:S02]  /*0730*/  IMAD.MOV.U32 R19, RZ, RZ, RZ ;  /* 0x000000ffff137224 */ /* 0x000fe400078e00ff */
        /* <DEDUP_REMOVED lines=18> */
.L_x_3467:
        /* <DEDUP_REMOVED lines=14> */
.L_x_3466:
[----:B------:R-:W2:Y:S01]  /*0940*/  LDG.E.U16 R2, [R2.64] ;  /* 0x0000002402027981 */ /* 0x000ea2000c1e1500 */
[----:B------:R-:W-:Y:S01]  /*0950*/  IMAD.MOV.U32 R19, RZ, RZ, RZ ;  /* 0x000000ffff137224 */ /* 0x000fe200078e00ff */
[----:B--2---:R-:W-:Y:S01]  /*0960*/  PRMT R18, RZ, 0x5410, R2 ;  /* 0x00005410ff127816 */ /* 0x004fe20000000002 */
[----:B------:R-:W-:Y:S05]  /*0970*/  BRA `(.L_x_3456) ;  /* 0x000006b000007947 */ /* 0x000fea0003800000 */
.L_x_3463:
        /* <DEDUP_REMOVED lines=10> */
[----:B--2---:R0:W1:Y:S01]  /*0a20*/  I2F.U16 R18, R2 ;  /* 0x0000000200127306 */ /* 0x0040620000101000 */
[----:B------:R-:W-:Y:S05]  /*0a30*/  BRA `(.L_x_3456) ;  /* 0x000005f000007947 */ /* 0x000fea0003800000 */
.L_x_3470:
        /* <DEDUP_REMOVED lines=20> */
.L_x_3472:
[----:B------:R-:W-:Y:S05]  /*0b80*/  BSYNC B0 ;  /* 0x0000000000007941 */ /* 0x000fea0003800000 */
.L_x_3471:
[----:B------:R-:W-:Y:S01]  /*0b90*/  IMAD.SHL.U32 R2, R2, 0x100000, RZ ;  /* 0x0010000002027824 */ /* 0x000fe200078e00ff */
[----:B------:R-:W-:-:S04]  /*0ba0*/  LEA R3, R0, 0x3b800000, 0x17 ;  /* 0x3b80000000037811 */ /* 0x000fc800078eb8ff */
[----:B------:R-:W-:Y:S01]  /*0bb0*/  LOP3.LUT R18, R3, R2, R18, 0xfe, !PT ;  /* 0x0000000203127212 */ /* 0x000fe200078efe12 */
[----:B------:R-:W-:Y:S05]  /*0bc0*/  BRA `(.L_x_3456) ;  /* 0x0000046000007947 */ /* 0x000fea0003800000 */
.L_x_3469:
        /* <DEDUP_REMOVED lines=20> */
.L_x_3474:
[----:B------:R-:W-:Y:S05]  /*0d10*/  BSYNC B0 ;  /* 0x0000000000007941 */ /* 0x000fea0003800000 */
.L_x_3473:
[----:B------:R-:W-:Y:S01]  /*0d20*/  IMAD.SHL.U32 R2, R2, 0x200000, RZ ;  /* 0x0020000002027824 */ /* 0x000fe200078e00ff */
[----:B------:R-:W-:-:S04]  /*0d30*/  LEA R3, R0, 0x37800000, 0x17 ;  /* 0x3780000000037811 */ /* 0x000fc800078eb8ff */
[----:B------:R-:W-:Y:S01]  /*0d40*/  LOP3.LUT R18, R3, R2, R18, 0xfe, !PT ;  /* 0x0000000203127212 */ /* 0x000fe200078efe12 */
[----:B------:R-:W-:Y:S05]  /*0d50*/  BRA `(.L_x_3456) ;  /* 0x000002d000007947 */ /* 0x000fea0003800000 */
.L_x_3468:
        /* <DEDUP_REMOVED lines=14> */
.L_x_3478:
[----:B------:R-:W-:Y:S05]  /*0e40*/  BSYNC B0 ;  /* 0x0000000000007941 */ /* 0x000fea0003800000 */
.L_x_3477:
[----:B------:R-:W-:Y:S01]  /*0e50*/  IMAD.MOV.U32 R19, RZ, RZ, RZ ;  /* 0x000000ffff137224 */ /* 0x000fe200078e00ff */
[----:B------:R-:W-:Y:S05]  /*0e60*/  BRA `(.L_x_3456) ;  /* 0x000001c000007947 */ /* 0x000fea0003800000 */
.L_x_3455:
        /* <DEDUP_REMOVED lines=21> */
.L_x_3476:
[----:B------:R-:W2:Y:S01]  /*0fc0*/  LDG.E.64 R2, [R2.64] ;  /* 0x0000002402027981 */ /* 0x000ea2000c1e1b00 */
[----:B------:R-:W-:Y:S01]  /*0fd0*/  IMAD.MOV.U32 R19, RZ, RZ, RZ ;  /* 0x000000ffff137224 */ /* 0x000fe200078e00ff */
[----:B--2---:R0:W1:Y:S01]  /*0fe0*/  I2F.U64 R18, R2 ;  /* 0x0000000200127312 */ /* 0x0040620000301000 */
[----:B------:R-:W-:Y:S05]  /*0ff0*/  BRA `(.L_x_3456) ;  /* 0x0000003000007947 */ /* 0x000fea0003800000 */
.L_x_3475:
[----:B------:R-:W2:Y:S01]  /*1000*/  LDG.E R2, [R2.64] ;  /* 0x0000002402027981 */ /* 0x000ea2000c1e1900 */
[----:B------:R-:W-:Y:S01]  /*1010*/  IMAD.MOV.U32 R19, RZ, RZ, RZ ;  /* 0x000000ffff137224 */ /* 0x000fe200078e00ff */
[----:B--2---:R0:W1:Y:S06]  /*1020*/  I2F.U32 R18, R2 ;  /* 0x0000000200127306 */ /* 0x00406c0000201000 */
.L_x_3456:
[----:B------:R-:W-:Y:S05]  /*1030*/  BSYNC B6 ;  /* 0x0000000000067941 */ /* 0x000fea0003800000 */
.L_x_3450:
[----:B------:R-:W-:Y:S02]  /*1040*/  IADD3 R26, R26, 0x80, RZ ;  /* 0x000000801a1a7810 */ /* 0x000fe40007ffe0ff */
.L_x_3449:
[----:B-1----:R-:W-:Y:S05]  /*1050*/  BSYNC B7 ;  /* 0x0000000000077941 */ /* 0x002fea0003800000 */
.L_x_3448:
[----:B------:R-:W-:Y:S01]  /*1060*/  ISETP.GE.AND P0, PT, R26, R22, PT ;  /* 0x000000161a00720c */ /* 0x000fe20003f06270 */
[----:B------:R-:W-:Y:S01]  /*1070*/  BSSY B7, `(.L_x_3479) ;  /* 0x00000fd000077945 */ /* 0x000fe20003800000 */
[----:B------:R-:W-:-:S11]  /*1080*/  IMAD.MOV.U32 R16, RZ, RZ, RZ ;  /* 0x000000ffff107224 */ /* 0x000fd600078e00ff */
        /* <DEDUP_REMOVED lines=22> */
.L_x_3485:
[----:B------:R-:W2:Y:S01]  /*11f0*/  LDG.E.U8 R2, [R2.64] ;  /* 0x0000002402027981 */ /* 0x000ea2000c1e1100 */
[----:B------:R-:W-:Y:S01]  /*1200*/  IMAD.MOV.U32 R17, RZ, RZ, RZ ;  /* 0x000000ffff117224 */ /* 0x000fe200078e00ff */
[----:B--2---:R0:W1:Y:S01]  /*1210*/  I2F.U16 R16, R2 ;  /* 0x0000000200107306 */ /* 0x0040620000101000 */
[----:B------:R-:W-:Y:S05]  /*1220*/  BRA `(.L_x_3487) ;  /* 0x00000df000007947 */ /* 0x000fea0003800000 */
.L_x_3484:
        /* <DEDUP_REMOVED lines=10> */
.L_x_3489:
[----:B------:R-:W2:Y:S01]  /*12d0*/  LDG.E R2, [R2.64] ;  /* 0x0000002402027981 */ /* 0x000ea2000c1e1900 */
[----:B------:R-:W-:Y:S01]  /*12e0*/  IMAD.MOV.U32 R17, RZ, RZ, RZ ;  /* 0x000000ffff117224 */ /* 0x000fe200078e00ff */
[----:B--2---:R0:W1:Y:S01]  /*12f0*/  I2F R16, R2 ;  /* 0x0000000200107306 */ /* 0x0040620000201400 */
[----:B------:R-:W-:Y:S05]  /*1300*/  BRA `(.L_x_3487) ;  /* 0x00000d1000007947 */ /* 0x000fea0003800000 */
.L_x_3488:
[----:B------:R-:W2:Y:S01]  /*1310*/  LDG.E.U16 R2, [R2.64] ;  /* 0x0000002402027981 */ /* 0x000ea2000c1e1500 */
[----:B------:R-:W-:Y:S01]  /*1320*/  IMAD.MOV.U32 R17, RZ, RZ, RZ ;  /* 0x000000ffff117224 */ /* 0x000fe200078e00ff */
[----:B--2---:R0:W1:Y:S01]  /*1330*/  I2F.S16 R16, R2 ;  /* 0x0000000200107306 */ /* 0x0040620000101400 */
[----:B------:R-:W-:Y:S05]  /*1340*/  BRA `(.L_x_3487) ;  /* 0x00000cd000007947 */ /* 0x000fea0003800000 */
.L_x_3483:
        /* <DEDUP_REMOVED lines=9> */
.L_x_3491:
[----:B------:R-:W2:Y:S01]  /*13e0*/  LDG.E.U16 R2, [R2.64] ;  /* 0x0000002402027981 */ /* 0x000ea2000c1e1500 */
[----:B------:R-:W-:Y:S01]  /*13f0*/  IMAD.MOV.U32 R17, RZ, RZ, RZ ;  /* 0x000000ffff117224 */ /* 0x000fe200078e00ff */
[----:B--2---:R-:W-:Y:S01]  /*1400*/  HADD2.F32 R16, -RZ, R2.H0_H0 ;  /* 0x20000002ff107230 */ /* 0x004fe20000004100 */
[----:B------:R-:W-:Y:S05]  /*1410*/  BRA `(.L_x_3487) ;  /* 0x00000c0000007947 */ /* 0x000fea0003800000 */
.L_x_3490:
        /* <DEDUP_REMOVED lines=8> */
.L_x_3493:
[----:B------:R-:W2:Y:S02]  /*14a0*/  LDG.E R2, [R2.64] ;  /* 0x0000002402027981 */ /* 0x000ea4000c1e1900 */
[--C-:B--2---:R-:W-:Y:S02]  /*14b0*/  HADD2.F32 R17, -RZ, R2.reuse.H1_H1 ;  /* 0x30000002ff117230 */ /* 0x104fe40000004100 */
[----:B------:R-:W-:Y:S01]  /*14c0*/  HADD2.F32 R16, -RZ, R2.H0_H0 ;  /* 0x20000002ff107230 */ /* 0x000fe20000004100 */
[----:B------:R-:W-:Y:S05]  /*14d0*/  BRA `(.L_x_3487) ;  /* 0x00000b4000007947 */ /* 0x000fea0003800000 */
.L_x_3492:
[----:B------:R-:W2:Y:S01]  /*14e0*/  LDG.E.64 R2, [R2.64] ;  /* 0x0000002402027981 */ /* 0x000ea2000c1e1b00 */
[----:B------:R-:W-:Y:S01]  /*14f0*/  IMAD.MOV.U32 R17, RZ, RZ, RZ ;  /* 0x000000ffff117224 */ /* 0x000fe200078e00ff */
[----:B--2---:R-:W0:Y:S01]  /*1500*/  F2F.F32.F64 R16, R2 ;  /* 0x0000000200107310 */ /* 0x004e220000301000 */
[----:B------:R-:W0:-:S14]  /*1510*/  DSETP.GEU.AND P0, PT, |R2|, c[0x2][0x0], PT ;  /* 0x008000000200762a */ /* 0x000e1c0003f0e200 */
[----:B0-----:R-:W-:Y:S01]  /*1520*/  @!P0 FMUL R16, R16, 1.175494350822287508e-38 ;  /* 0x0080000010108820 */ /* 0x001fe20000400000 */
[----:B------:R-:W-:Y:S05]  /*1530*/  BRA `(.L_x_3487) ;  /* 0x00000ae000007947 */ /* 0x000fea0003800000 */
.L_x_3482:
        /* <DEDUP_REMOVED lines=13> */
.L_x_3496:
        /* <DEDUP_REMOVED lines=8> */
.L_x_3495:
        /* <DEDUP_REMOVED lines=27> */
.L_x_3498:
[----:B------:R-:W2:Y:S01]  /*1840*/  LDG.E.U8 R3, [R2.64] ;  /* 0x0000002402037981 */ /* 0x000ea2000c1e1100 */
[----:B------:R-:W-:Y:S02]  /*1850*/  IMAD.MOV.U32 R17, RZ, RZ, RZ ;  /* 0x000000ffff117224 */ /* 0x000fe400078e00ff */
        /* <DEDUP_REMOVED lines=11> */
[----:B------:R-:W-:Y:S01]  /*1910*/  LOP3.LUT R16, R16, 0x80000000, R3, 0xf8, !PT ;  /* 0x8000000010107812 */ /* 0x000fe200078ef803 */
[----:B------:R-:W-:Y:S05]  /*1920*/  BRA `(.L_x_3487) ;  /* 0x000006f000007947 */ /* 0x000fea0003800000 */
.L_x_3497:
[----:B------:R-:W2:Y:S01]  /*1930*/  LDG.E.U16 R2, [R2.64] ;  /* 0x0000002402027981 */ /* 0x000ea2000c1e1500 */
[----:B------:R-:W-:Y:S01]  /*1940*/  IMAD.MOV.U32 R17, RZ, RZ, RZ ;  /* 0x000000ffff117224 */ /* 0x000fe200078e00ff */
[----:B--2---:R-:W-:Y:S01]  /*1950*/  PRMT R16, RZ, 0x5410, R2 ;  /* 0x00005410ff107816 */ /* 0x004fe20000000002 */
[----:B------:R-:W-:Y:S05]  /*1960*/  BRA `(.L_x_3487) ;  /* 0x000006b000007947 */ /* 0x000fea0003800000 */
.L_x_3494:
        /* <DEDUP_REMOVED lines=12> */
.L_x_3501:
        /* <DEDUP_REMOVED lines=20> */
.L_x_3503:
[----:B------:R-:W-:Y:S05]  /*1b70*/  BSYNC B0 ;  /* 0x0000000000007941 */ /* 0x000fea0003800000 */
.L_x_3502:
[----:B------:R-:W-:Y:S01]  /*1b80*/  IMAD.SHL.U32 R2, R2, 0x100000, RZ ;  /* 0x0010000002027824 */ /* 0x000fe200078e00ff */
[----:B------:R-:W-:-:S04]  /*1b90*/  LEA R3, R0, 0x3b800000, 0x17 ;  /* 0x3b80000000037811 */ /* 0x000fc800078eb8ff */
[----:B------:R-:W-:Y:S01]  /*1ba0*/  LOP3.LUT R16, R3, R2, R16, 0xfe, !PT ;  /* 0x0000000203107212 */ /* 0x000fe200078efe10 */
[----:B------:R-:W-:Y:S05]  /*1bb0*/  BRA `(.L_x_3487) ;  /* 0x0000046000007947 */ /* 0x000fea0003800000 */
.L_x_3500:
        /* <DEDUP_REMOVED lines=20> */
.L_x_3505:
[----:B------:R-:W-:Y:S05]  /*1d00*/  BSYNC B0 ;  /* 0x0000000000007941 */ /* 0x000fea0003800000 */
.L_x_3504:
[----:B------:R-:W-:Y:S01]  /*1d10*/  IMAD.SHL.U32 R2, R2, 0x200000, RZ ;  /* 0x0020000002027824 */ /* 0x000fe200078e00ff */
[----:B------:R-:W-:-:S04]  /*1d20*/  LEA R3, R0, 0x37800000, 0x17 ;  /* 0x3780000000037811 */ /* 0x000fc800078eb8ff */
[----:B------:R-:W-:Y:S01]  /*1d30*/  LOP3.LUT R16, R3, R2, R16, 0xfe, !PT ;  /* 0x0000000203107212 */ /* 0x000fe200078efe10 */
[----:B------:R-:W-:Y:S05]  /*1d40*/  BRA `(.L_x_3487) ;  /* 0x000002d000007947 */ /* 0x000fea0003800000 */
.L_x_3499:
        /* <DEDUP_REMOVED lines=14> */
.L_x_3509:
[----:B------:R-:W-:Y:S05]  /*1e30*/  BSYNC B0 ;  /* 0x0000000000007941 */ /* 0x000fea0003800000 */
.L_x_3508:
[----:B------:R-:W-:Y:S01]  /*1e40*/  IMAD.MOV.U32 R17, RZ, RZ, RZ ;  /* 0x000000ffff117224 */ /* 0x000fe200078e00ff */
[----:B------:R-:W-:Y:S05]  /*1e50*/  BRA `(.L_x_3487) ;  /* 0x000001c000007947 */ /* 0x000fea0003800000 */
.L_x_3486:
        /* <DEDUP_REMOVED lines=19> */
[----:B------:R-:W-:Y:S01]  /*1f90*/  CS2R R16, SRZ ;  /* 0x0000000000107805 */ /* 0x000fe2000001ff00 */
[----:B------:R-:W-:Y:S05]  /*1fa0*/  BRA `(.L_x_3487) ;  /* 0x0000007000007947 */ /* 0x000fea0003800000 */
.L_x_3507:
[----:B------:R-:W2:Y:S01]  /*1fb0*/  LDG.E.64 R2, [R2.64] ;  /* 0x0000002402027981 */ /* 0x000ea2000c1e1b00 */
[----:B------:R-:W-:Y:S01]  /*1fc0*/  IMAD.MOV.U32 R17, RZ, RZ, RZ ;  /* 0x000000ffff117224 */ /* 0x000fe200078e00ff */
[----:B--2---:R0:W1:Y:S01]  /*1fd0*/  I2F.U64 R16, R2 ;  /* 0x0000000200107312 */ /* 0x0040620000301000 */
[----:B------:R-:W-:Y:S05]  /*1fe0*/  BRA `(.L_x_3487) ;  /* 0x0000003000007947 */ /* 0x000fea0003800000 */
.L_x_3506:
[----:B------:R-:W2:Y:S01]  /*1ff0*/  LDG.E R2, [R2.64] ;  /* 0x0000002402027981 */ /* 0x000ea2000c1e1900 */
[----:B------:R-:W-:Y:S01]  /*2000*/  IMAD.MOV.U32 R17, RZ, RZ, RZ ;  /* 0x000000ffff117224 */ /* 0x000fe200078e00ff */
[----:B--2---:R0:W1:Y:S06]  /*2010*/  I2F.U32 R16, R2 ;  /* 0x0000000200107306 */ /* 0x00406c0000201000 */
.L_x_3487:
[----:B------:R-:W-:Y:S05]  /*2020*/  BSYNC B6 ;  /* 0x0000000000067941 */ /* 0x000fea0003800000 */
.L_x_3481:
[----:B------:R-:W-:Y:S02]  /*2030*/  IADD3 R26, R26, 0x80, RZ ;  /* 0x000000801a1a7810 */ /* 0x000fe40007ffe0ff */
.L_x_3480:
[----:B------:R-:W-:Y:S05]  /*2040*/  BSYNC B7 ;  /* 0x0000000000077941 */ /* 0x000fea0003800000 */
.L_x_3479:
[----:B------:R-:W-:Y:S01]  /*2050*/  ISETP.GE.AND P0, PT, R26, R22, PT ;  /* 0x000000161a00720c */ /* 0x000fe20003f06270 */
[----:B------:R-:W-:Y:S01]  /*2060*/  BSSY B7, `(.L_x_3510) ;  /* 0x00000fd000077945 */ /* 0x000fe20003800000 */
[----:B------:R-:W-:Y:S01]  /*2070*/  IMAD.MOV.U32 R23, RZ, RZ, RZ ;  /* 0x000000ffff177224 */ /* 0x000fe200078e00ff */
[----:B------:R-:W-:-:S10]  /*2080*/  CS2R R24, SRZ ;  /* 0x0000000000187805 */ /* 0x000fd4000001ff00 */
        /* <DEDUP_REMOVED lines=20> */
[----:B--2---:R0:W2:Y:S01]  /*21d0*/  I2F.S16 R24, R2 ;  /* 0x0000000200187306 */ /* 0x0040a20000101400 */
[----:B------:R-:W-:Y:S05]  /*21e0*/  BRA `(.L_x_3518) ;  /* 0x00000e2000007947 */ /* 0x000fea0003800000 */
.L_x_3516:
[----:B------:R-:W2:Y:S01]  /*21f0*/  LDG.E.U8 R2, [R2.64] ;  /* 0x0000002402027981 */ /* 0x000ea2000c1e1100 */
[----:B------:R-:W-:Y:S01]  /*2200*/  IMAD.MOV.U32 R25, RZ, RZ, RZ ;  /* 0x000000ffff197224 */ /* 0x000fe200078e00ff */
[----:B--2---:R0:W2:Y:S01]  /*2210*/  I2F.U16 R24, R2 ;  /* 0x0000000200187306 */ /* 0x0040a20000101000 */
[----:B------:R-:W-:Y:S05]  /*2220*/  BRA `(.L_x_3518) ;  /* 0x00000de000007947 */ /* 0x000fea0003800000 */
.L_x_3515:
        /* <DEDUP_REMOVED lines=8> */
[----:B--2---:R0:W2:Y:S01]  /*22b0*/  I2F.S64 R24, R2 ;  /* 0x0000000200187312 */ /* 0x0040a20000301400 */
[----:B------:R-:W-:Y:S05]  /*22c0*/  BRA `(.L_x_3518) ;  /* 0x00000d4000007947 */ /* 0x000fea0003800000 */
.L_x_3520:
[----:B------:R-:W2:Y:S01]  /*22d0*/  LDG.E R2, [R2.64] ;  /* 0x0000002402027981 */ /* 0x000ea2000c1e1900 */
[----:B------:R-:W-:Y:S01]  /*22e0*/  IMAD.MOV.U32 R25, RZ, RZ, RZ ;  /* 0x000000ffff197224 */ /* 0x000fe200078e00ff */
[----:B--2---:R0:W2:Y:S01]  /*22f0*/  I2F R24, R2 ;  /* 0x0000000200187306 */ /* 0x0040a20000201400 */
[----:B------:R-:W-:Y:S05]  /*2300*/  BRA `(.L_x_3518) ;  /* 0x00000d0000007947 */ /* 0x000fea0003800000 */
.L_x_3519:
[----:B------:R-:W2:Y:S01]  /*2310*/  LDG.E.U16 R2, [R2.64] ;  /* 0x0000002402027981 */ /* 0x000ea2000c1e1500 */
[----:B------:R-:W-:Y:S01]  /*2320*/  IMAD.MOV.U32 R25, RZ, RZ, RZ ;  /* 0x000000ffff197224 */ /* 0x000fe200078e00ff */
[----:B--2---:R0:W2:Y:S01]  /*2330*/  I2F.S16 R24, R2 ;  /* 0x0000000200187306 */ /* 0x0040a20000101400 */
[----:B------:R-:W-:Y:S05]  /*2340*/  BRA `(.L_x_3518) ;  /* 0x00000cc000007947 */ /* 0x000fea0003800000 */
.L_x_3514:
        /* <DEDUP_REMOVED lines=9> */
.L_x_3522:
[----:B------:R-:W2:Y:S01]  /*23e0*/  LDG.E.U16 R2, [R2.64] ;  /* 0x0000002402027981 */ /* 0x000ea2000c1e1500 */
[----:B------:R-:W-:Y:S01]  /*23f0*/  IMAD.MOV.U32 R25, RZ, RZ, RZ ;  /* 0x000000ffff197224 */ /* 0x000fe200078e00ff */
[----:B--2---:R-:W-:Y:S01]  /*2400*/  HADD2.F32 R24, -RZ, R2.H0_H0 ;  /* 0x20000002ff187230 */ /* 0x004fe20000004100 */
[----:B------:R-:W-:Y:S05]  /*2410*/  BRA `(.L_x_3518) ;  /* 0x00000bf000007947 */ /* 0x000fea0003800000 */
.L_x_3521:
        /* <DEDUP_REMOVED lines=8> */
.L_x_3524:
[----:B------:R-:W2:Y:S02]  /*24a0*/  LDG.E R2, [R2.64] ;  /* 0x0000002402027981 */ /* 0x000ea4000c1e1900 */
[--C-:B--2---:R-:W-:Y:S02]  /*24b0*/  HADD2.F32 R25, -RZ, R2.reuse.H1_H1 ;  /* 0x30000002ff197230 */ /* 0x104fe40000004100 */
[----:B------:R-:W-:Y:S01]  /*24c0*/  HADD2.F32 R24, -RZ, R2.H0_H0 ;  /* 0x20000002ff187230 */ /* 0x000fe20000004100 */
[----:B------:R-:W-:Y:S05]  /*24d0*/  BRA `(.L_x_3518) ;  /* 0x00000b3000007947 */ /* 0x000fea0003800000 */
.L_x_3523:
[----:B------:R-:W2:Y:S01]  /*24e0*/  LDG.E.64 R2, [R2.64] ;  /* 0x0000002402027981 */ /* 0x000ea2000c1e1b00 */
[----:B------:R-:W-:Y:S01]  /*24f0*/  IMAD.MOV.U32 R25, RZ, RZ, RZ ;  /* 0x000000ffff197224 */ /* 0x000fe200078e00ff */
[----:B--2---:R-:W0:Y:S01]  /*2500*/  F2F.F32.F64 R24, R2 ;  /* 0x0000000200187310 */ /* 0x004e220000301000 */
[----:B------:R-:W0:-:S14]  /*2510*/  DSETP.GEU.AND P0, PT, |R2|, c[0x2][0x0], PT ;  /* 0x008000000200762a */ /* 0x000e1c0003f0e200 */
[----:B0-----:R-:W-:Y:S01]  /*2520*/  @!P0 FMUL R24, R24, 1.175494350822287508e-38 ;  /* 0x0080000018188820 */ /* 0x001fe20000400000 */
[----:B------:R-:W-:Y:S05]  /*2530*/  BRA `(.L_x_3518) ;  /* 0x00000ad000007947 */ /* 0x000fea0003800000 */
.L_x_3513:
        /* <DEDUP_REMOVED lines=13> */
.L_x_3527:
[----:B------:R-:W2:Y:S02]  /*2610*/  LDG.E.128 R4, [R2.64] ;  /* 0x0000002402047981 */ /* 0x000ea4000c1e1d00 */
[----:B--2---:R-:W0:Y:S01]  /*2620*/  F2F.F32.F64 R25, R6 ;  /* 0x0000000600197310 */ /* 0x004e220000301000 */
[----:B------:R-:W0:-:S04]  /*2630*/  DSETP.GEU.AND P0, PT, |R6|, c[0x2][0x0], PT ;  /* 0x008000000600762a */ /* 0x000e080003f0e200 */
[----:B------:R-:W2:-:S03]  /*2640*/  DSETP.GEU.AND P1, PT, |R4|, c[0x2][0x0], PT ;  /* 0x008000000400762a */ /* 0x000e860003f2e200 */
[----:B------:R-:W2:Y:S07]  /*2650*/  F2F.F32.F64 R24, R4 ;  /* 0x0000000400187310 */ /* 0x000eae0000301000 */
[----:B0-----:R-:W-:-:S04]  /*2660*/  @!P0 FMUL R25, R25, 1.175494350822287508e-38 ;  /* 0x0080000019198820 */ /* 0x001fc80000400000 */
[----:B--2---:R-:W-:Y:S01]  /*2670*/  @!P1 FMUL R24, R24, 1.175494350822287508e-38 ;  /* 0x0080000018189820 */ /* 0x004fe20000400000 */
[----:B------:R-:W-:Y:S05]  /*2680*/  BRA `(.L_x_3518) ;  /* 0x0000098000007947 */ /* 0x000fea0003800000 */
.L_x_3526:
        /* <DEDUP_REMOVED lines=27> */
.L_x_3529:
        /* <DEDUP_REMOVED lines=14> */
.L_x_3528:
[----:B------:R-:W2:Y:S01]  /*2920*/  LDG.E.U16 R2, [R2.64] ;  /* 0x0000002402027981 */ /* 0x000ea2000c1e1500 */
[----:B------:R-:W-:Y:S01]  /*2930*/  IMAD.MOV.U32 R25, RZ, RZ, RZ ;  /* 0x000000ffff197224 */ /* 0x000fe200078e00ff */
[----:B--2---:R-:W-:Y:S01]  /*2940*/  PRMT R24, RZ, 0x5410, R2 ;  /* 0x00005410ff187816 */ /* 0x004fe20000000002 */
[----:B------:R-:W-:Y:S05]  /*2950*/  BRA `(.L_x_3518) ;  /* 0x000006b000007947 */ /* 0x000fea0003800000 */
.L_x_3525:
        /* <DEDUP_REMOVED lines=10> */
[----:B--2---:R0:W2:Y:S01]  /*2a00*/  I2F.U16 R24, R2 ;  /* 0x0000000200187306 */ /* 0x0040a20000101000 */
[----:B------:R-:W-:Y:S05]  /*2a10*/  BRA `(.L_x_3518) ;  /* 0x000005f000007947 */ /* 0x000fea0003800000 */
.L_x_3532:
        /* <DEDUP_REMOVED lines=20> */
.L_x_3534:
[----:B------:R-:W-:Y:S05]  /*2b60*/  BSYNC B0 ;  /* 0x0000000000007941 */ /* 0x000fea0003800000 */
.L_x_3533:
[----:B------:R-:W-:Y:S01]  /*2b70*/  IMAD.SHL.U32 R2, R2, 0x100000, RZ ;  /* 0x0010000002027824 */ /* 0x000fe200078e00ff */
[----:B------:R-:W-:-:S04]  /*2b80*/  LEA R3, R0, 0x3b800000, 0x17 ;  /* 0x3b80000000037811 */ /* 0x000fc800078eb8ff */
[----:B------:R-:W-:Y:S01]  /*2b90*/  LOP3.LUT R24, R3, R2, R24, 0xfe, !PT ;  /* 0x0000000203187212 */ /* 0x000fe200078efe18 */
[----:B------:R-:W-:Y:S05]  /*2ba0*/  BRA `(.L_x_3518) ;  /* 0x0000046000007947 */ /* 0x000fea0003800000 */
.L_x_3531:
        /* <DEDUP_REMOVED lines=20> */
.L_x_3536:
[----:B------:R-:W-:Y:S05]  /*2cf0*/  BSYNC B0 ;  /* 0x0000000000007941 */ /* 0x000fea0003800000 */
.L_x_3535:
[----:B------:R-:W-:Y:S01]  /*2d00*/  IMAD.SHL.U32 R2, R2, 0x200000, RZ ;  /* 0x0020000002027824 */ /* 0x000fe200078e00ff */
[----:B------:R-:W-:-:S04]  /*2d10*/  LEA R3, R0, 0x37800000, 0x17 ;  /* 0x3780000000037811 */ /* 0x000fc800078eb8ff */
[----:B------:R-:W-:Y:S01]  /*2d20*/  LOP3.LUT R24, R3, R2, R24, 0xfe, !PT ;  /* 0x0000000203187212 */ /* 0x000fe200078efe18 */
[----:B------:R-:W-:Y:S05]  /*2d30*/  BRA `(.L_x_3518) ;  /* 0x000002d000007947 */ /* 0x000fea0003800000 */
.L_x_3530:
        /* <DEDUP_REMOVED lines=14> */
.L_x_3540:
[----:B------:R-:W-:Y:S05]  /*2e20*/  BSYNC B0 ;  /* 0x0000000000007941 */ /* 0x000fea0003800000 */
.L_x_3539:
[----:B------:R-:W-:Y:S01]  /*2e30*/  IMAD.MOV.U32 R25, RZ, RZ, RZ ;  /* 0x000000ffff197224 */ /* 0x000fe200078e00ff */
[----:B------:R-:W-:Y:S05]  /*2e40*/  BRA `(.L_x_3518) ;  /* 0x000001c000007947 */ /* 0x000fea0003800000 */
.L_x_3517:
        /* <DEDUP_REMOVED lines=19> */
[----:B------:R-:W-:Y:S01]  /*2f80*/  CS2R R24, SRZ ;  /* 0x0000000000187805 */ /* 0x000fe2000001ff00 */
[----:B------:R-:W-:Y:S05]  /*2f90*/  BRA `(.L_x_3518) ;  /* 0x0000007000007947 */ /* 0x000fea0003800000 */
.L_x_3538:
[----:B------:R-:W2:Y:S01]  /*2fa0*/  LDG.E.64 R2, [R2.64] ;  /* 0x0000002402027981 */ /* 0x000ea2000c1e1b00 */
[----:B------:R-:W-:Y:S01]  /*2fb0*/  IMAD.MOV.U32 R25, RZ, RZ, RZ ;  /* 0x000000ffff197224 */ /* 0x000fe200078e00ff */
[----:B--2---:R0:W2:Y:S01]  /*2fc0*/  I2F.U64 R24, R2 ;  /* 0x0000000200187312 */ /* 0x0040a20000301000 */
[----:B------:R-:W-:Y:S05]  /*2fd0*/  BRA `(.L_x_3518) ;  /* 0x0000003000007947 */ /* 0x000fea0003800000 */
.L_x_3537:
[----:B------:R-:W2:Y:S01]  /*2fe0*/  LDG.E R2, [R2.64] ;  /* 0x0000002402027981 */ /* 0x000ea2000c1e1900 */
[----:B------:R-:W-:Y:S01]  /*2ff0*/  IMAD.MOV.U32 R25, RZ, RZ, RZ ;  /* 0x000000ffff197224 */ /* 0x000fe200078e00ff */
[----:B--2---:R0:W2:Y:S06]  /*3000*/  I2F.U32 R24, R2 ;  /* 0x0000000200187306 */ /* 0x0040ac0000201000 */
.L_x_3518:
[----:B------:R-:W-:Y:S05]  /*3010*/  BSYNC B6 ;  /* 0x0000000000067941 */ /* 0x000fea0003800000 */
.L_x_3512:
[----:B------:R-:W-:Y:S02]  /*3020*/  IADD3 R26, R26, 0x80, RZ ;  /* 0x000000801a1a7810 */ /* 0x000fe40007ffe0ff */
.L_x_3511:
[----:B------:R-:W-:Y:S05]  /*3030*/  BSYNC B7 ;  /* 0x0000000000077941 */ /* 0x000fea0003800000 */
.L_x_3510:
[----:B------:R-:W-:Y:S01]  /*3040*/  ISETP.GE.AND P0, PT, R26, R22, PT ;  /* 0x000000161a00720c */ /* 0x000fe20003f06270 */
[----:B------:R-:W-:Y:S01]  /*3050*/  BSSY B6, `(.L_x_3541) ;  /* 0x00000f8000067945 */ /* 0x000fe20003800000 */
[----:B------:R-:W-:-:S11]  /*3060*/  IMAD.MOV.U32 R22, RZ, RZ, RZ ;  /* 0x000000ffff167224 */ /* 0x000fd600078e00ff */
        /* <DEDUP_REMOVED lines=16> */
[----:B------:R-:W3:Y:S01]  /*3170*/  LDG.E.S8 R2, [R2.64] ;  /* 0x0000002402027981 */ /* 0x000ee2000c1e1300 */
[----:B------:R-:W-:Y:S01]  /*3180*/  IMAD.MOV.U32 R23, RZ, RZ, RZ ;  /* 0x000000ffff177224 */ /* 0x000fe200078e00ff */
[----:B---3--:R0:W3:Y:S01]  /*3190*/  I2F.S16 R22, R2 ;  /* 0x0000000200167306 */ /* 0x0080e20000101400 */
[----:B------:R-:W-:Y:S05]  /*31a0*/  BRA `(.L_x_3542) ;  /* 0x00000e2000007947 */ /* 0x000fea0003800000 */
.L_x_3546:
[----:B------:R-:W3:Y:S01]  /*31b0*/  LDG.E.U8 R2, [R2.64] ;  /* 0x0000002402027981 */ /* 0x000ee2000c1e1100 */
[----:B------:R-:W-:Y:S01]  /*31c0*/  IMAD.MOV.U32 R23, RZ, RZ, RZ ;  /* 0x000000ffff177224 */ /* 0x000fe200078e00ff */
[----:B---3--:R0:W3:Y:S01]  /*31d0*/  I2F.U16 R22, R2 ;  /* 0x0000000200167306 */ /* 0x0080e20000101000 */
[----:B------:R-:W-:Y:S05]  /*31e0*/  BRA `(.L_x_3542) ;  /* 0x00000de000007947 */ /* 0x000fea0003800000 */
.L_x_3545:
[----:B------:R-:W-:-:S13]  /*31f0*/  ISETP.NE.AND P0, PT, R0, 0x2, PT ;  /* 0x000000020000780c */ /* 0x000fda0003f05270 */
[----:B------:R-:W-:Y:S05]  /*3200*/  @!P0 BRA `(.L_x_3548) ;  /* 0x000000c000008947 */ /* 0x000fea0003800000 */
[----:B------:R-:W-:-:S13]  /*3210*/  ISETP.NE.AND P0, PT, R0, 0x3, PT ;  /* 0x000000030000780c */ /* 0x000fda0003f05270 */
[----:B------:R-:W-:Y:S05]  /*3220*/  @!P0 BRA `(.L_x_3549) ;  /* 0x0000006000008947 */ /* 0x000fea0003800000 */
[----:B------:R-:W-:-:S13]  /*3230*/  ISETP.NE.AND P0, PT, R0, 0x4, PT ;  /* 0x000000040000780c */ /* 0x000fda0003f05270 */
[----:B------:R-:W-:Y:S05]  /*3240*/  @P0 BRA `(.L_x_3547) ;  /* 0x00000bc000000947 */ /* 0x000fea0003800000 */
[----:B------:R-:W3:Y:S01]  /*3250*/  LDG.E.64 R2, [R2.64] ;  /* 0x0000002402027981 */ /* 0x000ee2000c1e1b00 */
[----:B------:R-:W-:Y:S01]  /*3260*/  IMAD.MOV.U32 R23, RZ, RZ, RZ ;  /* 0x000000ffff177224 */ /* 0x000fe200078e00ff */
[----:B---3--:R0:W3:Y:S01]  /*3270*/  I2F.S64 R22, R2 ;  /* 0x0000000200167312 */ /* 0x0080e20000301400 */
[----:B------:R-:W-:Y:S05]  /*3280*/  BRA `(.L_x_3542) ;  /* 0x00000d4000007947 */ /* 0x000fea0003800000 */
.L_x_3549:
[----:B------:R-:W3:Y:S01]  /*3290*/  LDG.E R2, [R2.64] ;  /* 0x0000002402027981 */ /* 0x000ee2000c1e1900 */
[----:B------:R-:W-:Y:S01]  /*32a0*/  IMAD.MOV.U32 R23, RZ, RZ, RZ ;  /* 0x000000ffff177224 */ /* 0x000fe200078e00ff */
[----:B---3--:R0:W3:Y:S01]  /*32b0*/  I2F R22, R2 ;  /* 0x0000000200167306 */ /* 0x0080e20000201400 */
[----:B------:R-:W-:Y:S05]  /*32c0*/  BRA `(.L_x_3542) ;  /* 0x00000d0000007947 */ /* 0x000fea0003800000 */
.L_x_3548:
[----:B------:R-:W3:Y:S01]  /*32d0*/  LDG.E.U16 R2, [R2.64] ;  /* 0x0000002402027981 */ /* 0x000ee2000c1e1500 */
[----:B------:R-:W-:Y:S01]  /*32e0*/  IMAD.MOV.U32 R23, RZ, RZ, RZ ;  /* 0x000000ffff177224 */ /* 0x000fe200078e00ff */
[----:B---3--:R0:W3:Y:S01]  /*32f0*/  I2F.S16 R22, R2 ;  /* 0x0000000200167306 */ /* 0x0080e20000101400 */
[----:B------:R-:W-:Y:S05]  /*3300*/  BRA `(.L_x_3542) ;  /* 0x00000cc000007947 */ /* 0x000fea0003800000 */
.L_x_3544:
        /* <DEDUP_REMOVED lines=9> */
.L_x_3551:
[----:B------:R-:W3:Y:S01]  /*33a0*/  LDG.E.U16 R2, [R2.64] ;  /* 0x0000002402027981 */ /* 0x000ee2000c1e1500 */
[----:B------:R-:W-:Y:S01]  /*33b0*/  IMAD.MOV.U32 R23, RZ, RZ, RZ ;  /* 0x000000ffff177224 */ /* 0x000fe200078e00ff */
[----:B---3--:R-:W-:Y:S01]  /*33c0*/  HADD2.F32 R22, -RZ, R2.H0_H0 ;  /* 0x20000002ff167230 */ /* 0x008fe20000004100 */
[----:B------:R-:W-:Y:S05]  /*33d0*/  BRA `(.L_x_3542) ;  /* 0x00000bf000007947 */ /* 0x000fea0003800000 */
.L_x_3550:
        /* <DEDUP_REMOVED lines=8> */
.L_x_3553:
[----:B------:R-:W3:Y:S02]  /*3460*/  LDG.E R2, [R2.64] ;  /* 0x0000002402027981 */ /* 0x000ee4000c1e1900 */
[--C-:B---3--:R-:W-:Y:S02]  /*3470*/  HADD2.F32 R23, -RZ, R2.reuse.H1_H1 ;  /* 0x30000002ff177230 */ /* 0x108fe40000004100 */
[----:B------:R-:W-:Y:S01]  /*3480*/  HADD2.F32 R22, -RZ, R2.H0_H0 ;  /* 0x20000002ff167230 */ /* 0x000fe20000004100 */
[----:B------:R-:W-:Y:S05]  /*3490*/  BRA `(.L_x_3542) ;  /* 0x00000b3000007947 */ /* 0x000fea0003800000 */
.L_x_3552:
[----:B------:R-:W3:Y:S01]  /*34a0*/  LDG.E.64 R2, [R2.64] ;  /* 0x0000002402027981 */ /* 0x000ee2000c1e1b00 */
[----:B------:R-:W-:Y:S01]  /*34b0*/  IMAD.MOV.U32 R23, RZ, RZ, RZ ;  /* 0x000000ffff177224 */ /* 0x000fe200078e00ff */
[----:B---3--:R-:W0:Y:S01]  /*34c0*/  F2F.F32.F64 R22, R2 ;  /* 0x0000000200167310 */ /* 0x008e220000301000 */
[----:B------:R-:W0:-:S14]  /*34d0*/  DSETP.GEU.AND P0, PT, |R2|, c[0x2][0x0], PT ;  /* 0x008000000200762a */ /* 0x000e1c0003f0e200 */
[----:B0-----:R-:W-:Y:S01]  /*34e0*/  @!P0 FMUL R22, R22, 1.175494350822287508e-38 ;  /* 0x0080000016168820 */ /* 0x001fe20000400000 */
[----:B------:R-:W-:Y:S05]  /*34f0*/  BRA `(.L_x_3542) ;  /* 0x00000ad000007947 */ /* 0x000fea0003800000 */
.L_x_3543:
        /* <DEDUP_REMOVED lines=11> */
[----:B------:R-:W-:Y:S01]  /*35b0*/  FSEL R22, RZ, 1, !P0 ;  /* 0x3f800000ff167808 */ /* 0x000fe20004000000 */
[----:B------:R-:W-:Y:S05]  /*35c0*/  BRA `(.L_x_3542) ;  /* 0x00000a0000007947 */ /* 0x000fea0003800000 */
.L_x_3556:
[----:B------:R-:W3:Y:S02]  /*35d0*/  LDG.E.128 R4, [R2.64] ;  /* 0x0000002402047981 */ /* 0x000ee4000c1e1d00 */
[----:B---3--:R-:W0:Y:S01]  /*35e0*/  F2F.F32.F64 R23, R6 ;  /* 0x0000000600177310 */ /* 0x008e220000301000 */
[----:B------:R-:W0:-:S04]  /*35f0*/  DSETP.GEU.AND P0, PT, |R6|, c[0x2][0x0], PT ;  /* 0x008000000600762a */ /* 0x000e080003f0e200 */
[----:B------:R-:W3:-:S03]  /*3600*/  DSETP.GEU.AND P1, PT, |R4|, c[0x2][0x0], PT ;  /* 0x008000000400762a */ /* 0x000ec60003f2e200 */
[----:B------:R-:W3:Y:S07]  /*3610*/  F2F.F32.F64 R22, R4 ;  /* 0x0000000400167310 */ /* 0x000eee0000301000 */
[----:B0-----:R-:W-:-:S04]  /*3620*/  @!P0 FMUL R23, R23, 1.175494350822287508e-38 ;  /* 0x0080000017178820 */ /* 0x001fc80000400000 */
[----:B---3--:R-:W-:Y:S01]  /*3630*/  @!P1 FMUL R22, R22, 1.175494350822287508e-38 ;  /* 0x0080000016169820 */ /* 0x008fe20000400000 */
[----:B------:R-:W-:Y:S05]  /*3640*/  BRA `(.L_x_3542) ;  /* 0x0000098000007947 */ /* 0x000fea0003800000 */
.L_x_3555:
        /* <DEDUP_REMOVED lines=8> */
[----:B------:R-:W-:Y:S02]  /*36d0*/  IMAD.MOV.U32 R23, RZ, RZ, RZ ;  /* 0x000000ffff177224 */ /* 0x000fe400078e00ff */
        /* <DEDUP_REMOVED lines=18> */
.L_x_3558:
[----:B------:R-:W3:Y:S01]  /*3800*/  LDG.E.U8 R2, [R2.64] ;  /* 0x0000002402027981 */ /* 0x000ee2000c1e1100 */
[----:B------:R-:W-:Y:S02]  /*3810*/  IMAD.MOV.U32 R23, RZ, RZ, RZ ;  /* 0x000000ffff177224 */ /* 0x000fe400078e00ff */
        /* <DEDUP_REMOVED lines=12> */
.L_x_3557:
[----:B------:R-:W3:Y:S01]  /*38e0*/  LDG.E.U16 R2, [R2.64] ;  /* 0x0000002402027981 */ /* 0x000ee2000c1e1500 */
[----:B------:R-:W-:Y:S01]  /*38f0*/  IMAD.MOV.U32 R23, RZ, RZ, RZ ;  /* 0x000000ffff177224 */ /* 0x000fe200078e00ff */
[----:B---3--:R-:W-:Y:S01]  /*3900*/  PRMT R22, RZ, 0x5410, R2 ;  /* 0x00005410ff167816 */ /* 0x008fe20000000002 */
[----:B------:R-:W-:Y:S05]  /*3910*/  BRA `(.L_x_3542) ;  /* 0x000006b000007947 */ /* 0x000fea0003800000 */
.L_x_3554:
        /* <DEDUP_REMOVED lines=8> */
[----:B------:R-:W3:Y:S01]  /*39a0*/  LDG.E.U16 R2, [R2.64] ;  /* 0x0000002402027981 */ /* 0x000ee2000c1e1500 */
[----:B------:R-:W-:Y:S01]  /*39b0*/  IMAD.MOV.U32 R23, RZ, RZ, RZ ;  /* 0x000000ffff177224 */ /* 0x000fe200078e00ff */
[----:B---3--:R0:W3:Y:S01]  /*39c0*/  I2F.U16 R22, R2 ;  /* 0x0000000200167306 */ /* 0x0080e20000101000 */
[----:B------:R-:W-:Y:S05]  /*39d0*/  BRA `(.L_x_3542) ;  /* 0x000005f000007947 */ /* 0x000fea0003800000 */
.L_x_3561:
[----:B------:R-:W3:Y:S01]  /*39e0*/  LDG.E.U8 R2, [R2.64] ;  /* 0x0000002402027981 */ /* 0x000ee2000c1e1100 */
[----:B------:R-:W-:Y:S01]  /*39f0*/  CS2R R22, SRZ ;  /* 0x0000000000167805 */ /* 0x000fe2000001ff00 */
        /* <DEDUP_REMOVED lines=18> */
.L_x_3563:
[----:B------:R-:W-:Y:S05]  /*3b20*/  BSYNC B0 ;  /* 0x0000000000007941 */ /* 0x000fea0003800000 */
.L_x_3562:
[----:B------:R-:W-:Y:S01]  /*3b30*/  IMAD.SHL.U32 R2, R2, 0x100000, RZ ;  /* 0x0010000002027824 */ /* 0x000fe200078e00ff */
[----:B------:R-:W-:-:S04]  /*3b40*/  LEA R3, R0, 0x3b800000, 0x17 ;  /* 0x3b80000000037811 */ /* 0x000fc800078eb8ff */
[----:B------:R-:W-:Y:S01]  /*3b50*/  LOP3.LUT R22, R3, R2, R22, 0xfe, !PT ;  /* 0x0000000203167212 */ /* 0x000fe200078efe16 */
[----:B------:R-:W-:Y:S05]  /*3b60*/  BRA `(.L_x_3542) ;  /* 0x0000046000007947 */ /* 0x000fea0003800000 */
.L_x_3560:
        /* <DEDUP_REMOVED lines=20> */
.L_x_3565:
[----:B------:R-:W-:Y:S05]  /*3cb0*/  BSYNC B0 ;  /* 0x0000000000007941 */ /* 0x000fea0003800000 */
.L_x_3564:
[----:B------:R-:W-:Y:S01]  /*3cc0*/  IMAD.SHL.U32 R2, R2, 0x200000, RZ ;  /* 0x0020000002027824 */ /* 0x000fe200078e00ff */
[----:B------:R-:W-:-:S04]  /*3cd0*/  LEA R3, R0, 0x37800000, 0x17 ;  /* 0x3780000000037811 */ /* 0x000fc800078eb8ff */
[----:B------:R-:W-:Y:S01]  /*3ce0*/  LOP3.LUT R22, R3, R2, R22, 0xfe, !PT ;  /* 0x0000000203167212 */ /* 0x000fe200078efe16 */
[----:B------:R-:W-:Y:S05]  /*3cf0*/  BRA `(.L_x_3542) ;  /* 0x000002d000007947 */ /* 0x000fea0003800000 */
.L_x_3559:
        /* <DEDUP_REMOVED lines=14> */
.L_x_3569:
[----:B------:R-:W-:Y:S05]  /*3de0*/  BSYNC B0 ;  /* 0x0000000000007941 */ /* 0x000fea0003800000 */
.L_x_3568:
[----:B------:R-:W-:Y:S01]  /*3df0*/  IMAD.MOV.U32 R23, RZ, RZ, RZ ;  /* 0x000000ffff177224 */ /* 0x000fe200078e00ff */
[----:B------:R-:W-:Y:S05]  /*3e00*/  BRA `(.L_x_3542) ;  /* 0x000001c000007947 */ /* 0x000fea0003800000 */
.L_x_3547:
        /* <DEDUP_REMOVED lines=19> */
[----:B------:R-:W-:Y:S01]  /*3f40*/  CS2R R22, SRZ ;  /* 0x0000000000167805 */ /* 0x000fe2000001ff00 */
[----:B------:R-:W-:Y:S05]  /*3f50*/  BRA `(.L_x_3542) ;  /* 0x0000007000007947 */ /* 0x000fea0003800000 */
.L_x_3567:
[----:B------:R-:W3:Y:S01]  /*3f60*/  LDG.E.64 R2, [R2.64] ;  /* 0x0000002402027981 */ /* 0x000ee2000c1e1b00 */
[----:B------:R-:W-:Y:S01]  /*3f70*/  IMAD.MOV.U32 R23, RZ, RZ, RZ ;  /* 0x000000ffff177224 */ /* 0x000fe200078e00ff */
[----:B---3--:R0:W3:Y:S01]  /*3f80*/  I2F.U64 R22, R2 ;  /* 0x0000000200167312 */ /* 0x0080e20000301000 */
[----:B------:R-:W-:Y:S05]  /*3f90*/  BRA `(.L_x_3542) ;  /* 0x0000003000007947 */ /* 0x000fea0003800000 */
.L_x_3566:
[----:B------:R-:W3:Y:S01]  /*3fa0*/  LDG.E R2, [R2.64] ;  /* 0x0000002402027981 */ /* 0x000ee2000c1e1900 */
[----:B------:R-:W-:Y:S01]  /*3fb0*/  IMAD.MOV.U32 R23, RZ, RZ, RZ ;  /* 0x000000ffff177224 */ /* 0x000fe200078e00ff */
[----:B---3--:R0:W3:Y:S06]  /*3fc0*/  I2F.U32 R22, R2 ;  /* 0x0000000200167306 */ /* 0x0080ec0000201000 */
.L_x_3542:
[----:B------:R-:W-:Y:S05]  /*3fd0*/  BSYNC B6 ;  /* 0x0000000000067941 */ /* 0x000fea0003800000 */
.L_x_3541:
[----:B------:R-:W-:Y:S01]  /*3fe0*/  IMAD.MOV.U32 R10, RZ, RZ, -0x200 ;  /* 0xfffffe00ff0a7424 */ /* 0x000fe200078e00ff */
[----:B------:R-:W-:Y:S01]  /*3ff0*/  BSSY B0, `(.L_x_3570) ;  /* 0x0000053000007945 */ /* 0x000fe20003800000 */
[----:B------:R-:W-:Y:S01]  /*4000*/  IMAD.MOV.U32 R27, RZ, RZ, RZ ;  /* 0x000000ffff1b7224 */ /* 0x000fe200078e00ff */
[----:B0-----:R-:W-:Y:S01]  /*4010*/  CS2R R2, SRZ ;  /* 0x0000000000027805 */ /* 0x001fe2000001ff00 */
[----:B------:R-:W-:-:S02]  /*4020*/  IMAD R10, R28, R10, c[0x0][0x160] ;  /* 0x000058001c0a7624 */ /* 0x000fc400078e020a */
[----:B------:R-:W0:Y:S03]  /*4030*/  S2R R28, SR_TID.X ;  /* 0x00000000001c7919 */ /* 0x000e260000002100 */
[----:B0-----:R-:W-:-:S13]  /*4040*/  ISETP.GE.AND P0, PT, R28, R10, PT ;  /* 0x0000000a1c00720c */ /* 0x001fda0003f06270 */
[----:B------:R-:W-:Y:S05]  /*4050*/  @P0 BRA `(.L_x_3571) ;  /* 0x000004c000000947 */ /* 0x000fea0003800000 */
[----:B-----5:R-:W-:-:S04]  /*4060*/  LOP3.LUT R0, R18, 0x7fffffff, RZ, 0xc0, !PT ;  /* 0x7fffffff12007812 */ /* 0x020fc800078ec0ff */
        /* <DEDUP_REMOVED lines=24> */
[----:B------:R-:W4:Y:S08]  /*41f0*/  MUFU.EX2 R4, R4 ;  /* 0x0000000400047308 */ /* 0x000f300000000800 */
[----:B0-----:R-:W0:Y:S01]  /*4200*/  MUFU.RCP R9, R2 ;  /* 0x0000000200097308 */ /* 0x001e220000001000 */
[----:B----4-:R-:W-:-:S07]  /*4210*/  FMUL.FTZ R3, R3, R4 ;  /* 0x0000000403037220 */ /* 0x010fce0000410000 */
[----:B------:R-:W4:Y:S01]  /*4220*/  MUFU.RCP R7, R3 ;  /* 0x0000000300077308 */ /* 0x000f220000001000 */
[----:B0-----:R-:W-:-:S04]  /*4230*/  FMUL.FTZ R0, R0, R9 ;  /* 0x0000000900007220 */ /* 0x001fc80000410000 */
[----:B------:R-:W-:Y:S02]  /*4240*/  FFMA.FTZ R2, R0, R0, 1 ;  /* 0x3f80000000027423 */ /* 0x000fe40000010000 */
[----:B----4-:R-:W-:Y:S02]  /*4250*/  FMUL.FTZ R4, R7, -0.125 ;  /* 0xbe00000007047820 */ /* 0x010fe40000410000 */
        /* <DEDUP_REMOVED lines=10> */
[----:B------:R-:W4:Y:S01]  /*4300*/  MUFU.RCP R7, R6 ;  /* 0x0000000600077308 */ /* 0x000f220000001000 */
[----:B0-----:R-:W-:-:S04]  /*4310*/  FMUL.FTZ R2, R2, R3 ;  /* 0x0000000302027220 */ /* 0x001fc80000410000 */
[----:B------:R-:W-:Y:S02]  /*4320*/  FMUL.FTZ R2, R5, R2 ;  /* 0x0000000205027220 */ /* 0x000fe40000410000 */
[-C--:B----4-:R-:W-:Y:S02]  /*4330*/  FMUL.FTZ R3, R0, R7.reuse ;  /* 0x0000000700037220 */ /* 0x090fe40000410000 */
[----:B------:R-:W-:Y:S01]  /*4340*/  FMUL.FTZ R2, R2, R7 ;  /* 0x0000000702027220 */ /* 0x000fe20000410000 */
[----:B------:R-:W-:Y:S05]  /*4350*/  BRA `(.L_x_3571) ;  /* 0x000001c000007947 */ /* 0x000fea0003800000 */
.L_x_3574:
[----:B------:R-:W-:Y:S02]  /*4360*/  FMUL.RZ R19, R19, 0.15915493667125701904 ;  /* 0x3e22f98313137820 */ /* 0x000fe4000040c000 */
[----:B------:R-:W-:Y:S02]  /*4370*/  FMUL.FTZ R0, |R18|, -1.4426950216293334961 ;  /* 0xbfb8aa3b12007820 */ /* 0x000fe40000410200 */
[----:B------:R-:W0:Y:S01]  /*4380*/  MUFU.SIN R2, R19 ;  /* 0x0000001300027308 */ /* 0x000e220000000400 */
[----:B------:R-:W-:-:S07]  /*4390*/  IMAD.MOV.U32 R5, RZ, RZ, 0x3f800000 ;  /* 0x3f800000ff057424 */ /* 0x000fce00078e00ff */
[----:B------:R-:W4:Y:S08]  /*43a0*/  MUFU.COS R3, R19 ;  /* 0x0000001300037308 */ /* 0x000f300000000000 */
[----:B------:R-:W5:Y:S01]  /*43b0*/  MUFU.EX2 R0, R0 ;  /* 0x0000000000007308 */ /* 0x000f620000000800 */
[----:B0-----:R-:W-:-:S04]  /*43c0*/  FMUL.FTZ R2, R2, 4 ;  /* 0x4080000002027820 */ /* 0x001fc80000410000 */
[----:B----4-:R-:W-:Y:S01]  /*43d0*/  FMUL.FTZ R3, R2, R3 ;  /* 0x0000000302037220 */ /* 0x010fe20000410000 */
[----:B------:R-:W-:-:S03]  /*43e0*/  LOP3.LUT R2, R5, 0x80000000, R18, 0xb8, !PT ;  /* 0x8000000005027812 */ /* 0x000fc600078eb812 */
[----:B-----5:R-:W-:-:S04]  /*43f0*/  FMUL.FTZ R3, R0, R3 ;  /* 0x0000000300037220 */ /* 0x020fc80000410000 */
[----:B------:R-:W-:Y:S01]  /*4400*/  FMUL.FTZ R3, R0, R3 ;  /* 0x0000000300037220 */ /* 0x000fe20000410000 */
[----:B------:R-:W-:Y:S05]  /*4410*/  BRA `(.L_x_3571) ;  /* 0x0000010000007947 */ /* 0x000fea0003800000 */
.L_x_3573:
[----:B------:R-:W-:-:S04]  /*4420*/  FADD.FTZ R2, R19, -R19 ;  /* 0x8000001313027221 */ /* 0x000fc80000010000 */
[----:B------:R-:W-:Y:S01]  /*4430*/  IMAD.MOV.U32 R3, RZ, RZ, R2 ;  /* 0x000000ffff037224 */ /* 0x000fe200078e0002 */
[----:B------:R-:W-:Y:S05]  /*4440*/  BRA `(.L_x_3571) ;  /* 0x000000d000007947 */ /* 0x000fea0003800000 */
.L_x_3572:
[----:B------:R-:W-:-:S13]  /*4450*/  LOP3.LUT P1, RZ, R18, 0x7fffff, RZ, 0xc0, !PT ;  /* 0x007fffff12ff7812 */ /* 0x000fda000782c0ff */
[C---:B------:R-:W-:Y:S01]  /*4460*/  @P1 FMUL.FTZ R0, R19.reuse, R18 ;  /* 0x0000001213001220 */ /* 0x040fe20000410000 */
[----:B------:R-:W-:Y:S01]  /*4470*/  @P1 FSETP.NEU.FTZ.AND P2, PT, R19, RZ, PT ;  /* 0x000000ff1300120b */ /* 0x000fe20003f5d000 */
[----:B------:R-:W-:-:S03]  /*4480*/  @P1 IMAD.MOV.U32 R2, RZ, RZ, R18 ;  /* 0x000000ffff021224 */ /* 0x000fc600078e0012 */
        /* <DEDUP_REMOVED lines=9> */
.L_x_3571:
[----:B------:R-:W-:Y:S05]  /*4520*/  BSYNC B0 ;  /* 0x0000000000007941 */ /* 0x000fea0003800000 */
.L_x_3570:
[----:B------:R-:W-:Y:S01]  /*4530*/  IADD3 R29, R28, 0x80, RZ ;  /* 0x000000801c1d7810 */ /* 0x000fe20007ffe0ff */
[----:B------:R-:W-:Y:S01]  /*4540*/  BSSY B0, `(.L_x_3575) ;  /* 0x0000050000007945 */ /* 0x000fe20003800000 */
[----:B------:R-:W-:Y:S02]  /*4550*/  IMAD.MOV.U32 R26, RZ, RZ, RZ ;  /* 0x000000ffff1a7224 */ /* 0x000fe400078e00ff */
[----:B------:R-:W-:-:S13]  /*4560*/  ISETP.GE.AND P1, PT, R29, R10, PT ;  /* 0x0000000a1d00720c */ /* 0x000fda0003f26270 */
[----:B------:R-:W-:Y:S05]  /*4570*/  @P1 BRA `(.L_x_3576) ;  /* 0x000004c000001947 */ /* 0x000fea0003800000 */
[----:B-1---5:R-:W-:-:S04]  /*4580*/  LOP3.LUT R0, R16, 0x7fffffff, RZ, 0xc0, !PT ;  /* 0x7fffffff10007812 */ /* 0x022fc800078ec0ff */
        /* <DEDUP_REMOVED lines=28> */
[----:B0-----:R-:W-:-:S04]  /*4750*/  FMUL.FTZ R0, R0, R11 ;  /* 0x0000000b00007220 */ /* 0x001fc80000410000 */
[----:B------:R-:W-:Y:S02]  /*4760*/  FFMA.FTZ R4, R0, R0, 1 ;  /* 0x3f80000000047423 */ /* 0x000fe40000010000 */
[----:B-1----:R-:W-:Y:S02]  /*4770*/  FMUL.FTZ R6, R9, -0.125 ;  /* 0xbe00000009067820 */ /* 0x002fe40000410000 */
        /* <DEDUP_REMOVED lines=16> */
.L_x_3579:
[----:B------:R-:W-:Y:S02]  /*4880*/  FMUL.RZ R17, R17, 0.15915493667125701904 ;  /* 0x3e22f98311117820 */ /* 0x000fe4000040c000 */
[----:B------:R-:W-:Y:S02]  /*4890*/  FMUL.FTZ R0, |R16|, -1.4426950216293334961 ;  /* 0xbfb8aa3b10007820 */ /* 0x000fe40000410200 */
[----:B------:R-:W0:Y:S01]  /*48a0*/  MUFU.SIN R4, R17 ;  /* 0x0000001100047308 */ /* 0x000e220000000400 */
[----:B------:R-:W-:-:S05]  /*48b0*/  IMAD.MOV.U32 R7, RZ, RZ, 0x3f800000 ;  /* 0x3f800000ff077424 */ /* 0x000fca00078e00ff */
[----:B------:R-:W-:Y:S02]  /*48c0*/  LOP3.LUT R26, R7, 0x80000000, R16, 0xb8, !PT ;  /* 0x80000000071a7812 */ /* 0x000fe400078eb810 */
[----:B------:R-:W1:Y:S08]  /*48d0*/  MUFU.COS R5, R17 ;  /* 0x0000001100057308 */ /* 0x000e700000000000 */
[----:B------:R-:W4:Y:S01]  /*48e0*/  MUFU.EX2 R0, R0 ;  /* 0x0000000000007308 */ /* 0x000f220000000800 */
[----:B0-----:R-:W-:-:S04]  /*48f0*/  FMUL.FTZ R4, R4, 4 ;  /* 0x4080000004047820 */ /* 0x001fc80000410000 */
[----:B-1----:R-:W-:-:S04]  /*4900*/  FMUL.FTZ R5, R4, R5 ;  /* 0x0000000504057220 */ /* 0x002fc80000410000 */
[----:B----4-:R-:W-:-:S04]  /*4910*/  FMUL.FTZ R5, R0, R5 ;  /* 0x0000000500057220 */ /* 0x010fc80000410000 */
[----:B------:R-:W-:Y:S01]  /*4920*/  FMUL.FTZ R27, R0, R5 ;  /* 0x00000005001b7220 */ /* 0x000fe20000410000 */
[----:B------:R-:W-:Y:S05]  /*4930*/  BRA `(.L_x_3576) ;  /* 0x0000010000007947 */ /* 0x000fea0003800000 */
.L_x_3578:
[----:B------:R-:W-:-:S04]  /*4940*/  FADD.FTZ R26, R17, -R17 ;  /* 0x80000011111a7221 */ /* 0x000fc80000010000 */
[----:B------:R-:W-:Y:S01]  /*4950*/  IMAD.MOV.U32 R27, RZ, RZ, R26 ;  /* 0x000000ffff1b7224 */ /* 0x000fe200078e001a */
[----:B------:R-:W-:Y:S05]  /*4960*/  BRA `(.L_x_3576) ;  /* 0x000000d000007947 */ /* 0x000fea0003800000 */
.L_x_3577:
[----:B------:R-:W-:-:S13]  /*4970*/  LOP3.LUT P1, RZ, R16, 0x7fffff, RZ, 0xc0, !PT ;  /* 0x007fffff10ff7812 */ /* 0x000fda000782c0ff */
[C---:B------:R-:W-:Y:S01]  /*4980*/  @P1 FMUL.FTZ R0, R17.reuse, R16 ;  /* 0x0000001011001220 */ /* 0x040fe20000410000 */
[----:B------:R-:W-:Y:S01]  /*4990*/  @P1 FSETP.NEU.FTZ.AND P2, PT, R17, RZ, PT ;  /* 0x000000ff1100120b */ /* 0x000fe20003f5d000 */
[----:B------:R-:W-:-:S03]  /*49a0*/  @P1 IMAD.MOV.U32 R26, RZ, RZ, R16 ;  /* 0x000000ffff1a1224 */ /* 0x000fc600078e0010 */
        /* <DEDUP_REMOVED lines=9> */
.L_x_3576:
[----:B------:R-:W-:Y:S05]  /*4a40*/  BSYNC B0 ;  /* 0x0000000000007941 */ /* 0x000fea0003800000 */
.L_x_3575:
[----:B------:R-:W-:Y:S01]  /*4a50*/  IADD3 R0, R28, 0x100, RZ ;  /* 0x000001001c007810 */ /* 0x000fe20007ffe0ff */
[----:B------:R-:W-:Y:S01]  /*4a60*/  BSSY B0, `(.L_x_3580) ;  /* 0x0000051000007945 */ /* 0x000fe20003800000 */
[----:B-----5:R-:W-:Y:S01]  /*4a70*/  IMAD.MOV.U32 R19, RZ, RZ, RZ ;  /* 0x000000ffff137224 */ /* 0x020fe200078e00ff */
[----:B-1----:R-:W-:Y:S01]  /*4a80*/  CS2R R16, SRZ ;  /* 0x0000000000107805 */ /* 0x002fe2000001ff00 */
[----:B------:R-:W-:-:S13]  /*4a90*/  ISETP.GE.AND P1, PT, R0, R10, PT ;  /* 0x0000000a0000720c */ /* 0x000fda0003f26270 */
[----:B------:R-:W-:Y:S05]  /*4aa0*/  @P1 BRA `(.L_x_3581) ;  /* 0x000004c000001947 */ /* 0x000fea0003800000 */
[----:B--2---:R-:W-:-:S04]  /*4ab0*/  LOP3.LUT R0, R24, 0x7fffffff, RZ, 0xc0, !PT ;  /* 0x7fffffff18007812 */ /* 0x004fc800078ec0ff */
        /* <DEDUP_REMOVED lines=47> */
.L_x_3584:
        /* <DEDUP_REMOVED lines=12> */
.L_x_3583:
[----:B------:R-:W-:-:S04]  /*4e70*/  FADD.FTZ R16, R25, -R25 ;  /* 0x8000001919107221 */ /* 0x000fc80000010000 */
[----:B------:R-:W-:Y:S01]  /*4e80*/  IMAD.MOV.U32 R17, RZ, RZ, R16 ;  /* 0x000000ffff117224 */ /* 0x000fe200078e0010 */
[----:B------:R-:W-:Y:S05]  /*4e90*/  BRA `(.L_x_3581) ;  /* 0x000000d000007947 */ /* 0x000fea0003800000 */
.L_x_3582:
        /* <DEDUP_REMOVED lines=13> */
.L_x_3581:
[----:B------:R-:W-:Y:S05]  /*4f70*/  BSYNC B0 ;  /* 0x0000000000007941 */ /* 0x000fea0003800000 */
.L_x_3580:
[----:B------:R-:W0:Y:S01]  /*4f80*/  S2R R25, SR_CTAID.X ;  /* 0x0000000000197919 */ /* 0x000e220000002500 */
[----:B--2---:R-:W-:Y:S01]  /*4f90*/  IMAD.MOV.U32 R24, RZ, RZ, -0x200 ;  /* 0xfffffe00ff187424 */ /* 0x004fe200078e00ff */
[----:B------:R-:W-:Y:S01]  /*4fa0*/  IADD3 R0, R28, 0x180, RZ ;  /* 0x000001801c007810 */ /* 0x000fe20007ffe0ff */
[----:B------:R-:W-:Y:S01]  /*4fb0*/  BSSY B0, `(.L_x_3585) ;  /* 0x0000051000007945 */ /* 0x000fe20003800000 */
[----:B------:R-:W-:Y:S02]  /*4fc0*/  IMAD.MOV.U32 R18, RZ, RZ, RZ ;  /* 0x000000ffff127224 */ /* 0x000fe400078e00ff */
[----:B0-----:R-:W-:-:S05]  /*4fd0*/  IMAD R24, R25, R24, c[0x0][0x160] ;  /* 0x0000580019187624 */ /* 0x001fca00078e0218 */
[----:B------:R-:W-:-:S13]  /*4fe0*/  ISETP.GE.AND P1, PT, R0, R24, PT ;  /* 0x000000180000720c */ /* 0x000fda0003f26270 */
[----:B------:R-:W-:Y:S05]  /*4ff0*/  @P1 BRA `(.L_x_3586) ;  /* 0x000004c000001947 */ /* 0x000fea0003800000 */
[----:B---3--:R-:W-:-:S04]  /*5000*/  LOP3.LUT R0, R22, 0x7fffffff, RZ, 0xc0, !PT ;  /* 0x7fffffff16007812 */ /* 0x008fc800078ec0ff */
        /* <DEDUP_REMOVED lines=47> */
.L_x_3589:
        /* <DEDUP_REMOVED lines=12> */
.L_x_3588:
[----:B------:R-:W-:-:S04]  /*53c0*/  FADD.FTZ R18, R23, -R23 ;  /* 0x8000001717127221 */ /* 0x000fc80000010000 */
[----:B------:R-:W-:Y:S01]  /*53d0*/  IMAD.MOV.U32 R19, RZ, RZ, R18 ;  /* 0x000000ffff137224 */ /* 0x000fe200078e0012 */
[----:B------:R-:W-:Y:S05]  /*53e0*/  BRA `(.L_x_3586) ;  /* 0x000000d000007947 */ /* 0x000fea0003800000 */
.L_x_3587:
        /* <DEDUP_REMOVED lines=13> */
.L_x_3586:
[----:B------:R-:W-:Y:S05]  /*54c0*/  BSYNC B0 ;  /* 0x0000000000007941 */ /* 0x000fea0003800000 */
.L_x_3585:
[----:B---3--:R-:W0:Y:S01]  /*54d0*/  LDC.U8 R22, c[0x0][0x184] ;  /* 0x00006100ff167b82 */ /* 0x008e220000000000 */
        /* <DEDUP_REMOVED lines=17> */
[----:B------:R-:W0:Y:S01]  /*55f0*/  F2I.FTZ.TRUNC.NTZ R3, R2 ;  /* 0x0000000200037305 */ /* 0x000e22000021f100 */
[----:B------:R-:W-:Y:S01]  /*5600*/  IMAD.MOV.U32 R28, RZ, RZ, R29 ;  /* 0x000000ffff1c7224 */ /* 0x000fe200078e001d */
[----:B0-----:R0:W-:Y:S01]  /*5610*/  STG.E.U8 [R8.64], R3 ;  /* 0x0000000308007986 */ /* 0x0011e2000c101124 */
[----:B------:R-:W-:Y:S05]  /*5620*/  BRA `(.L_x_3591) ;  /* 0x00000ed000007947 */ /* 0x000fea0003800000 */
.L_x_3595:
[----:B------:R-:W0:Y:S01]  /*5630*/  F2I.S64.TRUNC R2, R2 ;  /* 0x0000000200027311 */ /* 0x000e22000020d900 */
[----:B------:R-:W-:Y:S02]  /*5640*/  IMAD.MOV.U32 R28, RZ, RZ, R29 ;  /* 0x000000ffff1c7224 */ /* 0x000fe400078e001d */
[----:B0-----:R-:W-:-:S05]  /*5650*/  IMAD.MOV.U32 R5, RZ, RZ, R2 ;  /* 0x000000ffff057224 */ /* 0x001fca00078e0002 */
[----:B------:R0:W-:Y:S01]  /*5660*/  STG.E.U8 [R8.64], R5 ;  /* 0x0000000508007986 */ /* 0x0001e2000c101124 */
[----:B------:R-:W-:Y:S05]  /*5670*/  BRA `(.L_x_3591) ;  /* 0x00000e8000007947 */ /* 0x000fea0003800000 */
.L_x_3594:
[----:B------:R-:W-:-:S13]  /*5680*/  ISETP.NE.AND P0, PT, R0, 0x2, PT ;  /* 0x000000020000780c */ /* 0x000fda0003f05270 */
[----:B------:R-:W-:Y:S05]  /*5690*/  @!P0 BRA `(.L_x_3597) ;  /* 0x000000c000008947 */ /* 0x000fea0003800000 */
[----:B------:R-:W-:-:S13]  /*56a0*/  ISETP.NE.AND P0, PT, R0, 0x3, PT ;  /* 0x000000030000780c */ /* 0x000fda0003f05270 */
[----:B------:R-:W-:Y:S05]  /*56b0*/  @!P0 BRA `(.L_x_3598) ;  /* 0x0000006000008947 */ /* 0x000fea0003800000 */
[----:B------:R-:W-:-:S13]  /*56c0*/  ISETP.NE.AND P0, PT, R0, 0x4, PT ;  /* 0x000000040000780c */ /* 0x000fda0003f05270 */
[----:B------:R-:W-:Y:S05]  /*56d0*/  @P0 BRA `(.L_x_3596) ;  /* 0x00000c6000000947 */ /* 0x000fea0003800000 */
[----:B------:R-:W0:Y:S01]  /*56e0*/  F2I.S64.TRUNC R2, R2 ;  /* 0x0000000200027311 */ /* 0x000e22000020d900 */
[----:B------:R-:W-:Y:S01]  /*56f0*/  IMAD.MOV.U32 R28, RZ, RZ, R29 ;  /* 0x000000ffff1c7224 */ /* 0x000fe200078e001d */
[----:B0-----:R0:W-:Y:S01]  /*5700*/  STG.E.64 [R8.64], R2 ;  /* 0x0000000208007986 */ /* 0x0011e2000c101b24 */
[----:B------:R-:W-:Y:S05]  /*5710*/  BRA `(.L_x_3591) ;  /* 0x00000de000007947 */ /* 0x000fea0003800000 */
.L_x_3598:
[----:B------:R-:W0:Y:S01]  /*5720*/  F2I.FTZ.TRUNC.NTZ R3, R2 ;  /* 0x0000000200037305 */ /* 0x000e22000021f100 */
[----:B------:R-:W-:Y:S01]  /*5730*/  IMAD.MOV.U32 R28, RZ, RZ, R29 ;  /* 0x000000ffff1c7224 */ /* 0x000fe200078e001d */
[----:B0-----:R0:W-:Y:S01]  /*5740*/  STG.E [R8.64], R3 ;  /* 0x0000000308007986 */ /* 0x0011e2000c101924 */
[----:B------:R-:W-:Y:S05]  /*5750*/  BRA `(.L_x_3591) ;  /* 0x00000da000007947 */ /* 0x000fea0003800000 */
.L_x_3597:
[----:B------:R-:W0:Y:S01]  /*5760*/  F2I.FTZ.TRUNC.NTZ R3, R2 ;  /* 0x0000000200037305 */ /* 0x000e22000021f100 */
[----:B------:R-:W-:Y:S01]  /*5770*/  IMAD.MOV.U32 R28, RZ, RZ, R29 ;  /* 0x000000ffff1c7224 */ /* 0x000fe200078e001d */
[----:B0-----:R0:W-:Y:S01]  /*5780*/  STG.E.U16 [R8.64], R3 ;  /* 0x0000000308007986 */ /* 0x0011e2000c101524 */
[----:B------:R-:W-:Y:S05]  /*5790*/  BRA `(.L_x_3591) ;  /* 0x00000d6000007947 */ /* 0x000fea0003800000 */
.L_x_3593:
[----:B------:R-:W-:-:S13]  /*57a0*/  ISETP.GT.AND P0, PT, R0, 0x6, PT ;  /* 0x000000060000780c */ /* 0x000fda0003f04270 */
[----:B------:R-:W-:Y:S05]  /*57b0*/  @P0 BRA `(.L_x_3599) ;  /* 0x000000b000000947 */ /* 0x000fea0003800000 */
[----:B------:R-:W-:-:S13]  /*57c0*/  ISETP.NE.AND P0, PT, R0, 0x5, PT ;  /* 0x000000050000780c */ /* 0x000fda0003f05270 */
[----:B------:R-:W-:Y:S05]  /*57d0*/  @!P0 BRA `(.L_x_3600) ;  /* 0x0000005000008947 */ /* 0x000fea0003800000 */
[----:B------:R-:W-:-:S13]  /*57e0*/  ISETP.NE.AND P0, PT, R0, 0x6, PT ;  /* 0x000000060000780c */ /* 0x000fda0003f05270 */
[----:B------:R-:W-:Y:S05]  /*57f0*/  @P0 BRA `(.L_x_3596) ;  /* 0x00000b4000000947 */ /* 0x000fea0003800000 */
[----:B------:R0:W-:Y:S01]  /*5800*/  STG.E [R8.64], R2 ;  /* 0x0000000208007986 */ /* 0x0001e2000c101924 */
[----:B------:R-:W-:Y:S01]  /*5810*/  IMAD.MOV.U32 R28, RZ, RZ, R29 ;  /* 0x000000ffff1c7224 */ /* 0x000fe200078e001d */
[----:B------:R-:W-:Y:S05]  /*5820*/  BRA `(.L_x_3591) ;  /* 0x00000cd000007947 */ /* 0x000fea0003800000 */
.L_x_3600:
[----:B------:R-:W-:Y:S01]  /*5830*/  F2FP.PACK_AB R2, RZ, R2 ;  /* 0x00000002ff02723e */ /* 0x000fe200000000ff */
[----:B------:R-:W-:-:S04]  /*5840*/  IMAD.MOV.U32 R28, RZ, RZ, R29 ;  /* 0x000000ffff1c7224 */ /* 0x000fc800078e001d */
[----:B------:R0:W-:Y:S01]  /*5850*/  STG.E.U16 [R8.64], R2 ;  /* 0x0000000208007986 */ /* 0x0001e2000c101524 */
[----:B------:R-:W-:Y:S05]  /*5860*/  BRA `(.L_x_3591) ;  /* 0x00000c9000007947 */ /* 0x000fea0003800000 */
.L_x_3599:
[----:B------:R-:W-:-:S13]  /*5870*/  ISETP.NE.AND P0, PT, R0, 0x7, PT ;  /* 0x000000070000780c */ /* 0x000fda0003f05270 */
[----:B------:R-:W-:Y:S05]  /*5880*/  @!P0 BRA `(.L_x_3601) ;  /* 0x000000b000008947 */ /* 0x000fea0003800000 */
[----:B------:R-:W-:-:S13]  /*5890*/  ISETP.NE.AND P0, PT, R0, 0x8, PT ;  /* 0x000000080000780c */ /* 0x000fda0003f05270 */
[----:B------:R-:W-:Y:S05]  /*58a0*/  @!P0 BRA `(.L_x_3602) ;  /* 0x0000005000008947 */ /* 0x000fea0003800000 */
[----:B------:R-:W-:-:S13]  /*58b0*/  ISETP.NE.AND P0, PT, R0, 0x9, PT ;  /* 0x000000090000780c */ /* 0x000fda0003f05270 */
[----:B------:R-:W-:Y:S05]  /*58c0*/  @P0 BRA `(.L_x_3596) ;  /* 0x00000a7000000947 */ /* 0x000fea0003800000 */
[----:B------:R0:W-:Y:S01]  /*58d0*/  STG.E.64 [R8.64], R2 ;  /* 0x0000000208007986 */ /* 0x0001e2000c101b24 */
[----:B------:R-:W-:Y:S01]  /*58e0*/  IMAD.MOV.U32 R28, RZ, RZ, R29 ;  /* 0x000000ffff1c7224 */ /* 0x000fe200078e001d */
[----:B------:R-:W-:Y:S05]  /*58f0*/  BRA `(.L_x_3591) ;  /* 0x00000c0000007947 */ /* 0x000fea0003800000 */
.L_x_3602:
[----:B------:R-:W-:Y:S01]  /*5900*/  F2FP.PACK_AB R3, R3, R2 ;  /* 0x000000020303723e */ /* 0x000fe200000000ff */
[----:B------:R-:W-:-:S04]  /*5910*/  IMAD.MOV.U32 R28, RZ, RZ, R29 ;  /* 0x000000ffff1c7224 */ /* 0x000fc800078e001d */
[----:B------:R0:W-:Y:S01]  /*5920*/  STG.E [R8.64], R3 ;  /* 0x0000000308007986 */ /* 0x0001e2000c101924 */
[----:B------:R-:W-:Y:S05]  /*5930*/  BRA `(.L_x_3591) ;  /* 0x00000bc000007947 */ /* 0x000fea0003800000 */
.L_x_3601:
[----:B------:R-:W-:Y:S02]  /*5940*/  FMUL.FTZ R2, R2, 1 ;  /* 0x3f80000002027820 */ /* 0x000fe40000410000 */
[----:B------:R-:W-:-:S04]  /*5950*/  IMAD.MOV.U32 R28, RZ, RZ, R29 ;  /* 0x000000ffff1c7224 */ /* 0x000fc800078e001d */
[----:B------:R-:W0:Y:S02]  /*5960*/  F2F.F64.F32 R2, R2 ;  /* 0x0000000200027310 */ /* 0x000e240000201800 */
[----:B0-----:R0:W-:Y:S01]  /*5970*/  STG.E.64 [R8.64], R2 ;  /* 0x0000000208007986 */ /* 0x0011e2000c101b24 */
[----:B------:R-:W-:Y:S05]  /*5980*/  BRA `(.L_x_3591) ;  /* 0x00000b7000007947 */ /* 0x000fea0003800000 */
.L_x_3592:
        /* <DEDUP_REMOVED lines=8> */
[----:B------:R-:W-:Y:S01]  /*5a10*/  FSETP.NEU.FTZ.AND P0, PT, R2, RZ, PT ;  /* 0x000000ff0200720b */ /* 0x000fe20003f1d000 */
[----:B------:R-:W-:Y:S01]  /*5a20*/  IMAD.MOV.U32 R28, RZ, RZ, R29 ;  /* 0x000000ffff1c7224 */ /* 0x000fe200078e001d */
[----:B------:R-:W-:-:S04]  /*5a30*/  FSETP.NEU.FTZ.AND P1, PT, R3, RZ, PT ;  /* 0x000000ff0300720b */ /* 0x000fc80003f3d000 */
[----:B------:R-:W-:-:S04]  /*5a40*/  PLOP3.LUT P0, PT, P0, P1, PT, 0xa8, 0x0 ;  /* 0x000000000000781c */ /* 0x000fc80000703570 */
[----:B------:R-:W-:-:S05]  /*5a50*/  SEL R3, RZ, 0x1, !P0 ;  /* 0x00000001ff037807 */ /* 0x000fca0004000000 */
[----:B------:R0:W-:Y:S01]  /*5a60*/  STG.E.U8 [R8.64], R3 ;  /* 0x0000000308007986 */ /* 0x0001e2000c101124 */
[----:B------:R-:W-:Y:S05]  /*5a70*/  BRA `(.L_x_3591) ;  /* 0x00000a8000007947 */ /* 0x000fea0003800000 */
.L_x_3605:
[----:B------:R-:W-:Y:S02]  /*5a80*/  FMUL.FTZ R6, R3, 1 ;  /* 0x3f80000003067820 */ /* 0x000fe40000410000 */
[----:B------:R-:W-:Y:S02]  /*5a90*/  FMUL.FTZ R4, R2, 1 ;  /* 0x3f80000002047820 */ /* 0x000fe40000410000 */
[----:B------:R-:W-:Y:S02]  /*5aa0*/  IMAD.MOV.U32 R28, RZ, RZ, R29 ;  /* 0x000000ffff1c7224 */ /* 0x000fe400078e001d */
[----:B------:R-:W-:Y:S08]  /*5ab0*/  F2F.F64.F32 R6, R6 ;  /* 0x0000000600067310 */ /* 0x000ff00000201800 */
[----:B------:R-:W0:Y:S02]  /*5ac0*/  F2F.F64.F32 R4, R4 ;  /* 0x0000000400047310 */ /* 0x000e240000201800 */
[----:B0-----:R0:W-:Y:S01]  /*5ad0*/  STG.E.128 [R8.64], R4 ;  /* 0x0000000408007986 */ /* 0x0011e2000c101d24 */
[----:B------:R-:W-:Y:S05]  /*5ae0*/  BRA `(.L_x_3591) ;  /* 0x00000a1000007947 */ /* 0x000fea0003800000 */
.L_x_3604:
        /* <DEDUP_REMOVED lines=20> */
.L_x_3609:
[----:B------:R-:W-:Y:S05]  /*5c30*/  BSYNC B0 ;  /* 0x0000000000007941 */ /* 0x000fea0003800000 */
.L_x_3608:
[----:B------:R-:W-:Y:S01]  /*5c40*/  LOP3.LUT R5, R0, R5, RZ, 0xfc, !PT ;  /* 0x0000000500057212 */ /* 0x000fe200078efcff */
[----:B------:R-:W-:-:S04]  /*5c50*/  IMAD.MOV.U32 R28, RZ, RZ, R29 ;  /* 0x000000ffff1c7224 */ /* 0x000fc800078e001d */
[----:B------:R0:W-:Y:S01]  /*5c60*/  STG.E.U8 [R8.64], R5 ;  /* 0x0000000508007986 */ /* 0x0001e2000c101124 */
[----:B------:R-:W-:Y:S05]  /*5c70*/  BRA `(.L_x_3591) ;  /* 0x0000088000007947 */ /* 0x000fea0003800000 */
.L_x_3607:
        /* <DEDUP_REMOVED lines=12> */
.L_x_3611:
[----:B------:R-:W-:Y:S01]  /*5d40*/  IMAD.MOV.U32 R0, RZ, RZ, 0x7f ;  /* 0x0000007fff007424 */ /* 0x000fe200078e00ff */
[----:B------:R-:W-:-:S04]  /*5d50*/  ISETP.GT.U32.AND P0, PT, R4, 0x7f800000, PT ;  /* 0x7f8000000400780c */ /* 0x000fc80003f04070 */
[----:B------:R-:W-:-:S04]  /*5d60*/  SEL R0, R0, 0x7c, P0 ;  /* 0x0000007c00007807 */ /* 0x000fc80000000000 */
.L_x_3612:
[----:B------:R-:W-:Y:S05]  /*5d70*/  BSYNC B0 ;  /* 0x0000000000007941 */ /* 0x000fea0003800000 */
.L_x_3610:
[----:B------:R-:W-:Y:S01]  /*5d80*/  LOP3.LUT R2, R2, 0x80000000, RZ, 0xc0, !PT ;  /* 0x8000000002027812 */ /* 0x000fe200078ec0ff */
[----:B------:R-:W-:-:S03]  /*5d90*/  IMAD.MOV.U32 R28, RZ, RZ, R29 ;  /* 0x000000ffff1c7224 */ /* 0x000fc600078e001d */
[----:B------:R-:W-:-:S04]  /*5da0*/  SHF.R.U32.HI R3, RZ, 0x18, R2 ;  /* 0x00000018ff037819 */ /* 0x000fc80000011602 */
[----:B------:R-:W-:-:S05]  /*5db0*/  LOP3.LUT R3, R0, R3, RZ, 0xfc, !PT ;  /* 0x0000000300037212 */ /* 0x000fca00078efcff */
[----:B------:R0:W-:Y:S01]  /*5dc0*/  STG.E.U8 [R8.64], R3 ;  /* 0x0000000308007986 */ /* 0x0001e2000c101124 */
[----:B------:R-:W-:Y:S05]  /*5dd0*/  BRA `(.L_x_3591) ;  /* 0x0000072000007947 */ /* 0x000fea0003800000 */
.L_x_3606:
[----:B------:R-:W-:Y:S01]  /*5de0*/  F2FP.BF16.PACK_AB R2, RZ, R2 ;  /* 0x00000002ff02723e */ /* 0x000fe200000010ff */
[----:B------:R-:W-:-:S04]  /*5df0*/  IMAD.MOV.U32 R28, RZ, RZ, R29 ;  /* 0x000000ffff1c7224 */ /* 0x000fc800078e001d */
[----:B------:R0:W-:Y:S01]  /*5e00*/  STG.E.U16 [R8.64], R2 ;  /* 0x0000000208007986 */ /* 0x0001e2000c101524 */
[----:B------:R-:W-:Y:S05]  /*5e10*/  BRA `(.L_x_3591) ;  /* 0x000006e000007947 */ /* 0x000fea0003800000 */
.L_x_3603:
        /* <DEDUP_REMOVED lines=8> */
[----:B------:R-:W0:Y:S01]  /*5ea0*/  F2I.FTZ.U32.TRUNC.NTZ R3, R2 ;  /* 0x0000000200037305 */ /* 0x000e22000021f000 */
[----:B------:R-:W-:Y:S01]  /*5eb0*/  IMAD.MOV.U32 R28, RZ, RZ, R29 ;  /* 0x000000ffff1c7224 */ /* 0x000fe200078e001d */
[----:B0-----:R0:W-:Y:S01]  /*5ec0*/  STG.E.U16 [R8.64], R3 ;  /* 0x0000000308007986 */ /* 0x0011e2000c101524 */
[----:B------:R-:W-:Y:S05]  /*5ed0*/  BRA `(.L_x_3591) ;  /* 0x0000062000007947 */ /* 0x000fea0003800000 */
.L_x_3615:
        /* <DEDUP_REMOVED lines=16> */
.L_x_3618:
[----:B------:R-:W-:-:S04]  /*5fe0*/  LOP3.LUT R2, R2, 0x80000000, RZ, 0xc0, !PT ;  /* 0x8000000002027812 */ /* 0x000fc800078ec0ff */
[----:B------:R-:W-:-:S04]  /*5ff0*/  SHF.R.U32.HI R3, RZ, 0x18, R2 ;  /* 0x00000018ff037819 */ /* 0x000fc80000011602 */
[----:B------:R-:W-:-:S04]  /*6000*/  LOP3.LUT R0, R0, R3, RZ, 0xfc, !PT ;  /* 0x0000000300007212 */ /* 0x000fc800078efcff */
[----:B------:R-:W-:Y:S02]  /*6010*/  PRMT R4, R0, 0x7610, R4 ;  /* 0x0000761000047816 */ /* 0x000fe40000000004 */
.L_x_3617:
[----:B------:R-:W-:Y:S05]  /*6020*/  BSYNC B0 ;  /* 0x0000000000007941 */ /* 0x000fea0003800000 */
.L_x_3616:
[----:B------:R0:W-:Y:S01]  /*6030*/  STG.E.U8 [R8.64], R4 ;  /* 0x0000000408007986 */ /* 0x0001e2000c101124 */
[----:B------:R-:W-:Y:S01]  /*6040*/  IMAD.MOV.U32 R28, RZ, RZ, R29 ;  /* 0x000000ffff1c7224 */ /* 0x000fe200078e001d */
[----:B------:R-:W-:Y:S05]  /*6050*/  BRA `(.L_x_3591) ;  /* 0x000004a000007947 */ /* 0x000fea0003800000 */
.L_x_3614:
        /* <DEDUP_REMOVED lines=16> */
.L_x_3621:
[----:B------:R-:W-:-:S04]  /*6160*/  LOP3.LUT R2, R2, 0x80000000, RZ, 0xc0, !PT ;  /* 0x8000000002027812 */ /* 0x000fc800078ec0ff */
[----:B------:R-:W-:-:S04]  /*6170*/  SHF.R.U32.HI R3, RZ, 0x18, R2 ;  /* 0x00000018ff037819 */ /* 0x000fc80000011602 */
[----:B------:R-:W-:-:S04]  /*6180*/  LOP3.LUT R0, R0, R3, RZ, 0xfc, !PT ;  /* 0x0000000300007212 */ /* 0x000fc800078efcff */
[----:B------:R-:W-:Y:S02]  /*6190*/  PRMT R4, R0, 0x7610, R4 ;  /* 0x0000761000047816 */ /* 0x000fe40000000004 */
.L_x_3620:
[----:B------:R-:W-:Y:S05]  /*61a0*/  BSYNC B0 ;  /* 0x0000000000007941 */ /* 0x000fea0003800000 */
.L_x_3619:
[----:B------:R0:W-:Y:S01]  /*61b0*/  STG.E.U8 [R8.64], R4 ;  /* 0x0000000408007986 */ /* 0x0001e2000c101124 */
[----:B------:R-:W-:Y:S01]  /*61c0*/  IMAD.MOV.U32 R28, RZ, RZ, R29 ;  /* 0x000000ffff1c7224 */ /* 0x000fe200078e001d */
[----:B------:R-:W-:Y:S05]  /*61d0*/  BRA `(.L_x_3591) ;  /* 0x0000032000007947 */ /* 0x000fea0003800000 */
.L_x_3613:
[----:B------:R-:W-:-:S13]  /*61e0*/  ISETP.NE.AND P0, PT, R0, 0x1c, PT ;  /* 0x0000001c0000780c */ /* 0x000fda0003f05270 */
[----:B------:R-:W-:Y:S05]  /*61f0*/  @!P0 BRA `(.L_x_3622) ;  /* 0x000002d000008947 */ /* 0x000fea0003800000 */
[----:B------:R-:W-:-:S13]  /*6200*/  ISETP.NE.AND P0, PT, R0, 0x1d, PT ;  /* 0x0000001d0000780c */ /* 0x000fda0003f05270 */
[----:B------:R-:W-:Y:S05]  /*6210*/  @!P0 BRA `(.L_x_3623) ;  /* 0x0000027000008947 */ /* 0x000fea0003800000 */
[----:B------:R-:W-:-:S13]  /*6220*/  ISETP.NE.AND P0, PT, R0, 0x2c, PT ;  /* 0x0000002c0000780c */ /* 0x000fda0003f05270 */
[----:B------:R-:W-:Y:S05]  /*6230*/  @P0 BRA `(.L_x_3596) ;  /* 0x0000010000000947 */ /* 0x000fea0003800000 */
[----:B------:R-:W-:Y:S01]  /*6240*/  SHF.R.U32.HI R4, RZ, 0x17, R2 ;  /* 0x00000017ff047819 */ /* 0x000fe20000011602 */
[----:B------:R-:W-:Y:S01]  /*6250*/  IMAD.MOV.U32 R28, RZ, RZ, R29 ;  /* 0x000000ffff1c7224 */ /* 0x000fe200078e001d */
        /* <DEDUP_REMOVED lines=14> */
.L_x_3596:
        /* <DEDUP_REMOVED lines=21> */
.L_x_3623:
[----:B------:R-:W0:Y:S01]  /*6490*/  F2I.U64.TRUNC R2, R2 ;  /* 0x0000000200027311 */ /* 0x000e22000020d800 */
[----:B------:R-:W-:Y:S01]  /*64a0*/  IMAD.MOV.U32 R28, RZ, RZ, R29 ;  /* 0x000000ffff1c7224 */ /* 0x000fe200078e001d */
[----:B0-----:R0:W-:Y:S01]  /*64b0*/  STG.E.64 [R8.64], R2 ;  /* 0x0000000208007986 */ /* 0x0011e2000c101b24 */
[----:B------:R-:W-:Y:S05]  /*64c0*/  BRA `(.L_x_3591) ;  /* 0x0000003000007947 */ /* 0x000fea0003800000 */
.L_x_3622:
[----:B------:R-:W0:Y:S01]  /*64d0*/  F2I.FTZ.U32.TRUNC.NTZ R3, R2 ;  /* 0x0000000200037305 */ /* 0x000e22000021f000 */
[----:B------:R-:W-:Y:S01]  /*64e0*/  IMAD.MOV.U32 R28, RZ, RZ, R29 ;  /* 0x000000ffff1c7224 */ /* 0x000fe200078e001d */
[----:B0-----:R0:W-:Y:S06]  /*64f0*/  STG.E [R8.64], R3 ;  /* 0x0000000308007986 */ /* 0x0011ec000c101924 */
.L_x_3591:
[----:B------:R-:W-:Y:S05]  /*6500*/  BSYNC B6 ;  /* 0x0000000000067941 */ /* 0x000fea0003800000 */
.L_x_3590:
        /* <DEDUP_REMOVED lines=22> */
.L_x_3629:
[----:B------:R-:W0:Y:S02]  /*6670*/  F2I.S64.TRUNC R26, R26 ;  /* 0x0000001a001a7311 */ /* 0x000e24000020d900 */
[----:B0-----:R-:W-:-:S05]  /*6680*/  IMAD.MOV.U32 R5, RZ, RZ, R26 ;  /* 0x000000ffff057224 */ /* 0x001fca00078e001a */
[----:B------:R0:W-:Y:S01]  /*6690*/  STG.E.U8 [R2.64], R5 ;  /* 0x0000000502007986 */ /* 0x0001e2000c101124 */
[----:B------:R-:W-:Y:S05]  /*66a0*/  BRA `(.L_x_3631) ;  /* 0x00000d4000007947 */ /* 0x000fea0003800000 */
.L_x_3628:
        /* <DEDUP_REMOVED lines=9> */
.L_x_3633:
[----:B------:R-:W0:Y:S02]  /*6740*/  F2I.FTZ.TRUNC.NTZ R5, R26 ;  /* 0x0000001a00057305 */ /* 0x000e24000021f100 */
[----:B0-----:R0:W-:Y:S01]  /*6750*/  STG.E [R2.64], R5 ;  /* 0x0000000502007986 */ /* 0x0011e2000c101924 */
[----:B------:R-:W-:Y:S05]  /*6760*/  BRA `(.L_x_3631) ;  /* 0x00000c8000007947 */ /* 0x000fea0003800000 */
.L_x_3632:
[----:B------:R-:W0:Y:S02]  /*6770*/  F2I.FTZ.TRUNC.NTZ R5, R26 ;  /* 0x0000001a00057305 */ /* 0x000e24000021f100 */
[----:B0-----:R0:W-:Y:S01]  /*6780*/  STG.E.U16 [R2.64], R5 ;  /* 0x0000000502007986 */ /* 0x0011e2000c101524 */
[----:B------:R-:W-:Y:S05]  /*6790*/  BRA `(.L_x_3631) ;  /* 0x00000c5000007947 */ /* 0x000fea0003800000 */
.L_x_3627:
        /* <DEDUP_REMOVED lines=8> */
.L_x_3635:
[----:B------:R-:W-:-:S05]  /*6820*/  F2FP.PACK_AB R26, RZ, R26 ;  /* 0x0000001aff1a723e */ /* 0x000fca00000000ff */
[----:B------:R0:W-:Y:S01]  /*6830*/  STG.E.U16 [R2.64], R26 ;  /* 0x0000001a02007986 */ /* 0x0001e2000c101524 */
[----:B------:R-:W-:Y:S05]  /*6840*/  BRA `(.L_x_3631) ;  /* 0x00000ba000007947 */ /* 0x000fea0003800000 */
.L_x_3634:
[----:B------:R-:W-:-:S13]  /*6850*/  ISETP.NE.AND P0, PT, R0, 0x7, PT ;  /* 0x000000070000780c */ /* 0x000fda0003f05270 */
[----:B------:R-:W-:Y:S05]  /*6860*/  @!P0 BRA `(.L_x_3636) ;  /* 0x0000009000008947 */ /* 0x000fea0003800000 */
[----:B------:R-:W-:-:S13]  /*6870*/  ISETP.NE.AND P0, PT, R0, 0x8, PT ;  /* 0x000000080000780c */ /* 0x000fda0003f05270 */
[----:B------:R-:W-:Y:S05]  /*6880*/  @!P0 BRA `(.L_x_3637) ;  /* 0x0000004000008947 */ /* 0x000fea0003800000 */
[----:B------:R-:W-:-:S13]  /*6890*/  ISETP.NE.AND P0, PT, R0, 0x9, PT ;  /* 0x000000090000780c */ /* 0x000fda0003f05270 */
[----:B------:R-:W-:Y:S05]  /*68a0*/  @P0 BRA `(.L_x_3630) ;  /* 0x000009b000000947 */ /* 0x000fea0003800000 */
[----:B------:R0:W-:Y:S01]  /*68b0*/  STG.E.64 [R2.64], R26 ;  /* 0x0000001a02007986 */ /* 0x0001e2000c101b24 */
[----:B------:R-:W-:Y:S05]  /*68c0*/  BRA `(.L_x_3631) ;  /* 0x00000b2000007947 */ /* 0x000fea0003800000 */
.L_x_3637:
[----:B------:R-:W-:-:S05]  /*68d0*/  F2FP.PACK_AB R5, R27, R26 ;  /* 0x0000001a1b05723e */ /* 0x000fca00000000ff */
[----:B------:R0:W-:Y:S01]  /*68e0*/  STG.E [R2.64], R5 ;  /* 0x0000000502007986 */ /* 0x0001e2000c101924 */
[----:B------:R-:W-:Y:S05]  /*68f0*/  BRA `(.L_x_3631) ;  /* 0x00000af000007947 */ /* 0x000fea0003800000 */
.L_x_3636:
[----:B------:R-:W-:-:S06]  /*6900*/  FMUL.FTZ R4, R26, 1 ;  /* 0x3f8000001a047820 */ /* 0x000fcc0000410000 */
[----:B------:R-:W0:Y:S02]  /*6910*/  F2F.F64.F32 R4, R4 ;  /* 0x0000000400047310 */ /* 0x000e240000201800 */
[----:B0-----:R0:W-:Y:S01]  /*6920*/  STG.E.64 [R2.64], R4 ;  /* 0x0000000402007986 */ /* 0x0011e2000c101b24 */
[----:B------:R-:W-:Y:S05]  /*6930*/  BRA `(.L_x_3631) ;  /* 0x00000ab000007947 */ /* 0x000fea0003800000 */
.L_x_3626:
        /* <DEDUP_REMOVED lines=14> */
.L_x_3640:
[----:B------:R-:W-:Y:S02]  /*6a20*/  FMUL.FTZ R6, R27, 1 ;  /* 0x3f8000001b067820 */ /* 0x000fe40000410000 */
[----:B------:R-:W-:-:S04]  /*6a30*/  FMUL.FTZ R4, R26, 1 ;  /* 0x3f8000001a047820 */ /* 0x000fc80000410000 */
[----:B------:R-:W-:Y:S08]  /*6a40*/  F2F.F64.F32 R6, R6 ;  /* 0x0000000600067310 */ /* 0x000ff00000201800 */
[----:B------:R-:W0:Y:S02]  /*6a50*/  F2F.F64.F32 R4, R4 ;  /* 0x0000000400047310 */ /* 0x000e240000201800 */
[----:B0-----:R0:W-:Y:S01]  /*6a60*/  STG.E.128 [R2.64], R4 ;  /* 0x0000000402007986 */ /* 0x0011e2000c101d24 */
[----:B------:R-:W-:Y:S05]  /*6a70*/  BRA `(.L_x_3631) ;  /* 0x0000097000007947 */ /* 0x000fea0003800000 */
.L_x_3639:
        /* <DEDUP_REMOVED lines=20> */
.L_x_3644:
[----:B------:R-:W-:Y:S05]  /*6bc0*/  BSYNC B0 ;  /* 0x0000000000007941 */ /* 0x000fea0003800000 */
.L_x_3643:
[----:B------:R-:W-:-:S05]  /*6bd0*/  LOP3.LUT R7, R0, R7, RZ, 0xfc, !PT ;  /* 0x0000000700077212 */ /* 0x000fca00078efcff */
[----:B------:R0:W-:Y:S01]  /*6be0*/  STG.E.U8 [R2.64], R7 ;  /* 0x0000000702007986 */ /* 0x0001e2000c101124 */
[----:B------:R-:W-:Y:S05]  /*6bf0*/  BRA `(.L_x_3631) ;  /* 0x000007f000007947 */ /* 0x000fea0003800000 */
.L_x_3642:
        /* <DEDUP_REMOVED lines=12> */
.L_x_3646:
[----:B------:R-:W-:Y:S01]  /*6cc0*/  IMAD.MOV.U32 R0, RZ, RZ, 0x7f ;  /* 0x0000007fff007424 */ /* 0x000fe200078e00ff */
[----:B------:R-:W-:-:S04]  /*6cd0*/  ISETP.GT.U32.AND P0, PT, R4, 0x7f800000, PT ;  /* 0x7f8000000400780c */ /* 0x000fc80003f04070 */
[----:B------:R-:W-:-:S04]  /*6ce0*/  SEL R0, R0, 0x7c, P0 ;  /* 0x0000007c00007807 */ /* 0x000fc80000000000 */
.L_x_3647:
[----:B------:R-:W-:Y:S05]  /*6cf0*/  BSYNC B0 ;  /* 0x0000000000007941 */ /* 0x000fea0003800000 */
.L_x_3645:
[----:B------:R-:W-:-:S04]  /*6d00*/  LOP3.LUT R26, R26, 0x80000000, RZ, 0xc0, !PT ;  /* 0x800000001a1a7812 */ /* 0x000fc800078ec0ff */
[----:B------:R-:W-:-:S04]  /*6d10*/  SHF.R.U32.HI R5, RZ, 0x18, R26 ;  /* 0x00000018ff057819 */ /* 0x000fc8000001161a */
[----:B------:R-:W-:-:S05]  /*6d20*/  LOP3.LUT R5, R0, R5, RZ, 0xfc, !PT ;  /* 0x0000000500057212 */ /* 0x000fca00078efcff */
[----:B------:R0:W-:Y:S01]  /*6d30*/  STG.E.U8 [R2.64], R5 ;  /* 0x0000000502007986 */ /* 0x0001e2000c101124 */
[----:B------:R-:W-:Y:S05]  /*6d40*/  BRA `(.L_x_3631) ;  /* 0x000006a000007947 */ /* 0x000fea0003800000 */
.L_x_3641:
[----:B------:R-:W-:-:S05]  /*6d50*/  F2FP.BF16.PACK_AB R26, RZ, R26 ;  /* 0x0000001aff1a723e */ /* 0x000fca00000010ff */
[----:B------:R0:W-:Y:S01]  /*6d60*/  STG.E.U16 [R2.64], R26 ;  /* 0x0000001a02007986 */ /* 0x0001e2000c101524 */
[----:B------:R-:W-:Y:S05]  /*6d70*/  BRA `(.L_x_3631) ;  /* 0x0000067000007947 */ /* 0x000fea0003800000 */
.L_x_3638:
        /* <DEDUP_REMOVED lines=11> */
.L_x_3650:
        /* <DEDUP_REMOVED lines=16> */
.L_x_3653:
[----:B------:R-:W-:-:S04]  /*6f30*/  LOP3.LUT R26, R26, 0x80000000, RZ, 0xc0, !PT ;  /* 0x800000001a1a7812 */ /* 0x000fc800078ec0ff */
[----:B------:R-:W-:-:S04]  /*6f40*/  SHF.R.U32.HI R5, RZ, 0x18, R26 ;  /* 0x00000018ff057819 */ /* 0x000fc8000001161a */
[----:B------:R-:W-:-:S04]  /*6f50*/  LOP3.LUT R4, R4, R5, RZ, 0xfc, !PT ;  /* 0x0000000504047212 */ /* 0x000fc800078efcff */
[----:B------:R-:W-:Y:S02]  /*6f60*/  PRMT R0, R4, 0x7610, R0 ;  /* 0x0000761004007816 */ /* 0x000fe40000000000 */
.L_x_3652:
[----:B------:R-:W-:Y:S05]  /*6f70*/  BSYNC B0 ;  /* 0x0000000000007941 */ /* 0x000fea0003800000 */
.L_x_3651:
[----:B------:R0:W-:Y:S01]  /*6f80*/  STG.E.U8 [R2.64], R0 ;  /* 0x0000000002007986 */ /* 0x0001e2000c101124 */
[----:B------:R-:W-:Y:S05]  /*6f90*/  BRA `(.L_x_3631) ;  /* 0x0000045000007947 */ /* 0x000fea0003800000 */
.L_x_3649:
        /* <DEDUP_REMOVED lines=16> */
.L_x_3656:
[----:B------:R-:W-:-:S04]  /*70a0*/  LOP3.LUT R26, R26, 0x80000000, RZ, 0xc0, !PT ;  /* 0x800000001a1a7812 */ /* 0x000fc800078ec0ff */
[----:B------:R-:W-:-:S04]  /*70b0*/  SHF.R.U32.HI R5, RZ, 0x18, R26 ;  /* 0x00000018ff057819 */ /* 0x000fc8000001161a */
[----:B------:R-:W-:-:S04]  /*70c0*/  LOP3.LUT R4, R4, R5, RZ, 0xfc, !PT ;  /* 0x0000000504047212 */ /* 0x000fc800078efcff */
[----:B------:R-:W-:Y:S02]  /*70d0*/  PRMT R0, R4, 0x7610, R0 ;  /* 0x0000761004007816 */ /* 0x000fe40000000000 */
.L_x_3655:
[----:B------:R-:W-:Y:S05]  /*70e0*/  BSYNC B0 ;  /* 0x0000000000007941 */ /* 0x000fea0003800000 */
.L_x_3654:
[----:B------:R0:W-:Y:S01]  /*70f0*/  STG.E.U8 [R2.64], R0 ;  /* 0x0000000002007986 */ /* 0x0001e2000c101124 */
[----:B------:R-:W-:Y:S05]  /*7100*/  BRA `(.L_x_3631) ;  /* 0x000002e000007947 */ /* 0x000fea0003800000 */
.L_x_3648:
        /* <DEDUP_REMOVED lines=21> */
.L_x_3630:
        /* <DEDUP_REMOVED lines=20> */
.L_x_3658:
[----:B------:R-:W0:Y:S02]  /*73a0*/  F2I.U64.TRUNC R26, R26 ;  /* 0x0000001a001a7311 */ /* 0x000e24000020d800 */
[----:B0-----:R0:W-:Y:S01]  /*73b0*/  STG.E.64 [R2.64], R26 ;  /* 0x0000001a02007986 */ /* 0x0011e2000c101b24 */
[----:B------:R-:W-:Y:S05]  /*73c0*/  BRA `(.L_x_3631) ;  /* 0x0000002000007947 */ /* 0x000fea0003800000 */
.L_x_3657:
[----:B------:R-:W0:Y:S02]  /*73d0*/  F2I.FTZ.U32.TRUNC.NTZ R5, R26 ;  /* 0x0000001a00057305 */ /* 0x000e24000021f000 */
[----:B0-----:R0:W-:Y:S02]  /*73e0*/  STG.E [R2.64], R5 ;  /* 0x0000000502007986 */ /* 0x0011e4000c101924 */
.L_x_3631:
        /* <DEDUP_REMOVED lines=22> */
.L_x_3662:
[----:B------:R-:W0:Y:S02]  /*7550*/  F2I.S64.TRUNC R16, R16 ;  /* 0x0000001000107311 */ /* 0x000e24000020d900 */
[----:B0-----:R-:W-:-:S05]  /*7560*/  IMAD.MOV.U32 R5, RZ, RZ, R16 ;  /* 0x000000ffff057224 */ /* 0x001fca00078e0010 */
[----:B------:R0:W-:Y:S01]  /*7570*/  STG.E.U8 [R2.64], R5 ;  /* 0x0000000502007986 */ /* 0x0001e2000c101124 */
[----:B------:R-:W-:Y:S05]  /*7580*/  BRA `(.L_x_3664) ;  /* 0x00000d4000007947 */ /* 0x000fea0003800000 */
.L_x_3661:
        /* <DEDUP_REMOVED lines=9> */
.L_x_3666:
[----:B------:R-:W0:Y:S02]  /*7620*/  F2I.FTZ.TRUNC.NTZ R5, R16 ;  /* 0x0000001000057305 */ /* 0x000e24000021f100 */
[----:B0-----:R0:W-:Y:S01]  /*7630*/  STG.E [R2.64], R5 ;  /* 0x0000000502007986 */ /* 0x0011e2000c101924 */
[----:B------:R-:W-:Y:S05]  /*7640*/  BRA `(.L_x_3664) ;  /* 0x00000c8000007947 */ /* 0x000fea0003800000 */
.L_x_3665:
[----:B------:R-:W0:Y:S02]  /*7650*/  F2I.FTZ.TRUNC.NTZ R5, R16 ;  /* 0x0000001000057305 */ /* 0x000e24000021f100 */
[----:B0-----:R0:W-:Y:S01]  /*7660*/  STG.E.U16 [R2.64], R5 ;  /* 0x0000000502007986 */ /* 0x0011e2000c101524 */
[----:B------:R-:W-:Y:S05]  /*7670*/  BRA `(.L_x_3664) ;  /* 0x00000c5000007947 */ /* 0x000fea0003800000 */
.L_x_3660:
        /* <DEDUP_REMOVED lines=8> */
.L_x_3668:
[----:B------:R-:W-:-:S05]  /*7700*/  F2FP.PACK_AB R16, RZ, R16 ;  /* 0x00000010ff10723e */ /* 0x000fca00000000ff */
[----:B------:R0:W-:Y:S01]  /*7710*/  STG.E.U16 [R2.64], R16 ;  /* 0x0000001002007986 */ /* 0x0001e2000c101524 */
[----:B------:R-:W-:Y:S05]  /*7720*/  BRA `(.L_x_3664) ;  /* 0x00000ba000007947 */ /* 0x000fea0003800000 */
.L_x_3667:
        /* <DEDUP_REMOVED lines=8> */
.L_x_3670:
[----:B------:R-:W-:-:S05]  /*77b0*/  F2FP.PACK_AB R5, R17, R16 ;  /* 0x000000101105723e */ /* 0x000fca00000000ff */
[----:B------:R0:W-:Y:S01]  /*77c0*/  STG.E [R2.64], R5 ;  /* 0x0000000502007986 */ /* 0x0001e2000c101924 */
[----:B------:R-:W-:Y:S05]  /*77d0*/  BRA `(.L_x_3664) ;  /* 0x00000af000007947 */ /* 0x000fea0003800000 */
.L_x_3669:
[----:B------:R-:W-:-:S06]  /*77e0*/  FMUL.FTZ R4, R16, 1 ;  /* 0x3f80000010047820 */ /* 0x000fcc0000410000 */
[----:B------:R-:W0:Y:S02]  /*77f0*/  F2F.F64.F32 R4, R4 ;  /* 0x0000000400047310 */ /* 0x000e240000201800 */
[----:B0-----:R0:W-:Y:S01]  /*7800*/  STG.E.64 [R2.64], R4 ;  /* 0x0000000402007986 */ /* 0x0011e2000c101b24 */
[----:B------:R-:W-:Y:S05]  /*7810*/  BRA `(.L_x_3664) ;  /* 0x00000ab000007947 */ /* 0x000fea0003800000 */
.L_x_3659:
        /* <DEDUP_REMOVED lines=14> */
.L_x_3673:
[----:B------:R-:W-:Y:S02]  /*7900*/  FMUL.FTZ R6, R17, 1 ;  /* 0x3f80000011067820 */ /* 0x000fe40000410000 */
[----:B------:R-:W-:-:S04]  /*7910*/  FMUL.FTZ R4, R16, 1 ;  /* 0x3f80000010047820 */ /* 0x000fc80000410000 */
[----:B------:R-:W-:Y:S08]  /*7920*/  F2F.F64.F32 R6, R6 ;  /* 0x0000000600067310 */ /* 0x000ff00000201800 */
[----:B------:R-:W0:Y:S02]  /*7930*/  F2F.F64.F32 R4, R4 ;  /* 0x0000000400047310 */ /* 0x000e240000201800 */
[----:B0-----:R0:W-:Y:S01]  /*7940*/  STG.E.128 [R2.64], R4 ;  /* 0x0000000402007986 */ /* 0x0011e2000c101d24 */
[----:B------:R-:W-:Y:S05]  /*7950*/  BRA `(.L_x_3664) ;  /* 0x0000097000007947 */ /* 0x000fea0003800000 */
.L_x_3672:
        /* <DEDUP_REMOVED lines=20> */
.L_x_3677:
[----:B------:R-:W-:Y:S05]  /*7aa0*/  BSYNC B0 ;  /* 0x0000000000007941 */ /* 0x000fea0003800000 */
.L_x_3676:
[----:B------:R-:W-:-:S05]  /*7ab0*/  LOP3.LUT R7, R0, R7, RZ, 0xfc, !PT ;  /* 0x0000000700077212 */ /* 0x000fca00078efcff */
[----:B------:R0:W-:Y:S01]  /*7ac0*/  STG.E.U8 [R2.64], R7 ;  /* 0x0000000702007986 */ /* 0x0001e2000c101124 */
[----:B------:R-:W-:Y:S05]  /*7ad0*/  BRA `(.L_x_3664) ;  /* 0x000007f000007947 */ /* 0x000fea0003800000 */
.L_x_3675:
        /* <DEDUP_REMOVED lines=12> */
.L_x_3679:
[----:B------:R-:W-:Y:S01]  /*7ba0*/  IMAD.MOV.U32 R0, RZ, RZ, 0x7f ;  /* 0x0000007fff007424 */ /* 0x000fe200078e00ff */
[----:B------:R-:W-:-:S04]  /*7bb0*/  ISETP.GT.U32.AND P0, PT, R4, 0x7f800000, PT ;  /* 0x7f8000000400780c */ /* 0x000fc80003f04070 */
[----:B------:R-:W-:-:S04]  /*7bc0*/  SEL R0, R0, 0x7c, P0 ;  /* 0x0000007c00007807 */ /* 0x000fc80000000000 */
.L_x_3680:
[----:B------:R-:W-:Y:S05]  /*7bd0*/  BSYNC B0 ;  /* 0x0000000000007941 */ /* 0x000fea0003800000 */
.L_x_3678:
[----:B------:R-:W-:-:S04]  /*7be0*/  LOP3.LUT R16, R16, 0x80000000, RZ, 0xc0, !PT ;  /* 0x8000000010107812 */ /* 0x000fc800078ec0ff */
[----:B------:R-:W-:-:S04]  /*7bf0*/  SHF.R.U32.HI R5, RZ, 0x18, R16 ;  /* 0x00000018ff057819 */ /* 0x000fc80000011610 */
[----:B------:R-:W-:-:S05]  /*7c00*/  LOP3.LUT R5, R0, R5, RZ, 0xfc, !PT ;  /* 0x0000000500057212 */ /* 0x000fca00078efcff */
[----:B------:R0:W-:Y:S01]  /*7c10*/  STG.E.U8 [R2.64], R5 ;  /* 0x0000000502007986 */ /* 0x0001e2000c101124 */
[----:B------:R-:W-:Y:S05]  /*7c20*/  BRA `(.L_x_3664) ;  /* 0x000006a000007947 */ /* 0x000fea0003800000 */
.L_x_3674:
[----:B------:R-:W-:-:S05]  /*7c30*/  F2FP.BF16.PACK_AB R16, RZ, R16 ;  /* 0x00000010ff10723e */ /* 0x000fca00000010ff */
[----:B------:R0:W-:Y:S01]  /*7c40*/  STG.E.U16 [R2.64], R16 ;  /* 0x0000001002007986 */ /* 0x0001e2000c101524 */
[----:B------:R-:W-:Y:S05]  /*7c50*/  BRA `(.L_x_3664) ;  /* 0x0000067000007947 */ /* 0x000fea0003800000 */
.L_x_3671:
        /* <DEDUP_REMOVED lines=11> */
.L_x_3683:
        /* <DEDUP_REMOVED lines=16> */
.L_x_3686:
[----:B------:R-:W-:-:S04]  /*7e10*/  LOP3.LUT R16, R16, 0x80000000, RZ, 0xc0, !PT ;  /* 0x8000000010107812 */ /* 0x000fc800078ec0ff */
[----:B------:R-:W-:-:S04]  /*7e20*/  SHF.R.U32.HI R5, RZ, 0x18, R16 ;  /* 0x00000018ff057819 */ /* 0x000fc80000011610 */
[----:B------:R-:W-:-:S04]  /*7e30*/  LOP3.LUT R4, R4, R5, RZ, 0xfc, !PT ;  /* 0x0000000504047212 */ /* 0x000fc800078efcff */
[----:B------:R-:W-:Y:S02]  /*7e40*/  PRMT R0, R4, 0x7610, R0 ;  /* 0x0000761004007816 */ /* 0x000fe40000000000 */
.L_x_3685:
[----:B------:R-:W-:Y:S05]  /*7e50*/  BSYNC B0 ;  /* 0x0000000000007941 */ /* 0x000fea0003800000 */
.L_x_3684:
[----:B------:R0:W-:Y:S01]  /*7e60*/  STG.E.U8 [R2.64], R0 ;  /* 0x0000000002007986 */ /* 0x0001e2000c101124 */
[----:B------:R-:W-:Y:S05]  /*7e70*/  BRA `(.L_x_3664) ;  /* 0x0000045000007947 */ /* 0x000fea0003800000 */
.L_x_3682:
        /* <DEDUP_REMOVED lines=16> */
.L_x_3689:
[----:B------:R-:W-:-:S04]  /*7f80*/  LOP3.LUT R16, R16, 0x80000000, RZ, 0xc0, !PT ;  /* 0x8000000010107812 */ /* 0x000fc800078ec0ff */
[----:B------:R-:W-:-:S04]  /*7f90*/  SHF.R.U32.HI R5, RZ, 0x18, R16 ;  /* 0x00000018ff057819 */ /* 0x000fc80000011610 */
[----:B------:R-:W-:-:S04]  /*7fa0*/  LOP3.LUT R4, R4, R5, RZ, 0xfc, !PT ;  /* 0x0000000504047212 */ /* 0x000fc800078efcff */
[----:B------:R-:W-:Y:S02]  /*7fb0*/  PRMT R0, R4, 0x7610, R0 ;  /* 0x0000761004007816 */ /* 0x000fe40000000000 */
.L_x_3688:
[----:B------:R-:W-:Y:S05]  /*7fc0*/  BSYNC B0 ;  /* 0x0000000000007941 */ /* 0x000fea0003800000 */
.L_x_3687:
[----:B------:R0:W-:Y:S01]  /*7fd0*/  STG.E.U8 [R2.64], R0 ;  /* 0x0000000002007986 */ /* 0x0001e2000c101124 */
[----:B------:R-:W-:Y:S05]  /*7fe0*/  BRA `(.L_x_3664) ;  /* 0x000002e000007947 */ /* 0x000fea0003800000 */
.L_x_3681:
        /* <DEDUP_REMOVED lines=21> */
.L_x_3663:
        /* <DEDUP_REMOVED lines=20> */
.L_x_3691:
[----:B------:R-:W0:Y:S02]  /*8280*/  F2I.U64.TRUNC R16, R16 ;  /* 0x0000001000107311 */ /* 0x000e24000020d800 */
[----:B0-----:R0:W-:Y:S01]  /*8290*/  STG.E.64 [R2.64], R16 ;  /* 0x0000001002007986 */ /* 0x0011e2000c101b24 */
[----:B------:R-:W-:Y:S05]  /*82a0*/  BRA `(.L_x_3664) ;  /* 0x0000002000007947 */ /* 0x000fea0003800000 */
.L_x_3690:
[----:B------:R-:W0:Y:S02]  /*82b0*/  F2I.FTZ.U32.TRUNC.NTZ R5, R16 ;  /* 0x0000001000057305 */ /* 0x000e24000021f000 */
[----:B0-----:R0:W-:Y:S02]  /*82c0*/  STG.E [R2.64], R5 ;  /* 0x0000000502007986 */ /* 0x0011e4000c101924 */
.L_x_3664:
[----:B------:R-:W-:Y:S02]  /*82d0*/  IADD3 R28, R28, 0x80, RZ ;  /* 0x000000801c1c7810 */ /* 0x000fe40007ffe0ff */
.L_x_3625:
[----:B------:R-:W-:Y:S05]  /*82e0*/  BSYNC B6 ;  /* 0x0000000000067941 */ /* 0x000fea0003800000 */
.L_x_3624:
[----:B------:R-:W-:-:S13]  /*82f0*/  ISETP.GE.AND P0, PT, R28, R24, PT ;  /* 0x000000181c00720c */ /* 0x000fda0003f06270 */
[----:B------:R-:W-:Y:S05]  /*8300*/  @P0 EXIT ;  /* 0x000000000000094d */ /* 0x000fea0003800000 */
[----:B0-----:R-:W0:Y:S02]  /*8310*/  S2R R0, SR_CTAID.X ;  /* 0x0000000000007919 */ /* 0x001e240000002500 */
[----:B0-----:R-:W-:Y:S01]  /*8320*/  IMAD R28, R0, 0x200, R28 ;  /* 0x00000200001c7824 */ /* 0x001fe200078e021c */
[----:B------:R-:W-:-:S03]  /*8330*/  PRMT R0, R22, 0x9910, RZ ;  /* 0x0000991016007816 */ /* 0x000fc600000000ff */
[----:B------:R-:W-:Y:S01]  /*8340*/  IMAD R28, R28, c[0x0][0x188], RZ ;  /* 0x000062001c1c7a24 */ /* 0x000fe200078e02ff */
[----:B------:R-:W-:-:S04]  /*8350*/  ISETP.GT.AND P1, PT, R0, 0x9, PT ;  /* 0x000000090000780c */ /* 0x000fc80003f24270 */
[----:B------:R-:W-:-:S05]  /*8360*/  IADD3 R2, P0, R28, c[0x0][0x168], RZ ;  /* 0x00005a001c027a10 */ /* 0x000fca0007f1e0ff */
[----:B------:R-:W-:-:S04]  /*8370*/  IMAD.X R3, RZ, RZ, c[0x0][0x16c], P0 ;  /* 0x00005b00ff037624 */ /* 0x000fc800000e06ff */
        /* <DEDUP_REMOVED lines=12> */
.L_x_3695:
[----:B------:R-:W0:Y:S02]  /*8440*/  F2I.S64.TRUNC R18, R18 ;  /* 0x0000001200127311 */ /* 0x000e24000020d900 */
[----:B0-----:R-:W-:-:S05]  /*8450*/  IMAD.MOV.U32 R5, RZ, RZ, R18 ;  /* 0x000000ffff057224 */ /* 0x001fca00078e0012 */
[----:B------:R-:W-:Y:S01]  /*8460*/  STG.E.U8 [R2.64], R5 ;  /* 0x0000000502007986 */ /* 0x000fe2000c101124 */
[----:B------:R-:W-:Y:S05]  /*8470*/  EXIT ;  /* 0x000000000000794d */ /* 0x000fea0003800000 */
.L_x_3694:
        /* <DEDUP_REMOVED lines=9> */
.L_x_3698:
[----:B------:R-:W0:Y:S02]  /*8510*/  F2I.FTZ.TRUNC.NTZ R5, R18 ;  /* 0x0000001200057305 */ /* 0x000e24000021f100 */
[----:B0-----:R-:W-:Y:S01]  /*8520*/  STG.E [R2.64], R5 ;  /* 0x0000000502007986 */ /* 0x001fe2000c101924 */
[----:B------:R-:W-:Y:S05]  /*8530*/  EXIT ;  /* 0x000000000000794d */ /* 0x000fea0003800000 */
.L_x_3697:
[----:B------:R-:W0:Y:S02]  /*8540*/  F2I.FTZ.TRUNC.NTZ R5, R18 ;  /* 0x0000001200057305 */ /* 0x000e24000021f100 */
[----:B0-----:R-:W-:Y:S01]  /*8550*/  STG.E.U16 [R2.64], R5 ;  /* 0x0000000502007986 */ /* 0x001fe2000c101524 */
[----:B------:R-:W-:Y:S05]  /*8560*/  EXIT ;  /* 0x000000000000794d */ /* 0x000fea0003800000 */
.L_x_3693:
        /* <DEDUP_REMOVED lines=8> */
.L_x_3700:
[----:B------:R-:W-:-:S05]  /*85f0*/  F2FP.PACK_AB R18, RZ, R18 ;  /* 0x00000012ff12723e */ /* 0x000fca00000000ff */
[----:B------:R-:W-:Y:S01]  /*8600*/  STG.E.U16 [R2.64], R18 ;  /* 0x0000001202007986 */ /* 0x000fe2000c101524 */
[----:B------:R-:W-:Y:S05]  /*8610*/  EXIT ;  /* 0x000000000000794d */ /* 0x000fea0003800000 */
.L_x_3699:
[----:B------:R-:W-:-:S13]  /*8620*/  ISETP.NE.AND P0, PT, R0, 0x7, PT ;  /* 0x000000070000780c */ /* 0x000fda0003f05270 */
[----:B------:R-:W-:Y:S05]  /*8630*/  @!P0 BRA `(.L_x_3701) ;  /* 0x0000009000008947 */ /* 0x000fea0003800000 */
[----:B------:R-:W-:-:S13]  /*8640*/  ISETP.NE.AND P0, PT, R0, 0x8, PT ;  /* 0x000000080000780c */ /* 0x000fda0003f05270 */
[----:B------:R-:W-:Y:S05]  /*8650*/  @!P0 BRA `(.L_x_3702) ;  /* 0x0000004000008947 */ /* 0x000fea0003800000 */
[----:B------:R-:W-:-:S13]  /*8660*/  ISETP.NE.AND P0, PT, R0, 0x9, PT ;  /* 0x000000090000780c */ /* 0x000fda0003f05270 */
[----:B------:R-:W-:Y:S05]  /*8670*/  @P0 BRA `(.L_x_3696) ;  /* 0x000009b000000947 */ /* 0x000fea0003800000 */
[----:B------:R-:W-:Y:S01]  /*8680*/  STG.E.64 [R2.64], R18 ;  /* 0x0000001202007986 */ /* 0x000fe2000c101b24 */
[----:B------:R-:W-:Y:S05]  /*8690*/  EXIT ;  /* 0x000000000000794d */ /* 0x000fea0003800000 */
.L_x_3702:
[----:B------:R-:W-:-:S05]  /*86a0*/  F2FP.PACK_AB R5, R19, R18 ;  /* 0x000000121305723e */ /* 0x000fca00000000ff */
[----:B------:R-:W-:Y:S01]  /*86b0*/  STG.E [R2.64], R5 ;  /* 0x0000000502007986 */ /* 0x000fe2000c101924 */
[----:B------:R-:W-:Y:S05]  /*86c0*/  EXIT ;  /* 0x000000000000794d */ /* 0x000fea0003800000 */
.L_x_3701:
[----:B------:R-:W-:-:S06]  /*86d0*/  FMUL.FTZ R4, R18, 1 ;  /* 0x3f80000012047820 */ /* 0x000fcc0000410000 */
[----:B------:R-:W0:Y:S02]  /*86e0*/  F2F.F64.F32 R4, R4 ;  /* 0x0000000400047310 */ /* 0x000e240000201800 */
[----:B0-----:R-:W-:Y:S01]  /*86f0*/  STG.E.64 [R2.64], R4 ;  /* 0x0000000402007986 */ /* 0x001fe2000c101b24 */
[----:B------:R-:W-:Y:S05]  /*8700*/  EXIT ;  /* 0x000000000000794d */ /* 0x000fea0003800000 */
.L_x_3692:
        /* <DEDUP_REMOVED lines=14> */
.L_x_3705:
[----:B------:R-:W-:Y:S02]  /*87f0*/  FMUL.FTZ R6, R19, 1 ;  /* 0x3f80000013067820 */ /* 0x000fe40000410000 */
[----:B------:R-:W-:-:S04]  /*8800*/  FMUL.FTZ R4, R18, 1 ;  /* 0x3f80000012047820 */ /* 0x000fc80000410000 */
[----:B------:R-:W-:Y:S08]  /*8810*/  F2F.F64.F32 R6, R6 ;  /* 0x0000000600067310 */ /* 0x000ff00000201800 */
[----:B------:R-:W0:Y:S02]  /*8820*/  F2F.F64.F32 R4, R4 ;  /* 0x0000000400047310 */ /* 0x000e240000201800 */
[----:B0-----:R-:W-:Y:S01]  /*8830*/  STG.E.128 [R2.64], R4 ;  /* 0x0000000402007986 */ /* 0x001fe2000c101d24 */
[----:B------:R-:W-:Y:S05]  /*8840*/  EXIT ;  /* 0x000000000000794d */ /* 0x000fea0003800000 */
.L_x_3704:
        /* <DEDUP_REMOVED lines=20> */
.L_x_3709:
[----:B------:R-:W-:Y:S05]  /*8990*/  BSYNC B0 ;  /* 0x0000000000007941 */ /* 0x000fea0003800000 */
.L_x_3708:
[----:B------:R-:W-:-:S05]  /*89a0*/  LOP3.LUT R7, R0, R7, RZ, 0xfc, !PT ;  /* 0x0000000700077212 */ /* 0x000fca00078efcff */
[----:B------:R-:W-:Y:S01]  /*89b0*/  STG.E.U8 [R2.64], R7 ;  /* 0x0000000702007986 */ /* 0x000fe2000c101124 */
[----:B------:R-:W-:Y:S05]  /*89c0*/  EXIT ;  /* 0x000000000000794d */ /* 0x000fea0003800000 */
.L_x_3707:
        /* <DEDUP_REMOVED lines=12> */
.L_x_3711:
[----:B------:R-:W-:Y:S01]  /*8a90*/  IMAD.MOV.U32 R0, RZ, RZ, 0x7f ;  /* 0x0000007fff007424 */ /* 0x000fe200078e00ff */
[----:B------:R-:W-:-:S04]  /*8aa0*/  ISETP.GT.U32.AND P0, PT, R4, 0x7f800000, PT ;  /* 0x7f8000000400780c */ /* 0x000fc80003f04070 */
[----:B------:R-:W-:-:S04]  /*8ab0*/  SEL R0, R0, 0x7c, P0 ;  /* 0x0000007c00007807 */ /* 0x000fc80000000000 */
.L_x_3712:
[----:B------:R-:W-:Y:S05]  /*8ac0*/  BSYNC B0 ;  /* 0x0000000000007941 */ /* 0x000fea0003800000 */
.L_x_3710:
[----:B------:R-:W-:-:S04]  /*8ad0*/  LOP3.LUT R18, R18, 0x80000000, RZ, 0xc0, !PT ;  /* 0x8000000012127812 */ /* 0x000fc800078ec0ff */
[----:B------:R-:W-:-:S04]  /*8ae0*/  SHF.R.U32.HI R5, RZ, 0x18, R18 ;  /* 0x00000018ff057819 */ /* 0x000fc80000011612 */
[----:B------:R-:W-:-:S05]  /*8af0*/  LOP3.LUT R5, R0, R5, RZ, 0xfc, !PT ;  /* 0x0000000500057212 */ /* 0x000fca00078efcff */
[----:B------:R-:W-:Y:S01]  /*8b00*/  STG.E.U8 [R2.64], R5 ;  /* 0x0000000502007986 */ /* 0x000fe2000c101124 */
[----:B------:R-:W-:Y:S05]  /*8b10*/  EXIT ;  /* 0x000000000000794d */ /* 0x000fea0003800000 */
.L_x_3706:
[----:B------:R-:W-:-:S05]  /*8b20*/  F2FP.BF16.PACK_AB R18, RZ, R18 ;  /* 0x00000012ff12723e */ /* 0x000fca00000010ff */
[----:B------:R-:W-:Y:S01]  /*8b30*/  STG.E.U16 [R2.64], R18 ;  /* 0x0000001202007986 */ /* 0x000fe2000c101524 */
[----:B------:R-:W-:Y:S05]  /*8b40*/  EXIT ;  /* 0x000000000000794d */ /* 0x000fea0003800000 */
.L_x_3703:
        /* <DEDUP_REMOVED lines=11> */
.L_x_3715:
        /* <DEDUP_REMOVED lines=16> */
.L_x_3718:
[----:B------:R-:W-:-:S04]  /*8d00*/  LOP3.LUT R18, R18, 0x80000000, RZ, 0xc0, !PT ;  /* 0x8000000012127812 */ /* 0x000fc800078ec0ff */
[----:B------:R-:W-:-:S04]  /*8d10*/  SHF.R.U32.HI R5, RZ, 0x18, R18 ;  /* 0x00000018ff057819 */ /* 0x000fc80000011612 */
[----:B------:R-:W-:-:S04]  /*8d20*/  LOP3.LUT R4, R4, R5, RZ, 0xfc, !PT ;  /* 0x0000000504047212 */ /* 0x000fc800078efcff */
[----:B------:R-:W-:Y:S02]  /*8d30*/  PRMT R0, R4, 0x7610, R0 ;  /* 0x0000761004007816 */ /* 0x000fe40000000000 */
.L_x_3717:
[----:B------:R-:W-:Y:S05]  /*8d40*/  BSYNC B0 ;  /* 0x0000000000007941 */ /* 0x000fea0003800000 */
.L_x_3716:
[----:B------:R-:W-:Y:S01]  /*8d50*/  STG.E.U8 [R2.64], R0 ;  /* 0x0000000002007986 */ /* 0x000fe2000c101124 */
[----:B------:R-:W-:Y:S05]  /*8d60*/  EXIT ;  /* 0x000000000000794d */ /* 0x000fea0003800000 */
.L_x_3714:
        /* <DEDUP_REMOVED lines=16> */
.L_x_3721:
[----:B------:R-:W-:-:S04]  /*8e70*/  LOP3.LUT R18, R18, 0x80000000, RZ, 0xc0, !PT ;  /* 0x8000000012127812 */ /* 0x000fc800078ec0ff */
[----:B------:R-:W-:-:S04]  /*8e80*/  SHF.R.U32.HI R5, RZ, 0x18, R18 ;  /* 0x00000018ff057819 */ /* 0x000fc80000011612 */
[----:B------:R-:W-:-:S04]  /*8e90*/  LOP3.LUT R4, R4, R5, RZ, 0xfc, !PT ;  /* 0x0000000504047212 */ /* 0x000fc800078efcff */
[----:B------:R-:W-:Y:S02]  /*8ea0*/  PRMT R0, R4, 0x7610, R0 ;  /* 0x0000761004007816 */ /* 0x000fe40000000000 */
.L_x_3720:
[----:B------:R-:W-:Y:S05]  /*8eb0*/  BSYNC B0 ;  /* 0x0000000000007941 */ /* 0x000fea0003800000 */
.L_x_3719:
[----:B------:R-:W-:Y:S01]  /*8ec0*/  STG.E.U8 [R2.64], R0 ;  /* 0x0000000002007986 */ /* 0x000fe2000c101124 */
[----:B------:R-:W-:Y:S05]  /*8ed0*/  EXIT ;  /* 0x000000000000794d */ /* 0x000fea0003800000 */
.L_x_3713:
        /* <DEDUP_REMOVED lines=21> */
.L_x_3696:
        /* <DEDUP_REMOVED lines=20> */
.L_x_3723:
[----:B------:R-:W0:Y:S02]  /*9170*/  F2I.U64.TRUNC R18, R18 ;  /* 0x0000001200127311 */ /* 0x000e24000020d800 */
[----:B0-----:R-:W-:Y:S01]  /*9180*/  STG.E.64 [R2.64], R18 ;  /* 0x0000001202007986 */ /* 0x001fe2000c101b24 */
[----:B------:R-:W-:Y:S05]  /*9190*/  EXIT ;  /* 0x000000000000794d */ /* 0x000fea0003800000 */
.L_x_3722:
[----:B------:R-:W0:Y:S02]  /*91a0*/  F2I.FTZ.U32.TRUNC.NTZ R5, R18 ;  /* 0x0000001200057305 */ /* 0x000e24000021f000 */
[----:B0-----:R-:W-:Y:S01]  /*91b0*/  STG.E [R2.64], R5 ;  /* 0x0000000502007986 */ /* 0x001fe2000c101924 */
[----:B------:R-:W-:Y:S05]  /*91c0*/  EXIT ;  /* 0x000000000000794d */ /* 0x000fea0003800000 */
.L_x_3724:
        /* <DEDUP_REMOVED lines=11> */
.L_x_6251:


//--------------------- .text._ZN2at6native18elementwise_kernelILi128ELi2EZNS0_22gpu_kernel_impl_nocastIZZZNS0_16tanh_kernel_cudaERNS_18TensorIteratorBaseEENKUlvE_clEvENKUlvE0_clEvEUlN3c107complexIfEEE_EEvS4_RKT_EUliE_EEviT1_ --------------------------
	.section	.text._ZN2at6native18elementwise_kernelILi128ELi2EZNS0_22gpu_kernel_impl_nocastIZZZNS0_16tanh_kernel_cudaERNS_18TensorIteratorBaseEENKUlvE_clEvENKUlvE0_clEvEUlN3c107complexIfEEE_EEvS4_RKT_EUliE_EEviT1_,"ax",@progbits
	.sectioninfo	@"SHI_REGISTERS=16"
	.align	128
        .global         _ZN2at6native18elementwise_kernelILi128ELi2EZNS0_22gpu_kernel_impl_nocastIZZZNS0_16tanh_kernel_cudaERNS_18TensorIteratorBaseEENKUlvE_clEvENKUlvE0_clEvEUlN3c107complexIfEEE_EEvS4_RKT_EUliE_EEviT1_
        .type           _ZN2at6native18elementwise_kernelILi128ELi2EZNS0_22gpu_kernel_impl_nocastIZZZNS0_16tanh_kernel_cudaERNS_18TensorIteratorBaseEENKUlvE_clEvENKUlvE0_clEvEUlN3c107complexIfEEE_EEvS4_RKT_EUliE_EEviT1_,@function
        .size           _ZN2at6native18elementwise_kernelILi128ELi2EZNS0_22gpu_kernel_impl_nocastIZZZNS0_16tanh_kernel_cudaERNS_18TensorIteratorBaseEENKUlvE_clEvENKUlvE0_clEvEUlN3c107complexIfEEE_EEvS4_RKT_EUliE_EEviT1_,(.L_x_6252 - _ZN2at6native18elementwise_kernelILi128ELi2EZNS0_22gpu_kernel_impl_nocastIZZZNS0_16tanh_kernel_cudaERNS_18TensorIteratorBaseEENKUlvE_clEvENKUlvE0_clEvEUlN3c107complexIfEEE_EEvS4_RKT_EUliE_EEviT1_)
        .other          _ZN2at6native18elementwise_kernelILi128ELi2EZNS0_22gpu_kernel_impl_nocastIZZZNS0_16tanh_kernel_cudaERNS_18TensorIteratorBaseEENKUlvE_clEvENKUlvE0_clEvEUlN3c107complexIfEEE_EEvS4_RKT_EUliE_EEviT1_,@"STO_CUDA_ENTRY STV_DEFAULT"
_ZN2at6native18elementwise_kernelILi128ELi2EZNS0_22gpu_kernel_impl_nocastIZZZNS0_16tanh_kernel_cudaERNS_18TensorIteratorBaseEENKUlvE_clEvENKUlvE0_clEvEUlN3c107complexIfEEE_EEvS4_RKT_EUliE_EEviT1_:
.text._ZN2at6native18elementwise_kernelILi128ELi2EZNS0_22gpu_kernel_impl_nocastIZZZNS0_16tanh_kernel_cudaERNS_18TensorIteratorBaseEENKUlvE_clEvENKUlvE0_clEvEUlN3c107complexIfEEE_EEvS4_RKT_EUliE_EEviT1_:
        /* <DEDUP_REMOVED lines=235> */
.L_x_3727:
[----:B------:R-:W-:-:S04]  /*0eb0*/  IADD3 R8, P0, R2, c[0x0][0x368], RZ ;  /* 0x0000da0002087a10 */ /* 0x000fc80007f1e0ff */
[----:B------:R-:W-:-:S06]  /*0ec0*/  IADD3.X R9, RZ, c[0x0][0x36c], RZ, P0, !PT ;  /* 0x0000db00ff097a10 */ /* 0x000fcc00007fe4ff */
[----:B------:R-:W2:Y:S01]  /*0ed0*/  LDG.E.64 R8, [R8.64] ;  /* 0x0000000408087981 */ /* 0x000ea2000c1e1b00 */
[----:B------:R-:W-:Y:S01]  /*0ee0*/  IADD3 R4, P1, R0, c[0x0][0x360], RZ ;  /* 0x0000d80000047a10 */ /* 0x000fe20007f3e0ff */
[----:B------:R-:W-:Y:S03]  /*0ef0*/  BSSY B1, `(.L_x_3728) ;  /* 0x000004e000017945 */ /* 0x000fe60003800000 */
[----:B------:R-:W-:Y:S02]  /*0f00*/  IADD3.X R5, RZ, c[0x0][0x364], RZ, P1, !PT ;  /* 0x0000d900ff057a10 */ /* 0x000fe40000ffe4ff */
[----:B--2---:R-:W-:Y:S02]  /*0f10*/  LOP3.LUT R2, R8, 0x7fffffff, RZ, 0xc0, !PT ;  /* 0x7fffffff08027812 */ /* 0x004fe400078ec0ff */
        /* <DEDUP_REMOVED lines=48> */
.L_x_3731:
        /* <DEDUP_REMOVED lines=12> */
.L_x_3730:
[----:B------:R-:W-:-:S05]  /*12e0*/  FADD.FTZ R6, R9, -R9 ;  /* 0x8000000909067221 */ /* 0x000fca0000010000 */
[----:B------:R-:W-:Y:S01]  /*12f0*/  MOV R7, R6 ;  /* 0x0000000600077202 */ /* 0x000fe20000000f00 */
[----:B------:R-:W-:Y:S05]  /*1300*/  BRA `(.L_x_3732) ;  /* 0x000000c000007947 */ /* 0x000fea0003800000 */
.L_x_3729:
        /* <DEDUP_REMOVED lines=12> */
.L_x_3732:
[----:B------:R-:W-:Y:S05]  /*13d0*/  BSYNC B1 ;  /* 0x0000000000017941 */ /* 0x000fea0003800000 */
.L_x_3728:
[----:B------:R0:W-:Y:S01]  /*13e0*/  STG.E.64 [R4.64], R6 ;  /* 0x0000000604007986 */ /* 0x0001e2000c101b04 */
[----:B------:R-:W-:-:S03]  /*13f0*/  IADD3 R3, R3, 0x80, RZ ;  /* 0x0000008003037810 */ /* 0x000fc60007ffe0ff */
.L_x_3726:
[----:B------:R-:W-:Y:S05]  /*1400*/  BSYNC B0 ;  /* 0x0000000000007941 */ /* 0x000fea0003800000 */
.L_x_3725:
        /* <DEDUP_REMOVED lines=229> */
.L_x_3733:
[----:B0-----:R-:W-:-:S04]  /*2260*/  IADD3 R6, P0, R2, c[0x0][0x368], RZ ;  /* 0x0000da0002067a10 */ /* 0x001fc80007f1e0ff */
        /* <DEDUP_REMOVED lines=54> */
.L_x_3737:
        /* <DEDUP_REMOVED lines=12> */
.L_x_3736:
[----:B------:R-:W-:-:S05]  /*2690*/  FADD.FTZ R4, R7, -R7 ;  /* 0x8000000707047221 */ /* 0x000fca0000010000 */
[----:B------:R-:W-:Y:S01]  /*26a0*/  MOV R5, R4 ;  /* 0x0000000400057202 */ /* 0x000fe20000000f00 */
[----:B------:R-:W-:Y:S05]  /*26b0*/  BRA `(.L_x_3738) ;  /* 0x000000c000007947 */ /* 0x000fea0003800000 */
.L_x_3735:
        /* <DEDUP_REMOVED lines=12> */
.L_x_3738:
[----:B------:R-:W-:Y:S05]  /*2780*/  BSYNC B0 ;  /* 0x0000000000007941 */ /* 0x000fea0003800000 */
.L_x_3734:
[----:B------:R-:W-:Y:S01]  /*2790*/  STG.E.64 [R2.64], R4 ;  /* 0x0000000402007986 */ /* 0x000fe2000c101b04 */
[----:B------:R-:W-:Y:S05]  /*27a0*/  EXIT ;  /* 0x000000000000794d */ /* 0x000fea0003800000 */
.L_x_3739:
        /* <DEDUP_REMOVED lines=13> */
.L_x_6252:


//--------------------- .text._ZN2at6native27unrolled_elementwise_kernelIZZZNS0_16tanh_kernel_cudaERNS_18TensorIteratorBaseEENKUlvE_clEvENKUlvE0_clEvEUlN3c107complexIfEEE_St5arrayIPcLm2EELi4E23TrivialOffsetCalculatorILi1EjESE_NS0_6memory15LoadWithoutCastENSF_16StoreWithoutCastEEEviT_T0_T2_T3_T4_T5_ --------------------------
	.section	.text._ZN2at6native27unrolled_elementwise_kernelIZZZNS0_16tanh_kernel_cudaERNS_18TensorIteratorBaseEENKUlvE_clEvENKUlvE0_clEvEUlN3c107complexIfEEE_St5arrayIPcLm2EELi4E23TrivialOffsetCalculatorILi1EjESE_NS0_6memory15LoadWithoutCastENSF_16StoreWithoutCastEEEviT_T0_T2_T3_T4_T5_,"ax",@progbits
	.sectioninfo	@"SHI_REGISTERS=26"
	.align	128
        .global         _ZN2at6native27unrolled_elementwise_kernelIZZZNS0_16tanh_kernel_cudaERNS_18TensorIteratorBaseEENKUlvE_clEvENKUlvE0_clEvEUlN3c107complexIfEEE_St5arrayIPcLm2EELi4E23TrivialOffsetCalculatorILi1EjESE_NS0_6memory15LoadWithoutCastENSF_16StoreWithoutCastEEEviT_T0_T2_T3_T4_T5_
        .type           _ZN2at6native27unrolled_elementwise_kernelIZZZNS0_16tanh_kernel_cudaERNS_18TensorIteratorBaseEENKUlvE_clEvENKUlvE0_clEvEUlN3c107complexIfEEE_St5arrayIPcLm2EELi4E23TrivialOffsetCalculatorILi1EjESE_NS0_6memory15LoadWithoutCastENSF_16StoreWithoutCastEEEviT_T0_T2_T3_T4_T5_,@function
        .size           _ZN2at6native27unrolled_elementwise_kernelIZZZNS0_16tanh_kernel_cudaERNS_18TensorIteratorBaseEENKUlvE_clEvENKUlvE0_clEvEUlN3c107complexIfEEE_St5arrayIPcLm2EELi4E23TrivialOffsetCalculatorILi1EjESE_NS0_6memory15LoadWithoutCastENSF_16StoreWithoutCastEEEviT_T0_T2_T3_T4_T5_,(.L_x_6253 - _ZN2at6native27unrolled_elementwise_kernelIZZZNS0_16tanh_kernel_cudaERNS_18TensorIteratorBaseEENKUlvE_clEvENKUlvE0_clEvEUlN3c107complexIfEEE_St5arrayIPcLm2EELi4E23TrivialOffsetCalculatorILi1EjESE_NS0_6memory15LoadWithoutCastENSF_16StoreWithoutCastEEEviT_T0_T2_T3_T4_T5_)
        .other          _ZN2at6native27unrolled_elementwise_kernelIZZZNS0_16tanh_kernel_cudaERNS_18TensorIteratorBaseEENKUlvE_clEvENKUlvE0_clEvEUlN3c107complexIfEEE_St5arrayIPcLm2EELi4E23TrivialOffsetCalculatorILi1EjESE_NS0_6memory15LoadWithoutCastENSF_16StoreWithoutCastEEEviT_T0_T2_T3_T4_T5_,@"STO_CUDA_ENTRY STV_DEFAULT"
_ZN2at6native27unrolled_elementwise_kernelIZZZNS0_16tanh_kernel_cudaERNS_18TensorIteratorBaseEENKUlvE_clEvENKUlvE0_clEvEUlN3c107complexIfEEE_St5arrayIPcLm2EELi4E23TrivialOffsetCalculatorILi1EjESE_NS0_6memory15LoadWithoutCastENSF_16StoreWithoutCastEEEviT_T0_T2_T3_T4_T5_:
.text._ZN2at6native27unrolled_elementwise_kernelIZZZNS0_16tanh_kernel_cudaERNS_18TensorIteratorBaseEENKUlvE_clEvENKUlvE0_clEvEUlN3c107complexIfEEE_St5arrayIPcLm2EELi4E23TrivialOffsetCalculatorILi1EjESE_NS0_6memory15LoadWithoutCastENSF_16StoreWithoutCastEEEviT_T0_T2_T3_T4_T5_:
[----:B------:R-:W-:Y:S02]  /*0000*/  MOV R1, c[0x0][0x28] ;  /* 0x00000a0000017a02 */ /* 0x000fe40000000f00 */
[----:B------:R-:W0:Y:S01]  /*0010*/  S2R R0, SR_CTAID.X ;  /* 0x0000000000007919 */ /* 0x000e220000002500 */
[----:B------:R-:W-:Y:S01]  /*0020*/  MOV R3, 0xfffffe00 ;  /* 0xfffffe0000037802 */ /* 0x000fe20000000f00 */
[----:B------:R-:W-:Y:S01]  /*0030*/  CS2R R12, SRZ ;  /* 0x00000000000c7805 */ /* 0x000fe2000001ff00 */
[----:B------:R-:W-:Y:S01]  /*0040*/  CS2R R10, SRZ ;  /* 0x00000000000a7805 */ /* 0x000fe2000001ff00 */
[----:B------:R-:W1:Y:S01]  /*0050*/  S2R R7, SR_TID.X ;  /* 0x0000000000077919 */ /* 0x000e620000002100 */
[----:B------:R-:W-:Y:S01]  /*0060*/  CS2R R4, SRZ ;  /* 0x0000000000047805 */ /* 0x000fe2000001ff00 */
[----:B------:R-:W-:Y:S01]  /*0070*/  ULDC.64 UR4, c[0x0][0x118] ;  /* 0x0000460000047ab9 */ /* 0x000fe20000000a00 */
[----:B0-----:R-:W-:Y:S02]  /*0080*/  IMAD R6, R0, R3, c[0x0][0x160] ;  /* 0x0000580000067624 */ /* 0x001fe400078e0203 */
[----:B------:R-:W-:Y:S01]  /*0090*/  CS2R R2, SRZ ;  /* 0x0000000000027805 */ /* 0x000fe2000001ff00 */
[----:B-1----:R-:W-:-:S02]  /*00a0*/  MOV R9, R7 ;  /* 0x0000000700097202 */ /* 0x002fc40000000f00 */
[----:B------:R-:W-:-:S13]  /*00b0*/  ISETP.GE.AND P2, PT, R7, R6, PT ;  /* 0x000000060700720c */ /* 0x000fda0003f46270 */
[----:B------:R-:W-:Y:S02]  /*00c0*/  @!P2 LEA R16, R0, R9, 0x9 ;  /* 0x000000090010a211 */ /* 0x000fe400078e48ff */
[----:B------:R-:W-:Y:S02]  /*00d0*/  @!P2 IADD3 R9, R9, 0x80, RZ ;  /* 0x000000800909a810 */ /* 0x000fe40007ffe0ff */
[----:B------:R-:W-:Y:S02]  /*00e0*/  @!P2 MOV R17, 0x8 ;  /* 0x000000080011a802 */ /* 0x000fe40000000f00 */
[----:B------:R-:W-:-:S03]  /*00f0*/  ISETP.GE.AND P0, PT, R9, R6, PT ;  /* 0x000000060900720c */ /* 0x000fc60003f06270 */
[----:B------:R-:W-:-:S05]  /*0100*/  @!P2 IMAD.WIDE.U32 R16, R16, R17, c[0x0][0x170] ;  /* 0x00005c001010a625 */ /* 0x000fca00078e0011 */
[----:B------:R0:W5:Y:S05]  /*0110*/  @!P2 LDG.E.64 R12, [R16.64] ;  /* 0x00000004100ca981 */ /* 0x00016a000c1e1b00 */
        /* <DEDUP_REMOVED lines=13> */
[----:B------:R-:W-:-:S05]  /*01f0*/  @!P1 MOV R21, 0x8 ;  /* 0x0000000800159802 */ /* 0x000fca0000000f00 */
[----:B------:R-:W-:-:S05]  /*0200*/  @!P1 IMAD.WIDE.U32 R20, R20, R21, c[0x0][0x170] ;  /* 0x00005c0014149625 */ /* 0x000fca00078e0015 */
[----:B------:R0:W5:Y:S01]  /*0210*/  @!P1 LDG.E.64 R4, [R20.64] ;  /* 0x0000000414049981 */ /* 0x000162000c1e1b00 */
[----:B------:R-:W-:Y:S01]  /*0220*/  BSSY B0, `(.L_x_3740) ;  /* 0x0000050000007945 */ /* 0x000fe20003800000 */
[----:B------:R-:W-:Y:S01]  /*0230*/  HFMA2.MMA R9, -RZ, RZ, 0, 0 ;  /* 0x00000000ff097435 */ /* 0x000fe200000001ff */
[----:B------:R-:W-:Y:S01]  /*0240*/  CS2R R14, SRZ ;  /* 0x00000000000e7805 */ /* 0x000fe2000001ff00 */
        /* <DEDUP_REMOVED lines=10> */
[----:B0-----:R-:W-:Y:S01]  /*02f0*/  FMUL.RZ R20, R13, 0.15915493667125701904 ;  /* 0x3e22f9830d147820 */ /* 0x001fe2000040c000 */
[----:B------:R-:W-:Y:S01]  /*0300*/  HFMA2.MMA R17, -RZ, RZ, 0.389892578125, 0.0002090930938720703125 ;  /* 0x363d0adaff117435 */ /* 0x000fe200000001ff */
[----:B------:R-:W-:Y:S02]  /*0310*/  FMUL.FTZ R16, R12, R12 ;  /* 0x0000000c0c107220 */ /* 0x000fe40000410000 */
[----:B------:R-:W0:Y:S07]  /*0320*/  FRND.TRUNC R8, R8 ;  /* 0x0000000800087307 */ /* 0x000e2e000020d000 */
        /* <DEDUP_REMOVED lines=35> */
.L_x_3744:
[----:B0-----:R-:W-:Y:S01]  /*0560*/  FMUL.RZ R16, R13, 0.15915493667125701904 ;  /* 0x3e22f9830d107820 */ /* 0x001fe2000040c000 */
[----:B------:R-:W-:Y:S01]  /*0570*/  MOV R15, 0x3f800000 ;  /* 0x3f800000000f7802 */ /* 0x000fe20000000f00 */
[----:B------:R-:W-:Y:S02]  /*0580*/  FMUL.FTZ R8, |R12|, -1.4426950216293334961 ;  /* 0xbfb8aa3b0c087820 */ /* 0x000fe40000410200 */
[----:B------:R-:W0:Y:S08]  /*0590*/  MUFU.SIN R13, R16 ;  /* 0x00000010000d7308 */ /* 0x000e300000000400 */
[----:B------:R-:W1:Y:S08]  /*05a0*/  MUFU.COS R14, R16 ;  /* 0x00000010000e7308 */ /* 0x000e700000000000 */
[----:B------:R-:W2:Y:S01]  /*05b0*/  MUFU.EX2 R8, R8 ;  /* 0x0000000800087308 */ /* 0x000ea20000000800 */
[----:B0-----:R-:W-:-:S04]  /*05c0*/  FMUL.FTZ R13, R13, 4 ;  /* 0x408000000d0d7820 */ /* 0x001fc80000410000 */
[----:B-1----:R-:W-:Y:S01]  /*05d0*/  FMUL.FTZ R13, R13, R14 ;  /* 0x0000000e0d0d7220 */ /* 0x002fe20000410000 */
[----:B------:R-:W-:-:S03]  /*05e0*/  LOP3.LUT R14, R15, 0x80000000, R12, 0xb8, !PT ;  /* 0x800000000f0e7812 */ /* 0x000fc600078eb80c */
[----:B--2---:R-:W-:-:S04]  /*05f0*/  FMUL.FTZ R13, R8, R13 ;  /* 0x0000000d080d7220 */ /* 0x004fc80000410000 */
[----:B------:R-:W-:Y:S01]  /*0600*/  FMUL.FTZ R15, R8, R13 ;  /* 0x0000000d080f7220 */ /* 0x000fe20000410000 */
[----:B------:R-:W-:Y:S05]  /*0610*/  BRA `(.L_x_3741) ;  /* 0x0000010000007947 */ /* 0x000fea0003800000 */
.L_x_3743:
[----:B------:R-:W-:-:S05]  /*0620*/  FADD.FTZ R14, R13, -R13 ;  /* 0x8000000d0d0e7221 */ /* 0x000fca0000010000 */
[----:B------:R-:W-:Y:S01]  /*0630*/  MOV R15, R14 ;  /* 0x0000000e000f7202 */ /* 0x000fe20000000f00 */
[----:B------:R-:W-:Y:S05]  /*0640*/  BRA `(.L_x_3741) ;  /* 0x000000d000007947 */ /* 0x000fea0003800000 */
.L_x_3742:
[----:B------:R-:W-:-:S13]  /*0650*/  LOP3.LUT P0, RZ, R12, 0x7fffff, RZ, 0xc0, !PT ;  /* 0x007fffff0cff7812 */ /* 0x000fda000780c0ff */
[CC--:B------:R-:W-:Y:S01]  /*0660*/  @P0 FMUL.FTZ R8, R13.reuse, R12.reuse ;  /* 0x0000000c0d080220 */ /* 0x0c0fe20000410000 */
[C---:B------:R-:W-:Y:S02]  /*0670*/  @P0 FSETP.NEU.FTZ.AND P1, PT, R13.reuse, RZ, PT ;  /* 0x000000ff0d00020b */ /* 0x040fe40003f3d000 */
[----:B------:R-:W-:Y:S02]  /*0680*/  @P0 MOV R14, R12 ;  /* 0x0000000c000e0202 */ /* 0x000fe40000000f00 */
[----:B------:R-:W-:Y:S01]  /*0690*/  @P0 FSEL R15, R13, R8, !P1 ;  /* 0x000000080d0f0208 */ /* 0x000fe20004800000 */
[----:B------:R-:W-:Y:S05]  /*06a0*/  @P0 BRA `(.L_x_3741) ;  /* 0x0000007000000947 */ /* 0x000fea0003800000 */
[----:B------:R-:W-:-:S13]  /*06b0*/  FSETP.NEU.FTZ.AND P0, PT, |R13|, +INF , PT ;  /* 0x7f8000000d00780b */ /* 0x000fda0003f1d200 */
[----:B------:R-:W-:-:S04]  /*06c0*/  @P0 FMUL.RZ R8, R13, 0.15915493667125701904 ;  /* 0x3e22f9830d080820 */ /* 0x000fc8000040c000 */
[----:B------:R-:W-:Y:S08]  /*06d0*/  @P0 MUFU.SIN R14, R8 ;  /* 0x00000008000e0308 */ /* 0x000ff00000000400 */
[----:B------:R-:W1:Y:S02]  /*06e0*/  @P0 MUFU.COS R15, R8 ;  /* 0x00000008000f0308 */ /* 0x000e640000000000 */
[----:B-1----:R-:W-:Y:S01]  /*06f0*/  @P0 FMUL.FTZ R13, R14, R15 ;  /* 0x0000000f0e0d0220 */ /* 0x002fe20000410000 */
[----:B------:R-:W-:-:S04]  /*0700*/  IADD3 R14, R12, -0x40000000, RZ ;  /* 0xc00000000c0e7810 */ /* 0x000fc80007ffe0ff */
[----:B------:R-:W-:Y:S02]  /*0710*/  LOP3.LUT R15, RZ, 0x80000000, R13, 0xb8, !PT ;  /* 0x80000000ff0f7812 */ /* 0x000fe400078eb80d */
.L_x_3741:
[----:B------:R-:W-:Y:S05]  /*0720*/  BSYNC B0 ;  /* 0x0000000000007941 */ /* 0x000fea0003800000 */
.L_x_3740:
[----:B-----5:R-:W-:Y:S01]  /*0730*/  IADD3 R13, R7, 0x80, RZ ;  /* 0x00000080070d7810 */ /* 0x020fe20007ffe0ff */
[----:B------:R-:W-:Y:S01]  /*0740*/  BSSY B0, `(.L_x_3745) ;  /* 0x0000050000007945 */ /* 0x000fe20003800000 */
[----:B------:R-:W-:Y:S02]  /*0750*/  HFMA2.MMA R8, -RZ, RZ, 0, 0 ;  /* 0x00000000ff087435 */ /* 0x000fe400000001ff */
[----:B------:R-:W-:-:S13]  /*0760*/  ISETP.GE.AND P0, PT, R13, R6, PT ;  /* 0x000000060d00720c */ /* 0x000fda0003f06270 */
[----:B------:R-:W-:Y:S05]  /*0770*/  @P0 BRA `(.L_x_3746) ;  /* 0x000004c000000947 */ /* 0x000fea0003800000 */
        /* <DEDUP_REMOVED lines=48> */
.L_x_3749:
[----:B0-----:R-:W-:Y:S02]  /*0a80*/  FMUL.RZ R16, R11, 0.15915493667125701904 ;  /* 0x3e22f9830b107820 */ /* 0x001fe4000040c000 */
[----:B------:R-:W-:Y:S02]  /*0a90*/  FMUL.FTZ R11, |R10|, -1.4426950216293334961 ;  /* 0xbfb8aa3b0a0b7820 */ /* 0x000fe40000410200 */
[----:B------:R-:W0:Y:S08]  /*0aa0*/  MUFU.SIN R8, R16 ;  /* 0x0000001000087308 */ /* 0x000e300000000400 */
[----:B------:R-:W1:Y:S08]  /*0ab0*/  MUFU.COS R9, R16 ;  /* 0x0000001000097308 */ /* 0x000e700000000000 */
[----:B------:R-:W2:Y:S01]  /*0ac0*/  MUFU.EX2 R11, R11 ;  /* 0x0000000b000b7308 */ /* 0x000ea20000000800 */
[----:B0-----:R-:W-:-:S04]  /*0ad0*/  FMUL.FTZ R8, R8, 4 ;  /* 0x4080000008087820 */ /* 0x001fc80000410000 */
[----:B-1----:R-:W-:Y:S01]  /*0ae0*/  FMUL.FTZ R8, R8, R9 ;  /* 0x0000000908087220 */ /* 0x002fe20000410000 */
[----:B------:R-:W-:-:S03]  /*0af0*/  MOV R9, 0x3f800000 ;  /* 0x3f80000000097802 */ /* 0x000fc60000000f00 */
[----:B--2---:R-:W-:Y:S01]  /*0b00*/  FMUL.FTZ R12, R11, R8 ;  /* 0x000000080b0c7220 */ /* 0x004fe20000410000 */
[----:B------:R-:W-:-:S03]  /*0b10*/  LOP3.LUT R8, R9, 0x80000000, R10, 0xb8, !PT ;  /* 0x8000000009087812 */ /* 0x000fc600078eb80a */
[----:B------:R-:W-:Y:S01]  /*0b20*/  FMUL.FTZ R9, R11, R12 ;  /* 0x0000000c0b097220 */ /* 0x000fe20000410000 */
[----:B------:R-:W-:Y:S05]  /*0b30*/  BRA `(.L_x_3746) ;  /* 0x0000010000007947 */ /* 0x000fea0003800000 */
.L_x_3748:
[----:B------:R-:W-:-:S05]  /*0b40*/  FADD.FTZ R8, R11, -R11 ;  /* 0x8000000b0b087221 */ /* 0x000fca0000010000 */
[----:B------:R-:W-:Y:S01]  /*0b50*/  MOV R9, R8 ;  /* 0x0000000800097202 */ /* 0x000fe20000000f00 */
[----:B------:R-:W-:Y:S05]  /*0b60*/  BRA `(.L_x_3746) ;  /* 0x000000d000007947 */ /* 0x000fea0003800000 */
.L_x_3747:
        /* <DEDUP_REMOVED lines=13> */
.L_x_3746:
[----:B------:R-:W-:Y:S05]  /*0c40*/  BSYNC B0 ;  /* 0x0000000000007941 */ /* 0x000fea0003800000 */
.L_x_3745:
[----:B------:R-:W-:Y:S01]  /*0c50*/  IADD3 R11, R7, 0x100, RZ ;  /* 0x00000100070b7810 */ /* 0x000fe20007ffe0ff */
[----:B------:R-:W-:Y:S01]  /*0c60*/  BSSY B0, `(.L_x_3750) ;  /* 0x0000051000007945 */ /* 0x000fe20003800000 */
[----:B0-----:R-:W-:Y:S02]  /*0c70*/  CS2R R16, SRZ ;  /* 0x0000000000107805 */ /* 0x001fe4000001ff00 */
[----:B------:R-:W-:Y:S01]  /*0c80*/  ISETP.GE.AND P0, PT, R11, R6, PT ;  /* 0x000000060b00720c */ /* 0x000fe20003f06270 */
[----:B------:R-:W-:-:S12]  /*0c90*/  HFMA2.MMA R11, -RZ, RZ, 0, 0 ;  /* 0x00000000ff0b7435 */ /* 0x000fd800000001ff */
        /* <DEDUP_REMOVED lines=31> */
[----:B0-----:R-:W-:-:S02]  /*0e90*/  FMUL.FTZ R3, R3, R10 ;  /* 0x0000000a03037220 */ /* 0x001fc40000410000 */
[----:B-1----:R-:W-:-:S05]  /*0ea0*/  FMUL.FTZ R17, R17, R12 ;  /* 0x0000000c11117220 */ /* 0x002fca0000410000 */
[----:B------:R-:W0:Y:S02]  /*0eb0*/  MUFU.RCP R18, R17 ;  /* 0x0000001100127308 */ /* 0x000e240000001000 */
        /* <DEDUP_REMOVED lines=15> */
.L_x_3754:
        /* <DEDUP_REMOVED lines=12> */
.L_x_3753:
[----:B------:R-:W-:-:S05]  /*1070*/  FADD.FTZ R16, R3, -R3 ;  /* 0x8000000303107221 */ /* 0x000fca0000010000 */
[----:B------:R-:W-:Y:S01]  /*1080*/  MOV R17, R16 ;  /* 0x0000001000117202 */ /* 0x000fe20000000f00 */
[----:B------:R-:W-:Y:S05]  /*1090*/  BRA `(.L_x_3751) ;  /* 0x000000d000007947 */ /* 0x000fea0003800000 */
.L_x_3752:
[----:B------:R-:W-:-:S13]  /*10a0*/  LOP3.LUT P0, RZ, R2, 0x7fffff, RZ, 0xc0, !PT ;  /* 0x007fffff02ff7812 */ /* 0x000fda000780c0ff */
[CC--:B------:R-:W-:Y:S01]  /*10b0*/  @P0 FMUL.FTZ R10, R3.reuse, R2.reuse ;  /* 0x00000002030a0220 */ /* 0x0c0fe20000410000 */
[C---:B------:R-:W-:Y:S02]  /*10c0*/  @P0 FSETP.NEU.FTZ.AND P1, PT, R3.reuse, RZ, PT ;  /* 0x000000ff0300020b */ /* 0x040fe40003f3d000 */
[----:B------:R-:W-:Y:S02]  /*10d0*/  @P0 MOV R16, R2 ;  /* 0x0000000200100202 */ /* 0x000fe40000000f00 */
        /* <DEDUP_REMOVED lines=9> */
.L_x_3751:
[----:B------:R-:W-:Y:S05]  /*1170*/  BSYNC B0 ;  /* 0x0000000000007941 */ /* 0x000fea0003800000 */
.L_x_3750:
[----:B------:R-:W-:Y:S01]  /*1180*/  IADD3 R3, R7, 0x180, RZ ;  /* 0x0000018007037810 */ /* 0x000fe20007ffe0ff */
        /* <DEDUP_REMOVED lines=52> */
.L_x_3759:
[----:B------:R-:W-:Y:S01]  /*14d0*/  FMUL.RZ R5, R5, 0.15915493667125701904 ;  /* 0x3e22f98305057820 */ /* 0x000fe2000040c000 */
        /* <DEDUP_REMOVED lines=11> */
.L_x_3758:
[----:B------:R-:W-:-:S05]  /*1590*/  FADD.FTZ R10, R5, -R5 ;  /* 0x80000005050a7221 */ /* 0x000fca0000010000 */
[----:B------:R-:W-:Y:S01]  /*15a0*/  MOV R11, R10 ;  /* 0x0000000a000b7202 */ /* 0x000fe20000000f00 */
[----:B------:R-:W-:Y:S05]  /*15b0*/  BRA `(.L_x_3756) ;  /* 0x000000d000007947 */ /* 0x000fea0003800000 */
.L_x_3757:
        /* <DEDUP_REMOVED lines=13> */
.L_x_3756:
[----:B------:R-:W-:Y:S05]  /*1690*/  BSYNC B0 ;  /* 0x0000000000007941 */ /* 0x000fea0003800000 */
.L_x_3755:
[----:B------:R-:W-:Y:S01]  /*16a0*/  ISETP.GE.AND P0, PT, R7, R6, PT ;  /* 0x000000060700720c */ /* 0x000fe20003f06270 */
[----:B------:R-:W-:Y:S01]  /*16b0*/  BSSY B0, `(.L_x_3760) ;  /* 0x0000017000007945 */ /* 0x000fe20003800000 */
[----:B------:R-:W-:Y:S11]  /*16c0*/  BSSY B1, `(.L_x_3761) ;  /* 0x000000f000017945 */ /* 0x000ff60003800000 */
[----:B------:R-:W-:Y:S05]  /*16d0*/  @P0 BRA `(.L_x_3762) ;  /* 0x000000d000000947 */ /* 0x000fea0003800000 */
[----:B------:R-:W-:Y:S01]  /*16e0*/  HFMA2.MMA R3, -RZ, RZ, 0, 4.76837158203125e-07 ;  /* 0x00000008ff037435 */ /* 0x000fe200000001ff */
[----:B------:R-:W-:-:S02]  /*16f0*/  LEA R2, R0, R7, 0x9 ;  /* 0x0000000700027211 */ /* 0x000fc400078e48ff */
[----:B------:R-:W-:-:S04]  /*1700*/  MOV R7, R13 ;  /* 0x0000000d00077202 */ /* 0x000fc80000000f00 */
[----:B------:R-:W-:-:S03]  /*1710*/  ISETP.GE.AND P0, PT, R7, R6, PT ;  /* 0x000000060700720c */ /* 0x000fc60003f06270 */
[----:B------:R-:W-:-:S05]  /*1720*/  IMAD.WIDE.U32 R2, R2, R3, c[0x0][0x168] ;  /* 0x00005a0002027625 */ /* 0x000fca00078e0003 */
[----:B------:R0:W-:Y:S05]  /*1730*/  STG.E.64 [R2.64], R14 ;  /* 0x0000000e02007986 */ /* 0x0001ea000c101b04 */
[----:B------:R-:W-:Y:S01]  /*1740*/  @P0 BREAK B1 ;  /* 0x0000000000010942 */ /* 0x000fe20003800000 */
[----:B------:R-:W-:Y:S05]  /*1750*/  @P0 BRA `(.L_x_3763) ;  /* 0x000000c000000947 */ /* 0x000fea0003800000 */
[----:B0-----:R-:W-:Y:S02]  /*1760*/  LEA R2, R0, R7, 0x9 ;  /* 0x0000000700027211 */ /* 0x001fe400078e48ff */
[----:B------:R-:W-:Y:S02]  /*1770*/  MOV R3, 0x8 ;  /* 0x0000000800037802 */ /* 0x000fe40000000f00 */
[----:B------:R-:W-:-:S03]  /*1780*/  IADD3 R7, R7, 0x80, RZ ;  /* 0x0000008007077810 */ /* 0x000fc60007ffe0ff */
[----:B------:R-:W-:-:S05]  /*1790*/  IMAD.WIDE.U32 R2, R2, R3, c[0x0][0x168] ;  /* 0x00005a0002027625 */ /* 0x000fca00078e0003 */
[----:B------:R0:W-:Y:S02]  /*17a0*/  STG.E.64 [R2.64], R8 ;  /* 0x0000000802007986 */ /* 0x0001e4000c101b04 */
.L_x_3762:
[----:B------:R-:W-:Y:S05]  /*17b0*/  BSYNC B1 ;  /* 0x0000000000017941 */ /* 0x000fea0003800000 */
.L_x_3761:
[----:B------:R-:W-:-:S13]  /*17c0*/  ISETP.GE.AND P0, PT, R7, R6, PT ;  /* 0x000000060700720c */ /* 0x000fda0003f06270 */
[----:B0-----:R-:W-:Y:S02]  /*17d0*/  @!P0 LEA R2, R0, R7, 0x9 ;  /* 0x0000000700028211 */ /* 0x001fe400078e48ff */
[----:B------:R-:W-:Y:S02]  /*17e0*/  @!P0 MOV R3, 0x8 ;  /* 0x0000000800038802 */ /* 0x000fe40000000f00 */
[----:B------:R-:W-:-:S03]  /*17f0*/  @!P0 IADD3 R7, R7, 0x80, RZ ;  /* 0x0000008007078810 */ /* 0x000fc60007ffe0ff */
[----:B------:R-:W-:-:S05]  /*1800*/  @!P0 IMAD.WIDE.U32 R2, R2, R3, c[0x0][0x168] ;  /* 0x00005a0002028625 */ /* 0x000fca00078e0003 */
[----:B------:R0:W-:Y:S02]  /*1810*/  @!P0 STG.E.64 [R2.64], R16 ;  /* 0x0000001002008986 */ /* 0x0001e4000c101b04 */
.L_x_3763:
[----:B------:R-:W-:Y:S05]  /*1820*/  BSYNC B0 ;  /* 0x0000000000007941 */ /* 0x000fea0003800000 */
.L_x_3760:
[----:B------:R-:W-:Y:S01]  /*1830*/  WARPSYNC 0xffffffff ;  /* 0xffffffff00007948 */ /* 0x000fe20003800000 */
[----:B------:R-:W-:-:S13]  /*1840*/  ISETP.GE.AND P0, PT, R7, R6, PT ;  /* 0x000000060700720c */ /* 0x000fda0003f06270 */
[----:B------:R-:W-:Y:S05]  /*1850*/  @P0 EXIT ;  /* 0x000000000000094d */ /* 0x000fea0003800000 */
[----:B0-----:R-:W-:Y:S01]  /*1860*/  HFMA2.MMA R3, -RZ, RZ, 0, 4.76837158203125e-07 ;  /* 0x00000008ff037435 */ /* 0x001fe200000001ff */
[----:B------:R-:W-:-:S09]  /*1870*/  LEA R2, R0, R7, 0x9 ;  /* 0x0000000700027211 */ /* 0x000fd200078e48ff */
[----:B------:R-:W-:-:S05]  /*1880*/  IMAD.WIDE.U32 R2, R2, R3, c[0x0][0x168] ;  /* 0x00005a0002027625 */ /* 0x000fca00078e0003 */
[----:B------:R-:W-:Y:S01]  /*1890*/  STG.E.64 [R2.64], R10 ;  /* 0x0000000a02007986 */ /* 0x000fe2000c101b04 */
[----:B------:R-:W-:Y:S05]  /*18a0*/  EXIT ;  /* 0x000000000000794d */ /* 0x000fea0003800000 */
.L_x_3764:
        /* <DEDUP_REMOVED lines=13> */
.L_x_6253:


//--------------------- .text._ZN2at6native29vectorized_elementwise_kernelILi2EZZZNS0_16tanh_kernel_cudaERNS_18TensorIteratorBaseEENKUlvE_clEvENKUlvE0_clEvEUlN3c107complexIfEEE_St5arrayIPcLm2EEEEviT0_T1_ --------------------------
	.section	.text._ZN2at6native29vectorized_elementwise_kernelILi2EZZZNS0_16tanh_kernel_cudaERNS_18TensorIteratorBaseEENKUlvE_clEvENKUlvE0_clEvEUlN3c107complexIfEEE_St5arrayIPcLm2EEEEviT0_T1_,"ax",@progbits
	.sectioninfo	@"SHI_REGISTERS=32"
	.align	128
        .global         _ZN2at6native29vectorized_elementwise_kernelILi2EZZZNS0_16tanh_kernel_cudaERNS_18TensorIteratorBaseEENKUlvE_clEvENKUlvE0_clEvEUlN3c107complexIfEEE_St5arrayIPcLm2EEEEviT0_T1_
        .type           _ZN2at6native29vectorized_elementwise_kernelILi2EZZZNS0_16tanh_kernel_cudaERNS_18TensorIteratorBaseEENKUlvE_clEvENKUlvE0_clEvEUlN3c107complexIfEEE_St5arrayIPcLm2EEEEviT0_T1_,@function
        .size           _ZN2at6native29vectorized_elementwise_kernelILi2EZZZNS0_16tanh_kernel_cudaERNS_18TensorIteratorBaseEENKUlvE_clEvENKUlvE0_clEvEUlN3c107complexIfEEE_St5arrayIPcLm2EEEEviT0_T1_,(.L_x_6254 - _ZN2at6native29vectorized_elementwise_kernelILi2EZZZNS0_16tanh_kernel_cudaERNS_18TensorIteratorBaseEENKUlvE_clEvENKUlvE0_clEvEUlN3c107complexIfEEE_St5arrayIPcLm2EEEEviT0_T1_)
        .other          _ZN2at6native29vectorized_elementwise_kernelILi2EZZZNS0_16tanh_kernel_cudaERNS_18TensorIteratorBaseEENKUlvE_clEvENKUlvE0_clEvEUlN3c107complexIfEEE_St5arrayIPcLm2EEEEviT0_T1_,@"STO_CUDA_ENTRY STV_DEFAULT"
_ZN2at6native29vectorized_elementwise_kernelILi2EZZZNS0_16tanh_kernel_cudaERNS_18TensorIteratorBaseEENKUlvE_clEvENKUlvE0_clEvEUlN3c107complexIfEEE_St5arrayIPcLm2EEEEviT0_T1_:
.text._ZN2at6native29vectorized_elementwise_kernelILi2EZZZNS0_16tanh_kernel_cudaERNS_18TensorIteratorBaseEENKUlvE_clEvENKUlvE0_clEvEUlN3c107complexIfEEE_St5arrayIPcLm2EEEEviT0_T1_:
        /* <DEDUP_REMOVED lines=8> */
[----:B------:R-:W-:-:S10]  /*0080*/  HFMA2.MMA R3, -RZ, RZ, 0, 4.76837158203125e-07 ;  /* 0x00000008ff037435 */ /* 0x000fd400000001ff */
[----:B------:R-:W-:-:S06]  /*0090*/  IMAD.WIDE R4, R2, R3, c[0x0][0x170] ;  /* 0x00005c0002047625 */ /* 0x000fcc00078e0203 */
[----:B0-----:R-:W-:-:S05]  /*00a0*/  IMAD.WIDE.U32 R18, R0, 0x10, R4 ;  /* 0x0000001000127825 */ /* 0x001fca00078e0004 */
[----:B------:R-:W2:Y:S04]  /*00b0*/  LDG.E.128 R20, [R18.64] ;  /* 0x0000000412147981 */ /* 0x000ea8000c1e1d00 */
[----:B------:R0:W5:Y:S04]  /*00c0*/  LDG.E.128 R8, [R18.64+0x800] ;  /* 0x0008000412087981 */ /* 0x000168000c1e1d00 */
[----:B------:R0:W5:Y:S04]  /*00d0*/  LDG.E.128 R4, [R18.64+0x1000] ;  /* 0x0010000412047981 */ /* 0x000168000c1e1d00 */
[----:B------:R0:W5:Y:S01]  /*00e0*/  LDG.E.128 R12, [R18.64+0x1800] ;  /* 0x00180004120c7981 */ /* 0x000162000c1e1d00 */
[----:B------:R-:W-:Y:S01]  /*00f0*/  BSSY B0, `(.L_x_3766) ;  /* 0x000004d000007945 */ /* 0x000fe20003800000 */
[----:B--2---:R-:W-:-:S02]  /*0100*/  LOP3.LUT R17, R20, 0x7fffffff, RZ, 0xc0, !PT ;  /* 0x7fffffff14117812 */ /* 0x004fc400078ec0ff */
[----:B------:R-:W-:Y:S02]  /*0110*/  MOV R16, R20 ;  /* 0x0000001400107202 */ /* 0x000fe40000000f00 */
[----:B------:R-:W-:-:S13]  /*0120*/  ISETP.GT.U32.AND P0, PT, R17, 0x7f7fffff, PT ;  /* 0x7f7fffff1100780c */ /* 0x000fda0003f04070 */
[----:B------:R-:W-:Y:S05]  /*0130*/  @P0 BRA `(.L_x_3767) ;  /* 0x000003c000000947 */ /* 0x000fea0003800000 */
[----:B0-----:R-:W-:-:S13]  /*0140*/  FSETP.GEU.FTZ.AND P0, PT, |R21|, +INF , PT ;  /* 0x7f8000001500780b */ /* 0x001fda0003f1e200 */
        /* <DEDUP_REMOVED lines=44> */
.L_x_3769:
        /* <DEDUP_REMOVED lines=12> */
.L_x_3768:
[----:B------:R-:W-:-:S05]  /*04d0*/  FADD.FTZ R16, R21, -R21 ;  /* 0x8000001515107221 */ /* 0x000fca0000010000 */
[----:B------:R-:W-:Y:S01]  /*04e0*/  MOV R17, R16 ;  /* 0x0000001000117202 */ /* 0x000fe20000000f00 */
[----:B------:R-:W-:Y:S05]  /*04f0*/  BRA `(.L_x_3770) ;  /* 0x000000c000007947 */ /* 0x000fea0003800000 */
.L_x_3767:
[----:B0-----:R-:W-:-:S13]  /*0500*/  LOP3.LUT P0, RZ, R20, 0x7fffff, RZ, 0xc0, !PT ;  /* 0x007fffff14ff7812 */ /* 0x001fda000780c0ff */
        /* <DEDUP_REMOVED lines=11> */
.L_x_3770:
[----:B------:R-:W-:Y:S05]  /*05c0*/  BSYNC B0 ;  /* 0x0000000000007941 */ /* 0x000fea0003800000 */
.L_x_3766:
[----:B------:R-:W-:Y:S01]  /*05d0*/  LOP3.LUT R18, R22, 0x7fffffff, RZ, 0xc0, !PT ;  /* 0x7fffffff16127812 */ /* 0x000fe200078ec0ff */
[----:B------:R-:W-:Y:S03]  /*05e0*/  BSSY B0, `(.L_x_3771) ;  /* 0x000004b000007945 */ /* 0x000fe60003800000 */
        /* <DEDUP_REMOVED lines=25> */
[----:B------:R-:W-:Y:S02]  /*0780*/  FFMA.FTZ R23, R20, R23, 0.00019836159481201320887 ;  /* 0x394fff4914177423 */ /* 0x000fe40000010017 */
[----:B0-----:R-:W-:Y:S02]  /*0790*/  FMUL.FTZ R18, R18, R21 ;  /* 0x0000001512127220 */ /* 0x001fe40000410000 */
[----:B-1----:R-:W-:-:S04]  /*07a0*/  FMUL.FTZ R19, R19, R24 ;  /* 0x0000001813137220 */ /* 0x002fc80000410000 */
[----:B------:R-:W0:Y:S02]  /*07b0*/  MUFU.RCP R25, R19 ;  /* 0x0000001300197308 */ /* 0x000e240000001000 */
[----:B0-----:R-:W-:Y:S02]  /*07c0*/  FMUL.FTZ R24, R25, -0.125 ;  /* 0xbe00000019187820 */ /* 0x001fe40000410000 */
[C---:B------:R-:W-:Y:S02]  /*07d0*/  FFMA.FTZ R25, R20.reuse, R23, 0.0083333496004343032837 ;  /* 0x3c08889a14197423 */ /* 0x040fe40000010017 */
[----:B------:R-:W-:Y:S02]  /*07e0*/  FFMA.FTZ R23, R19, 2, R24 ;  /* 0x4000000013177823 */ /* 0x000fe40000010018 */
[----:B------:R-:W-:-:S03]  /*07f0*/  FFMA.FTZ R25, R20, R25, 0.16666667163372039795 ;  /* 0x3e2aaaab14197423 */ /* 0x000fc60000010019 */
[--C-:B------:R-:W-:Y:S01]  /*0800*/  LOP3.LUT R19, R23, 0x80000000, R22.reuse, 0xb8, !PT ;  /* 0x8000000017137812 */ /* 0x100fe200078eb816 */
[----:B------:R-:W-:Y:S02]  /*0810*/  FMUL.FTZ R25, R20, R25 ;  /* 0x0000001914197220 */ /* 0x000fe40000410000 */
[----:B------:R-:W-:Y:S02]  /*0820*/  FFMA.FTZ R20, R18, R18, 1 ;  /* 0x3f80000012147423 */ /* 0x000fe40000010012 */
        /* <DEDUP_REMOVED lines=11> */
.L_x_3774:
        /* <DEDUP_REMOVED lines=12> */
.L_x_3773:
[----:B------:R-:W-:-:S05]  /*09a0*/  FADD.FTZ R22, R23, -R23 ;  /* 0x8000001717167221 */ /* 0x000fca0000010000 */
[----:B------:R-:W-:Y:S01]  /*09b0*/  MOV R19, R22 ;  /* 0x0000001600137202 */ /* 0x000fe20000000f00 */
[----:B------:R-:W-:Y:S05]  /*09c0*/  BRA `(.L_x_3775) ;  /* 0x000000c000007947 */ /* 0x000fea0003800000 */
.L_x_3772:
        /* <DEDUP_REMOVED lines=12> */
.L_x_3775:
[----:B------:R-:W-:Y:S05]  /*0a90*/  BSYNC B0 ;  /* 0x0000000000007941 */ /* 0x000fea0003800000 */
.L_x_3771:
[----:B-----5:R-:W-:Y:S01]  /*0aa0*/  LOP3.LUT R18, R8, 0x7fffffff, RZ, 0xc0, !PT ;  /* 0x7fffffff08127812 */ /* 0x020fe200078ec0ff */
        /* <DEDUP_REMOVED lines=22> */
[----:B------:R-:W-:-:S03]  /*0c10*/  FMUL.FTZ R23, R20, 1.4426950216293334961 ;  /* 0x3fb8aa3b14177820 */ /* 0x000fc60000410000 */
[----:B------:R-:W-:Y:S01]  /*0c20*/  SHF.L.U32 R21, R21, 0x17, RZ ;  /* 0x0000001715157819 */ /* 0x000fe200000006ff */
[----:B------:R-:W1:Y:S01]  /*0c30*/  MUFU.EX2 R20, R23 ;  /* 0x0000001700147308 */ /* 0x000e620000000800 */
[----:B0-----:R-:W-:-:S03]  /*0c40*/  FMUL.FTZ R9, R9, R24 ;  /* 0x0000001809097220 */ /* 0x001fc60000410000 */
[----:B-1----:R-:W-:Y:S02]  /*0c50*/  FMUL.FTZ R21, R21, R20 ;  /* 0x0000001415157220 */ /* 0x002fe40000410000 */
[----:B------:R-:W-:Y:S02]  /*0c60*/  FMUL.FTZ R20, R8, R8 ;  /* 0x0000000808147220 */ /* 0x000fe40000410000 */
[----:B------:R-:W0:Y:S02]  /*0c70*/  MUFU.RCP R18, R21 ;  /* 0x0000001500127308 */ /* 0x000e240000001000 */
[----:B------:R-:W-:-:S04]  /*0c80*/  FFMA.FTZ R23, R20, R25, 0.00019836159481201320887 ;  /* 0x394fff4914177423 */ /* 0x000fc80000010019 */
[----:B------:R-:W-:-:S04]  /*0c90*/  FFMA.FTZ R25, R20, R23, 0.0083333496004343032837 ;  /* 0x3c08889a14197423 */ /* 0x000fc80000010017 */
[----:B------:R-:W-:-:S04]  /*0ca0*/  FFMA.FTZ R25, R20, R25, 0.16666667163372039795 ;  /* 0x3e2aaaab14197423 */ /* 0x000fc80000010019 */
[----:B------:R-:W-:Y:S02]  /*0cb0*/  FMUL.FTZ R25, R20, R25 ;  /* 0x0000001914197220 */ /* 0x000fe40000410000 */
        /* <DEDUP_REMOVED lines=15> */
.L_x_3779:
        /* <DEDUP_REMOVED lines=12> */
.L_x_3778:
[----:B------:R-:W-:-:S05]  /*0e70*/  FADD.FTZ R8, R9, -R9 ;  /* 0x8000000909087221 */ /* 0x000fca0000010000 */
[----:B------:R-:W-:Y:S01]  /*0e80*/  MOV R21, R8 ;  /* 0x0000000800157202 */ /* 0x000fe20000000f00 */
[----:B------:R-:W-:Y:S05]  /*0e90*/  BRA `(.L_x_3780) ;  /* 0x000000c000007947 */ /* 0x000fea0003800000 */
.L_x_3777:
        /* <DEDUP_REMOVED lines=12> */
.L_x_3780:
[----:B------:R-:W-:Y:S05]  /*0f60*/  BSYNC B0 ;  /* 0x0000000000007941 */ /* 0x000fea0003800000 */
.L_x_3776:
        /* <DEDUP_REMOVED lines=49> */
.L_x_3784:
        /* <DEDUP_REMOVED lines=12> */
.L_x_3783:
[----:B------:R-:W-:-:S05]  /*1340*/  FADD.FTZ R10, R11, -R11 ;  /* 0x8000000b0b0a7221 */ /* 0x000fca0000010000 */
[----:B------:R-:W-:Y:S01]  /*1350*/  MOV R23, R10 ;  /* 0x0000000a00177202 */ /* 0x000fe20000000f00 */
[----:B------:R-:W-:Y:S05]  /*1360*/  BRA `(.L_x_3785) ;  /* 0x000000c000007947 */ /* 0x000fea0003800000 */
.L_x_3782:
        /* <DEDUP_REMOVED lines=12> */
.L_x_3785:
[----:B------:R-:W-:Y:S05]  /*1430*/  BSYNC B0 ;  /* 0x0000000000007941 */ /* 0x000fea0003800000 */
.L_x_3781:
        /* <DEDUP_REMOVED lines=26> */
[----:B-1----:R-:W-:Y:S02]  /*15e0*/  FMUL.FTZ R9, R11, R20 ;  /* 0x000000140b097220 */ /* 0x002fe40000410000 */
[----:B------:R-:W-:-:S05]  /*15f0*/  FMUL.FTZ R11, R4, R4 ;  /* 0x00000004040b7220 */ /* 0x000fca0000410000 */
[----:B------:R-:W1:Y:S01]  /*1600*/  MUFU.RCP R25, R9 ;  /* 0x0000000900197308 */ /* 0x000e620000001000 */
[----:B------:R-:W-:Y:S02]  /*1610*/  FFMA.FTZ R24, R11, R24, 0.00019836159481201320887 ;  /* 0x394fff490b187423 */ /* 0x000fe40000010018 */
[----:B0-----:R-:W-:Y:S02]  /*1620*/  FMUL.FTZ R5, R5, R18 ;  /* 0x0000001205057220 */ /* 0x001fe40000410000 */
[----:B------:R-:W-:-:S04]  /*1630*/  FFMA.FTZ R24, R11, R24, 0.0083333496004343032837 ;  /* 0x3c08889a0b187423 */ /* 0x000fc80000010018 */
[----:B------:R-:W-:-:S04]  /*1640*/  FFMA.FTZ R24, R11, R24, 0.16666667163372039795 ;  /* 0x3e2aaaab0b187423 */ /* 0x000fc80000010018 */
[----:B------:R-:W-:Y:S02]  /*1650*/  FMUL.FTZ R11, R11, R24 ;  /* 0x000000180b0b7220 */ /* 0x000fe40000410000 */
        /* <DEDUP_REMOVED lines=15> */
.L_x_3789:
        /* <DEDUP_REMOVED lines=12> */
.L_x_3788:
[----:B------:R-:W-:-:S05]  /*1810*/  FADD.FTZ R4, R5, -R5 ;  /* 0x8000000505047221 */ /* 0x000fca0000010000 */
[----:B------:R-:W-:Y:S01]  /*1820*/  MOV R9, R4 ;  /* 0x0000000400097202 */ /* 0x000fe20000000f00 */
[----:B------:R-:W-:Y:S05]  /*1830*/  BRA `(.L_x_3790) ;  /* 0x000000c000007947 */ /* 0x000fea0003800000 */
.L_x_3787:
        /* <DEDUP_REMOVED lines=12> */
.L_x_3790:
[----:B------:R-:W-:Y:S05]  /*1900*/  BSYNC B0 ;  /* 0x0000000000007941 */ /* 0x000fea0003800000 */
.L_x_3786:
        /* <DEDUP_REMOVED lines=12> */
[----:B------:R-:W0:Y:S02]  /*19d0*/  FRND.TRUNC R5, R5 ;  /* 0x0000000500057307 */ /* 0x000e24000020d000 */
[----:B0-----:R-:W-:-:S03]  /*19e0*/  FSETP.GT.FTZ.AND P0, PT, |R5|, 126, PT ;  /* 0x42fc00000500780b */ /* 0x001fc60003f14200 */
        /* <DEDUP_REMOVED lines=35> */
.L_x_3794:
        /* <DEDUP_REMOVED lines=12> */
.L_x_3793:
[----:B------:R-:W-:-:S05]  /*1ce0*/  FADD.FTZ R6, R7, -R7 ;  /* 0x8000000707067221 */ /* 0x000fca0000010000 */
[----:B------:R-:W-:Y:S01]  /*1cf0*/  MOV R11, R6 ;  /* 0x00000006000b7202 */ /* 0x000fe20000000f00 */
[----:B------:R-:W-:Y:S05]  /*1d00*/  BRA `(.L_x_3795) ;  /* 0x000000c000007947 */ /* 0x000fea0003800000 */
.L_x_3792:
        /* <DEDUP_REMOVED lines=12> */
.L_x_3795:
[----:B------:R-:W-:Y:S05]  /*1dd0*/  BSYNC B0 ;  /* 0x0000000000007941 */ /* 0x000fea0003800000 */
.L_x_3791:
        /* <DEDUP_REMOVED lines=49> */
.L_x_3799:
        /* <DEDUP_REMOVED lines=12> */
.L_x_3798:
[----:B------:R-:W-:-:S05]  /*21b0*/  FADD.FTZ R12, R13, -R13 ;  /* 0x8000000d0d0c7221 */ /* 0x000fca0000010000 */
[----:B------:R-:W-:Y:S01]  /*21c0*/  MOV R5, R12 ;  /* 0x0000000c00057202 */ /* 0x000fe20000000f00 */
[----:B------:R-:W-:Y:S05]  /*21d0*/  BRA `(.L_x_3800) ;  /* 0x000000c000007947 */ /* 0x000fea0003800000 */
.L_x_3797:
        /* <DEDUP_REMOVED lines=12> */
.L_x_3800:
[----:B------:R-:W-:Y:S05]  /*22a0*/  BSYNC B0 ;  /* 0x0000000000007941 */ /* 0x000fea0003800000 */
.L_x_3796:
        /* <DEDUP_REMOVED lines=49> */
.L_x_3804:
        /* <DEDUP_REMOVED lines=12> */
.L_x_3803:
[----:B------:R-:W-:-:S05]  /*2680*/  FADD.FTZ R14, R15, -R15 ;  /* 0x8000000f0f0e7221 */ /* 0x000fca0000010000 */
[----:B------:R-:W-:Y:S01]  /*2690*/  MOV R7, R14 ;  /* 0x0000000e00077202 */ /* 0x000fe20000000f00 */
[----:B------:R-:W-:Y:S05]  /*26a0*/  BRA `(.L_x_3805) ;  /* 0x000000c000007947 */ /* 0x000fea0003800000 */
.L_x_3802:
        /* <DEDUP_REMOVED lines=12> */
.L_x_3805:
[----:B------:R-:W-:Y:S05]  /*2770*/  BSYNC B0 ;  /* 0x0000000000007941 */ /* 0x000fea0003800000 */
.L_x_3801:
[----:B------:R-:W-:Y:S01]  /*2780*/  IMAD.WIDE.U32 R2, R2, R3, c[0x0][0x168] ;  /* 0x00005a0002027625 */ /* 0x000fe200078e0003 */
[----:B------:R-:W-:Y:S02]  /*2790*/  MOV R18, R22 ;  /* 0x0000001600127202 */ /* 0x000fe40000000f00 */
[----:B------:R-:W-:Y:S02]  /*27a0*/  MOV R20, R8 ;  /* 0x0000000800147202 */ /* 0x000fe40000000f00 */
[----:B------:R-:W-:Y:S01]  /*27b0*/  MOV R22, R10 ;  /* 0x0000000a00167202 */ /* 0x000fe20000000f00 */
[----:B------:R-:W-:Y:S01]  /*27c0*/  IMAD.WIDE R2, R0, 0x10, R2 ;  /* 0x0000001000027825 */ /* 0x000fe200078e0202 */
[----:B------:R-:W-:Y:S02]  /*27d0*/  MOV R8, R4 ;  /* 0x0000000400087202 */ /* 0x000fe40000000f00 */
[----:B------:R-:W-:Y:S02]  /*27e0*/  MOV R10, R6 ;  /* 0x00000006000a7202 */ /* 0x000fe40000000f00 */
[----:B------:R-:W-:Y:S01]  /*27f0*/  MOV R4, R12 ;  /* 0x0000000c00047202 */ /* 0x000fe20000000f00 */
[----:B------:R-:W-:Y:S01]  /*2800*/  STG.E.128 [R2.64], R16 ;  /* 0x0000001002007986 */ /* 0x000fe2000c101d04 */
[----:B------:R-:W-:-:S03]  /*2810*/  MOV R6, R14 ;  /* 0x0000000e00067202 */ /* 0x000fc60000000f00 */
[----:B------:R-:W-:Y:S04]  /*2820*/  STG.E.128 [R2.64+0x800], R20 ;  /* 0x0008001402007986 */ /* 0x000fe8000c101d04 */
[----:B------:R-:W-:Y:S04]  /*2830*/  STG.E.128 [R2.64+0x1000], R8 ;  /* 0x0010000802007986 */ /* 0x000fe8000c101d04 */
[----:B------:R-:W-:Y:S01]  /*2840*/  STG.E.128 [R2.64+0x1800], R4 ;  /* 0x0018000402007986 */ /* 0x000fe2000c101d04 */
[----:B------:R-:W-:Y:S05]  /*2850*/  EXIT ;  /* 0x000000000000794d */ /* 0x000fea0003800000 */
.L_x_3765:
[----:B------:R-:W0:Y:S01]  /*2860*/  S2R R3, SR_TID.X ;  /* 0x0000000000037919 */ /* 0x000e220000002100 */
[----:B------:R-:W-:Y:S01]  /*2870*/  CS2R R20, SRZ ;  /* 0x0000000000147805 */ /* 0x000fe2000001ff00 */
[----:B------:R-:W-:Y:S01]  /*2880*/  CS2R R22, SRZ ;  /* 0x0000000000167805 */ /* 0x000fe2000001ff00 */
[----:B0-----:R-:W-:-:S02]  /*2890*/  ISETP.GE.AND P0, PT, R3, R0, PT ;  /* 0x000000000300720c */ /* 0x001fc40003f06270 */
[----:B------:R-:W-:-:S11]  /*28a0*/  MOV R29, R3 ;  /* 0x00000003001d7202 */ /* 0x000fd60000000f00 */
[----:B------:R-:W-:Y:S02]  /*28b0*/  @!P0 IADD3 R14, R2, R29, RZ ;  /* 0x0000001d020e8210 */ /* 0x000fe40007ffe0ff */
[----:B------:R-:W-:-:S04]  /*28c0*/  @!P0 IADD3 R29, R29, 0x80, RZ ;  /* 0x000000801d1d8810 */ /* 0x000fc80007ffe0ff */
[----:B------:R-:W-:-:S13]  /*28d0*/  ISETP.GE.AND P6, PT, R29, R0, PT ;  /* 0x000000001d00720c */ /* 0x000fda0003fc6270 */
[----:B------:R-:W-:Y:S02]  /*28e0*/  @!P6 IADD3 R10, R2, R29, RZ ;  /* 0x0000001d020ae210 */ /* 0x000fe40007ffe0ff */
[----:B------:R-:W-:Y:S02]  /*28f0*/  @!P6 IADD3 R29, R29, 0x80, RZ ;  /* 0x000000801d1de810 */ /* 0x000fe40007ffe0ff */
[----:B------:R-:W-:Y:S02]  /*2900*/  @!P6 MOV R11, 0x8 ;  /* 0x00000008000be802 */ /* 0x000fe40000000f00 */
[----:B------:R-:W-:-:S03]  /*2910*/  ISETP.GE.AND P5, PT, R29, R0, PT ;  /* 0x000000001d00720c */ /* 0x000fc60003fa6270 */
[----:B------:R-:W-:-:S05]  /*2920*/  @!P6 IMAD.WIDE.U32 R10, R10, R11, c[0x0][0x170] ;  /* 0x00005c000a0ae625 */ /* 0x000fca00078e000b */
[----:B------:R0:W5:Y:S05]  /*2930*/  @!P6 LDG.E.64 R20, [R10.64] ;  /* 0x000000040a14e981 */ /* 0x00016a000c1e1b00 */
[----:B------:R-:W-:Y:S02]  /*2940*/  @!P5 IADD3 R16, R2, R29, RZ ;  /* 0x0000001d0210d210 */ /* 0x000fe40007ffe0ff */
[----:B------:R-:W-:-:S04]  /*2950*/  @!P5 IADD3 R29, R29, 0x80, RZ ;  /* 0x000000801d1dd810 */ /* 0x000fc80007ffe0ff */
        /* <DEDUP_REMOVED lines=9> */
[----:B------:R-:W-:Y:S02]  /*29f0*/  ISETP.GE.AND P1, PT, R29, R0, PT ;  /* 0x000000001d00720c */ /* 0x000fe40003f26270 */
[----:B------:R-:W-:Y:S02]  /*2a00*/  @!P5 MOV R17, 0x8 ;  /* 0x000000080011d802 */ /* 0x000fe40000000f00 */
[----:B------:R-:W-:-:S09]  /*2a10*/  @!P3 MOV R25, 0x8 ;  /* 0x000000080019b802 */ /* 0x000fd20000000f00 */
[----:B------:R-:W-:Y:S02]  /*2a20*/  @!P1 IADD3 R26, R2, R29, RZ ;  /* 0x0000001d021a9210 */ /* 0x000fe40007ffe0ff */
[----:B------:R-:W-:-:S04]  /*2a30*/  @!P1 IADD3 R29, R29, 0x80, RZ ;  /* 0x000000801d1d9810 */ /* 0x000fc80007ffe0ff */
[----:B------:R-:W-:Y:S01]  /*2a40*/  ISETP.GE.AND P6, PT, R29, R0, PT ;  /* 0x000000001d00720c */ /* 0x000fe20003fc6270 */
[----:B------:R-:W-:Y:S01]  /*2a50*/  CS2R R4, SRZ ;  /* 0x0000000000047805 */ /* 0x000fe2000001ff00 */
[----:B------:R-:W-:Y:S01]  /*2a60*/  CS2R R8, SRZ ;  /* 0x0000000000087805 */ /* 0x000fe2000001ff00 */
[----:B------:R-:W-:Y:S01]  /*2a70*/  @!P0 MOV R15, 0x8 ;  /* 0x00000008000f8802 */ /* 0x000fe20000000f00 */
[----:B------:R-:W-:-:S04]  /*2a80*/  @!P5 IMAD.WIDE.U32 R16, R16, R17, c[0x0][0x170] ;  /* 0x00005c001010d625 */ /* 0x000fc800078e0011 */
[----:B------:R-:W-:Y:S01]  /*2a90*/  @!P3 IMAD.WIDE.U32 R24, R24, R25, c[0x0][0x170] ;  /* 0x00005c001818b625 */ /* 0x000fe200078e0019 */
[----:B------:R1:W5:Y:S01]  /*2aa0*/  @!P5 LDG.E.64 R4, [R16.64] ;  /* 0x000000041004d981 */ /* 0x000362000c1e1b00 */
[----:B------:R-:W-:Y:S02]  /*2ab0*/  @!P2 MOV R28, 0x8 ;  /* 0x00000008001ca802 */ /* 0x000fe40000000f00 */
[----:B------:R-:W-:Y:S01]  /*2ac0*/  @!P0 IMAD.WIDE.U32 R14, R14, R15, c[0x0][0x170] ;  /* 0x00005c000e0e8625 */ /* 0x000fe200078e000f */
[----:B------:R2:W5:Y:S01]  /*2ad0*/  @!P3 LDG.E.64 R8, [R24.64] ;  /* 0x000000041808b981 */ /* 0x000562000c1e1b00 */
[----:B0-----:R-:W-:Y:S01]  /*2ae0*/  CS2R R10, SRZ ;  /* 0x00000000000a7805 */ /* 0x001fe2000001ff00 */
[----:B------:R-:W-:Y:S02]  /*2af0*/  CS2R R12, SRZ ;  /* 0x00000000000c7805 */ /* 0x000fe4000001ff00 */
[----:B------:R0:W5:Y:S01]  /*2b00*/  @!P0 LDG.E.64 R22, [R14.64] ;  /* 0x000000040e168981 */ /* 0x000162000c1e1b00 */
[----:B-1----:R-:W-:-:S02]  /*2b10*/  @!P1 MOV R17, 0x8 ;  /* 0x0000000800119802 */ /* 0x002fc40000000f00 */
[----:B--2---:R-:W-:Y:S02]  /*2b20*/  @!P6 IADD3 R24, R2, R29, RZ ;  /* 0x0000001d0218e210 */ /* 0x004fe40007ffe0ff */
[----:B------:R-:W-:Y:S01]  /*2b30*/  @!P6 MOV R25, 0x8 ;  /* 0x000000080019e802 */ /* 0x000fe20000000f00 */
[----:B------:R-:W-:Y:S01]  /*2b40*/  @!P2 IMAD.WIDE.U32 R28, R27, R28, c[0x0][0x170] ;  /* 0x00005c001b1ca625 */ /* 0x000fe200078e001c */
[----:B0-----:R-:W-:-:S03]  /*2b50*/  CS2R R14, SRZ ;  /* 0x00000000000e7805 */ /* 0x001fc6000001ff00 */
[----:B------:R-:W-:Y:S01]  /*2b60*/  @!P1 IMAD.WIDE.U32 R26, R26, R17, c[0x0][0x170] ;  /* 0x00005c001a1a9625 */ /* 0x000fe200078e0011 */
[----:B------:R0:W5:Y:S03]  /*2b70*/  @!P2 LDG.E.64 R10, [R28.64] ;  /* 0x000000041c0aa981 */ /* 0x000166000c1e1b00 */
[----:B------:R-:W-:Y:S01]  /*2b80*/  @!P6 IMAD.WIDE.U32 R24, R24, R25, c[0x0][0x170] ;  /* 0x00005c001818e625 */ /* 0x000fe200078e0019 */
[----:B------:R0:W5:Y:S04]  /*2b90*/  @!P1 LDG.E.64 R12, [R26.64] ;  /* 0x000000041a0c9981 */ /* 0x000168000c1e1b00 */
[----:B------:R0:W5:Y:S01]  /*2ba0*/  @!P6 LDG.E.64 R14, [R24.64] ;  /* 0x00000004180ee981 */ /* 0x000162000c1e1b00 */
[----:B------:R-:W-:Y:S01]  /*2bb0*/  @!P4 MOV R19, 0x8 ;  /* 0x000000080013c802 */ /* 0x000fe20000000f00 */
[----:B------:R-:W-:-:S04]  /*2bc0*/  CS2R R6, SRZ ;  /* 0x0000000000067805 */ /* 0x000fc8000001ff00 */
[----:B------:R-:W-:Y:S01]  /*2bd0*/  @!P4 IMAD.WIDE.U32 R18, R18, R19, c[0x0][0x170] ;  /* 0x00005c001212c625 */ /* 0x000fe200078e0013 */
[----:B------:R-:W-:Y:S01]  /*2be0*/  BSSY B0, `(.L_x_3806) ;  /* 0x0000051000007945 */ /* 0x000fe20003800000 */
[----:B------:R-:W-:-:S03]  /*2bf0*/  CS2R R16, SRZ ;  /* 0x0000000000107805 */ /* 0x000fc6000001ff00 */
[----:B------:R1:W5:Y:S02]  /*2c00*/  @!P4 LDG.E.64 R6, [R18.64] ;  /* 0x000000041206c981 */ /* 0x000364000c1e1b00 */
[----:B-1----:R-:W-:Y:S01]  /*2c10*/  HFMA2.MMA R19, -RZ, RZ, 0, 0 ;  /* 0x00000000ff137435 */ /* 0x002fe200000001ff */
[----:B------:R-:W-:Y:S05]  /*2c20*/  @P0 BRA `(.L_x_3807) ;  /* 0x000004c000000947 */ /* 0x000fea0003800000 */
[----:B0----5:R-:W-:-:S04]  /*2c30*/  LOP3.LUT R16, R22, 0x7fffffff, RZ, 0xc0, !PT ;  /* 0x7fffffff16107812 */ /* 0x021fc800078ec0ff */
        /* <DEDUP_REMOVED lines=8> */
[----:B------:R-:W-:Y:S02]  /*2cc0*/  FMUL.RZ R28, R23, 0.15915493667125701904 ;  /* 0x3e22f983171c7820 */ /* 0x000fe4000040c000 */
[----:B------:R-:W-:Y:S02]  /*2cd0*/  FMUL.FTZ R23, R22, R22 ;  /* 0x0000001616177220 */ /* 0x000fe40000410000 */
[----:B------:R-:W0:Y:S02]  /*2ce0*/  FRND.TRUNC R16, R16 ;  /* 0x0000001000107307 */ /* 0x000e24000020d000 */
        /* <DEDUP_REMOVED lines=17> */
[----:B------:R-:W-:Y:S01]  /*2e00*/  FFMA.FTZ R17, R25, 2, R26 ;  /* 0x4000000019117823 */ /* 0x000fe2000001001a */
[----:B------:R-:W-:-:S04]  /*2e10*/  HFMA2.MMA R26, -RZ, RZ, 0.389892578125, 0.0002090930938720703125 ;  /* 0x363d0adaff1a7435 */ /* 0x000fc800000001ff */
[----:B------:R-:W-:-:S06]  /*2e20*/  LOP3.LUT R17, R17, 0x80000000, R22, 0xb8, !PT ;  /* 0x8000000011117812 */ /* 0x000fcc00078eb816 */
[----:B------:R-:W-:-:S04]  /*2e30*/  FFMA.FTZ R24, R23, R26, 0.00019836159481201320887 ;  /* 0x394fff4917187423 */ /* 0x000fc8000001001a */
[----:B------:R-:W-:-:S04]  /*2e40*/  FFMA.FTZ R24, R23, R24, 0.0083333496004343032837 ;  /* 0x3c08889a17187423 */ /* 0x000fc80000010018 */
[----:B------:R-:W-:-:S04]  /*2e50*/  FFMA.FTZ R24, R23, R24, 0.16666667163372039795 ;  /* 0x3e2aaaab17187423 */ /* 0x000fc80000010018 */
        /* <DEDUP_REMOVED lines=13> */
.L_x_3810:
        /* <DEDUP_REMOVED lines=12> */
.L_x_3809:
[----:B------:R-:W-:-:S05]  /*2ff0*/  FADD.FTZ R16, R23, -R23 ;  /* 0x8000001717107221 */ /* 0x000fca0000010000 */
[----:B------:R-:W-:Y:S01]  /*3000*/  MOV R17, R16 ;  /* 0x0000001000117202 */ /* 0x000fe20000000f00 */
[----:B------:R-:W-:Y:S05]  /*3010*/  BRA `(.L_x_3807) ;  /* 0x000000d000007947 */ /* 0x000fea0003800000 */
.L_x_3808:
        /* <DEDUP_REMOVED lines=13> */
.L_x_3807:
[----:B0-----:R-:W-:Y:S05]  /*30f0*/  BSYNC B0 ;  /* 0x0000000000007941 */ /* 0x001fea0003800000 */
.L_x_3806:
        /* <DEDUP_REMOVED lines=13> */
[----:B------:R-:W-:Y:S01]  /*31d0*/  MOV R19, 0x42fc0000 ;  /* 0x42fc000000137802 */ /* 0x000fe20000000f00 */
[----:B------:R-:W-:Y:S01]  /*31e0*/  FMUL.RZ R26, R21, 0.15915493667125701904 ;  /* 0x3e22f983151a7820 */ /* 0x000fe2000040c000 */
[----:B------:R-:W-:-:S03]  /*31f0*/  HFMA2.MMA R24, -RZ, RZ, 0.389892578125, 0.0002090930938720703125 ;  /* 0x363d0adaff187435 */ /* 0x000fc600000001ff */
        /* <DEDUP_REMOVED lines=37> */
.L_x_3815:
[----:B------:R-:W-:Y:S02]  /*3450*/  FMUL.RZ R23, R21, 0.15915493667125701904 ;  /* 0x3e22f98315177820 */ /* 0x000fe4000040c000 */
        /* <DEDUP_REMOVED lines=11> */
.L_x_3814:
[----:B------:R-:W-:-:S05]  /*3510*/  FADD.FTZ R18, R21, -R21 ;  /* 0x8000001515127221 */ /* 0x000fca0000010000 */
[----:B------:R-:W-:Y:S01]  /*3520*/  MOV R19, R18 ;  /* 0x0000001200137202 */ /* 0x000fe20000000f00 */
[----:B------:R-:W-:Y:S05]  /*3530*/  BRA `(.L_x_3812) ;  /* 0x000000d000007947 */ /* 0x000fea0003800000 */
.L_x_3813:
        /* <DEDUP_REMOVED lines=13> */
.L_x_3812:
[----:B------:R-:W-:Y:S05]  /*3610*/  BSYNC B0 ;  /* 0x0000000000007941 */ /* 0x000fea0003800000 */
.L_x_3811:
[----:B------:R-:W-:Y:S01]  /*3620*/  IADD3 R21, R3, 0x100, RZ ;  /* 0x0000010003157810 */ /* 0x000fe20007ffe0ff */
[----:B------:R-:W-:Y:S01]  /*3630*/  BSSY B0, `(.L_x_3816) ;  /* 0x0000051000007945 */ /* 0x000fe20003800000 */
[----:B------:R-:W-:Y:S02]  /*3640*/  CS2R R22, SRZ ;  /* 0x0000000000167805 */ /* 0x000fe4000001ff00 */
        /* <DEDUP_REMOVED lines=31> */
[C---:B------:R-:W-:Y:S02]  /*3840*/  FFMA.FTZ R25, R24.reuse, R25, 0.00019836159481201320887 ;  /* 0x394fff4918197423 */ /* 0x040fe40000010019 */
        /* <DEDUP_REMOVED lines=19> */
.L_x_3820:
        /* <DEDUP_REMOVED lines=12> */
.L_x_3819:
[----:B------:R-:W-:-:S05]  /*3a40*/  FADD.FTZ R22, R5, -R5 ;  /* 0x8000000505167221 */ /* 0x000fca0000010000 */
[----:B------:R-:W-:Y:S01]  /*3a50*/  MOV R23, R22 ;  /* 0x0000001600177202 */ /* 0x000fe20000000f00 */
[----:B------:R-:W-:Y:S05]  /*3a60*/  BRA `(.L_x_3817) ;  /* 0x000000d000007947 */ /* 0x000fea0003800000 */
.L_x_3818:
        /* <DEDUP_REMOVED lines=13> */
.L_x_3817:
[----:B------:R-:W-:Y:S05]  /*3b40*/  BSYNC B0 ;  /* 0x0000000000007941 */ /* 0x000fea0003800000 */
.L_x_3816:
        /* <DEDUP_REMOVED lines=53> */
.L_x_3825:
        /* <DEDUP_REMOVED lines=12> */
.L_x_3824:
[----:B------:R-:W-:-:S05]  /*3f60*/  FADD.FTZ R20, R7, -R7 ;  /* 0x8000000707147221 */ /* 0x000fca0000010000 */
[----:B------:R-:W-:Y:S01]  /*3f70*/  MOV R21, R20 ;  /* 0x0000001400157202 */ /* 0x000fe20000000f00 */
[----:B------:R-:W-:Y:S05]  /*3f80*/  BRA `(.L_x_3822) ;  /* 0x000000d000007947 */ /* 0x000fea0003800000 */
.L_x_3823:
        /* <DEDUP_REMOVED lines=13> */
.L_x_3822:
[----:B------:R-:W-:Y:S05]  /*4060*/  BSYNC B0 ;  /* 0x0000000000007941 */ /* 0x000fea0003800000 */
.L_x_3821:
        /* <DEDUP_REMOVED lines=17> */
[----:B------:R-:W0:Y:S02]  /*4180*/  FRND.TRUNC R4, R4 ;  /* 0x0000000400047307 */ /* 0x000e24000020d000 */
        /* <DEDUP_REMOVED lines=8> */
[----:B------:R-:W-:-:S03]  /*4210*/  SHF.L.U32 R7, R7, 0x17, RZ ;  /* 0x0000001707077819 */ /* 0x000fc600000006ff */
[----:B------:R-:W0:Y:S02]  /*4220*/  MUFU.EX2 R6, R6 ;  /* 0x0000000600067308 */ /* 0x000e240000000800 */
[----:B0-----:R-:W-:-:S06]  /*4230*/  FMUL.FTZ R24, R7, R6 ;  /* 0x0000000607187220 */ /* 0x001fcc0000410000 */
[----:B------:R-:W0:Y:S01]  /*4240*/  MUFU.COS R7, R26 ;  /* 0x0000001a00077308 */ /* 0x000e220000000000 */
[----:B------:R-:W-:-:S04]  /*4250*/  FMUL.FTZ R6, R8, R8 ;  /* 0x0000000808067220 */ /* 0x000fc80000410000 */
[----:B------:R-:W-:-:S03]  /*4260*/  FFMA.FTZ R25, R6, R25, 0.00019836159481201320887 ;  /* 0x394fff4906197423 */ /* 0x000fc60000010019 */
[----:B------:R-:W1:Y:S01]  /*4270*/  MUFU.RCP R4, R24 ;  /* 0x0000001800047308 */ /* 0x000e620000001000 */
[----:B------:R-:W-:-:S04]  /*4280*/  FFMA.FTZ R25, R6, R25, 0.0083333496004343032837 ;  /* 0x3c08889a06197423 */ /* 0x000fc80000010019 */
[----:B------:R-:W-:-:S03]  /*4290*/  FFMA.FTZ R25, R6, R25, 0.16666667163372039795 ;  /* 0x3e2aaaab06197423 */ /* 0x000fc60000010019 */
[----:B0-----:R-:W-:Y:S01]  /*42a0*/  MUFU.RCP R7, R7 ;  /* 0x0000000700077308 */ /* 0x001fe20000001000 */
[----:B------:R-:W-:Y:S02]  /*42b0*/  FMUL.FTZ R25, R6, R25 ;  /* 0x0000001906197220 */ /* 0x000fe40000410000 */
[----:B-1----:R-:W-:-:S05]  /*42c0*/  FMUL.FTZ R9, R4, -0.125 ;  /* 0xbe00000004097820 */ /* 0x002fca0000410000 */
[----:B------:R-:W0:Y:S01]  /*42d0*/  MUFU.SIN R4, R26 ;  /* 0x0000001a00047308 */ /* 0x000e220000000400 */
[----:B------:R-:W-:-:S05]  /*42e0*/  FFMA.FTZ R9, R24, 2, R9 ;  /* 0x4000000018097823 */ /* 0x000fca0000010009 */
[--C-:B------:R-:W-:Y:S01]  /*42f0*/  LOP3.LUT R6, R9, 0x80000000, R8.reuse, 0xb8, !PT ;  /* 0x8000000009067812 */ /* 0x100fe200078eb808 */
[----:B------:R-:W-:-:S04]  /*4300*/  @!P1 FFMA.FTZ R6, R25, R8, R8 ;  /* 0x0000000819069223 */ /* 0x000fc80000010008 */
[----:B------:R-:W-:Y:S02]  /*4310*/  FFMA.FTZ R8, R6, R6, 1 ;  /* 0x3f80000006087423 */ /* 0x000fe40000010006 */
[----:B0-----:R-:W-:-:S04]  /*4320*/  FMUL.FTZ R4, R4, R7 ;  /* 0x0000000704047220 */ /* 0x001fc80000410000 */
[----:B------:R-:W0:Y:S01]  /*4330*/  MUFU.SQRT R8, R8 ;  /* 0x0000000800087308 */ /* 0x000e220000002000 */
[----:B------:R-:W-:-:S04]  /*4340*/  FFMA.FTZ R9, R4, R4, 1 ;  /* 0x3f80000004097423 */ /* 0x000fc80000010004 */
[----:B------:R-:W-:-:S04]  /*4350*/  FMUL.FTZ R25, R9, R6 ;  /* 0x0000000609197220 */ /* 0x000fc80000410000 */
[----:B------:R-:W-:-:S06]  /*4360*/  FFMA.FTZ R25, R6, R25, 1 ;  /* 0x3f80000006197423 */ /* 0x000fcc0000010019 */
[----:B------:R-:W1:Y:S01]  /*4370*/  MUFU.RCP R25, R25 ;  /* 0x0000001900197308 */ /* 0x000e620000001000 */
[----:B0-----:R-:W-:-:S04]  /*4380*/  FMUL.FTZ R9, R9, R8 ;  /* 0x0000000809097220 */ /* 0x001fc80000410000 */
[----:B------:R-:W-:Y:S02]  /*4390*/  FMUL.FTZ R6, R6, R9 ;  /* 0x0000000906067220 */ /* 0x000fe40000410000 */
[-C--:B-1----:R-:W-:Y:S02]  /*43a0*/  FMUL.FTZ R7, R4, R25.reuse ;  /* 0x0000001904077220 */ /* 0x082fe40000410000 */
[----:B------:R-:W-:Y:S01]  /*43b0*/  FMUL.FTZ R6, R6, R25 ;  /* 0x0000001906067220 */ /* 0x000fe20000410000 */
[----:B------:R-:W-:Y:S05]  /*43c0*/  BRA `(.L_x_3827) ;  /* 0x000001c000007947 */ /* 0x000fea0003800000 */
.L_x_3830:
        /* <DEDUP_REMOVED lines=12> */
.L_x_3829:
[----:B------:R-:W-:-:S05]  /*4490*/  FADD.FTZ R6, R9, -R9 ;  /* 0x8000000909067221 */ /* 0x000fca0000010000 */
[----:B------:R-:W-:Y:S01]  /*44a0*/  MOV R7, R6 ;  /* 0x0000000600077202 */ /* 0x000fe20000000f00 */
[----:B------:R-:W-:Y:S05]  /*44b0*/  BRA `(.L_x_3827) ;  /* 0x000000d000007947 */ /* 0x000fea0003800000 */
.L_x_3828:
        /* <DEDUP_REMOVED lines=13> */
.L_x_3827:
[----:B------:R-:W-:Y:S05]  /*4590*/  BSYNC B0 ;  /* 0x0000000000007941 */ /* 0x000fea0003800000 */
.L_x_3826:
        /* <DEDUP_REMOVED lines=53> */
.L_x_3835:
        /* <DEDUP_REMOVED lines=12> */
.L_x_3834:
[----:B------:R-:W-:-:S05]  /*49b0*/  FADD.FTZ R4, R11, -R11 ;  /* 0x8000000b0b047221 */ /* 0x000fca0000010000 */
[----:B------:R-:W-:Y:S01]  /*49c0*/  MOV R5, R4 ;  /* 0x0000000400057202 */ /* 0x000fe20000000f00 */
[----:B------:R-:W-:Y:S05]  /*49d0*/  BRA `(.L_x_3832) ;  /* 0x000000d000007947 */ /* 0x000fea0003800000 */
.L_x_3833:
        /* <DEDUP_REMOVED lines=13> */
.L_x_3832:
[----:B------:R-:W-:Y:S05]  /*4ab0*/  BSYNC B0 ;  /* 0x0000000000007941 */ /* 0x000fea0003800000 */
.L_x_3831:
        /* <DEDUP_REMOVED lines=54> */
.L_x_3840:
        /* <DEDUP_REMOVED lines=12> */
.L_x_3839:
[----:B------:R-:W-:-:S05]  /*4ee0*/  FADD.FTZ R10, R13, -R13 ;  /* 0x8000000d0d0a7221 */ /* 0x000fca0000010000 */
[----:B------:R-:W-:Y:S01]  /*4ef0*/  MOV R11, R10 ;  /* 0x0000000a000b7202 */ /* 0x000fe20000000f00 */
[----:B------:R-:W-:Y:S05]  /*4f00*/  BRA `(.L_x_3837) ;  /* 0x000000d000007947 */ /* 0x000fea0003800000 */
.L_x_3838:
        /* <DEDUP_REMOVED lines=13> */
.L_x_3837:
[----:B------:R-:W-:Y:S05]  /*4fe0*/  BSYNC B0 ;  /* 0x0000000000007941 */ /* 0x000fea0003800000 */
.L_x_3836:
        /* <DEDUP_REMOVED lines=53> */
.L_x_3845:
        /* <DEDUP_REMOVED lines=12> */
.L_x_3844:
[----:B------:R-:W-:-:S05]  /*5400*/  FADD.FTZ R8, R15, -R15 ;  /* 0x8000000f0f087221 */ /* 0x000fca0000010000 */
[----:B------:R-:W-:Y:S01]  /*5410*/  MOV R9, R8 ;  /* 0x0000000800097202 */ /* 0x000fe20000000f00 */
[----:B------:R-:W-:Y:S05]  /*5420*/  BRA `(.L_x_3842) ;  /* 0x000000d000007947 */ /* 0x000fea0003800000 */
.L_x_3843:
        /* <DEDUP_REMOVED lines=13> */
.L_x_3842:
[----:B------:R-:W-:Y:S05]  /*5500*/  BSYNC B0 ;  /* 0x0000000000007941 */ /* 0x000fea0003800000 */
.L_x_3841:
[----:B------:R-:W-:Y:S01]  /*5510*/  @!P0 IADD3 R12, R2, R3, RZ ;  /* 0x00000003020c8210 */ /* 0x000fe20007ffe0ff */
[----:B------:R-:W-:Y:S01]  /*5520*/  BSSY B0, `(.L_x_3846) ;  /* 0x0000031000007945 */ /* 0x000fe20003800000 */
[----:B------:R-:W-:Y:S01]  /*5530*/  @!P0 MOV R13, 0x8 ;  /* 0x00000008000d8802 */ /* 0x000fe20000000f00 */
[----:B------:R-:W-:Y:S01]  /*5540*/  BSSY B1, `(.L_x_3847) ;  /* 0x0000028000017945 */ /* 0x000fe20003800000 */
[----:B------:R-:W-:-:S03]  /*5550*/  @!P0 IADD3 R3, R3, 0x80, RZ ;  /* 0x0000008003038810 */ /* 0x000fc60007ffe0ff */
[----:B------:R-:W-:-:S05]  /*5560*/  @!P0 IMAD.WIDE.U32 R12, R12, R13, c[0x0][0x168] ;  /* 0x00005a000c0c8625 */ /* 0x000fca00078e000d */
[----:B------:R0:W-:Y:S01]  /*5570*/  @!P0 STG.E.64 [R12.64], R16 ;  /* 0x000000100c008986 */ /* 0x0001e2000c101b04 */
[----:B------:R-:W-:-:S13]  /*5580*/  ISETP.GE.AND P0, PT, R3, R0, PT ;  /* 0x000000000300720c */ /* 0x000fda0003f06270 */
[----:B------:R-:W-:Y:S05]  /*5590*/  @P0 BRA `(.L_x_3848) ;  /* 0x000000c000000947 */ /* 0x000fea0003800000 */
[----:B0-----:R-:W-:Y:S01]  /*55a0*/  HFMA2.MMA R13, -RZ, RZ, 0, 4.76837158203125e-07 ;  /* 0x00000008ff0d7435 */ /* 0x001fe200000001ff */
[----:B------:R-:W-:Y:S02]  /*55b0*/  IADD3 R12, R2, R3, RZ ;  /* 0x00000003020c7210 */ /* 0x000fe40007ffe0ff */
[----:B------:R-:W-:-:S04]  /*55c0*/  IADD3 R3, R3, 0x80, RZ ;  /* 0x0000008003037810 */ /* 0x000fc80007ffe0ff */
[----:B------:R-:W-:-:S03]  /*55d0*/  ISETP.GE.AND P0, PT, R3, R0, PT ;  /* 0x000000000300720c */ /* 0x000fc60003f06270 */
[----:B------:R-:W-:-:S05]  /*55e0*/  IMAD.WIDE.U32 R12, R12, R13, c[0x0][0x168] ;  /* 0x00005a000c0c7625 */ /* 0x000fca00078e000d */
[----:B------:R0:W-:Y:S05]  /*55f0*/  STG.E.64 [R12.64], R18 ;  /* 0x000000120c007986 */ /* 0x0001ea000c101b04 */
[----:B------:R-:W-:Y:S05]  /*5600*/  @P0 BRA `(.L_x_3849) ;  /* 0x000000c000000947 */ /* 0x000fea0003800000 */
[----:B0-----:R-:W-:Y:S02]  /*5610*/  IADD3 R12, R2, R3, RZ ;  /* 0x00000003020c7210 */ /* 0x001fe40007ffe0ff */
[----:B------:R-:W-:Y:S02]  /*5620*/  MOV R13, 0x8 ;  /* 0x00000008000d7802 */ /* 0x000fe40000000f00 */
[----:B------:R-:W-:-:S03]  /*5630*/  IADD3 R3, R3, 0x80, RZ ;  /* 0x0000008003037810 */ /* 0x000fc60007ffe0ff */
[----:B------:R-:W-:-:S05]  /*5640*/  IMAD.WIDE.U32 R12, R12, R13, c[0x0][0x168] ;  /* 0x00005a000c0c7625 */ /* 0x000fca00078e000d */
[----:B------:R0:W-:Y:S02]  /*5650*/  STG.E.64 [R12.64], R22 ;  /* 0x000000160c007986 */ /* 0x0001e4000c101b04 */
.L_x_3848:
[----:B0-----:R-:W-:-:S13]  /*5660*/  ISETP.GE.AND P0, PT, R3, R0, PT ;  /* 0x000000000300720c */ /* 0x001fda0003f06270 */
[----:B------:R-:W-:Y:S05]  /*5670*/  @P0 BRA `(.L_x_3850) ;  /* 0x000000c000000947 */ /* 0x000fea0003800000 */
[----:B------:R-:W-:Y:S02]  /*5680*/  IADD3 R12, R2, R3, RZ ;  /* 0x00000003020c7210 */ /* 0x000fe40007ffe0ff */
[----:B------:R-:W-:Y:S02]  /*5690*/  MOV R13, 0x8 ;  /* 0x00000008000d7802 */ /* 0x000fe40000000f00 */
[----:B------:R-:W-:-:S03]  /*56a0*/  IADD3 R3, R3, 0x80, RZ ;  /* 0x0000008003037810 */ /* 0x000fc60007ffe0ff */
[----:B------:R-:W-:-:S05]  /*56b0*/  IMAD.WIDE.U32 R12, R12, R13, c[0x0][0x168] ;  /* 0x00005a000c0c7625 */ /* 0x000fca00078e000d */
[----:B------:R0:W-:Y:S02]  /*56c0*/  STG.E.64 [R12.64], R20 ;  /* 0x000000140c007986 */ /* 0x0001e4000c101b04 */
.L_x_3849:
[----:B------:R-:W-:-:S13]  /*56d0*/  ISETP.GE.AND P0, PT, R3, R0, PT ;  /* 0x000000000300720c */ /* 0x000fda0003f06270 */
[----:B------:R-:W-:Y:S05]  /*56e0*/  @P0 BRA `(.L_x_3851) ;  /* 0x000000d000000947 */ /* 0x000fea0003800000 */
[----:B0-----:R-:W-:Y:S01]  /*56f0*/  HFMA2.MMA R13, -RZ, RZ, 0, 4.76837158203125e-07 ;  /* 0x00000008ff0d7435 */ /* 0x001fe200000001ff */
[----:B------:R-:W-:Y:S02]  /*5700*/  IADD3 R12, R2, R3, RZ ;  /* 0x00000003020c7210 */ /* 0x000fe40007ffe0ff */
[----:B------:R-:W-:-:S07]  /*5710*/  IADD3 R3, R3, 0x80, RZ ;  /* 0x0000008003037810 */ /* 0x000fce0007ffe0ff */
[----:B------:R-:W-:-:S05]  /*5720*/  IMAD.WIDE.U32 R12, R12, R13, c[0x0][0x168] ;  /* 0x00005a000c0c7625 */ /* 0x000fca00078e000d */
[----:B------:R0:W-:Y:S02]  /*5730*/  STG.E.64 [R12.64], R6 ;  /* 0x000000060c007986 */ /* 0x0001e4000c101b04 */
.L_x_3850:
[----:B------:R-:W-:-:S13]  /*5740*/  ISETP.GE.AND P0, PT, R3, R0, PT ;  /* 0x000000000300720c */ /* 0x000fda0003f06270 */
[----:B------:R-:W-:Y:S01]  /*5750*/  @P0 BREAK B1 ;  /* 0x0000000000010942 */ /* 0x000fe20003800000 */
[----:B------:R-:W-:Y:S05]  /*5760*/  @P0 BRA `(.L_x_3852) ;  /* 0x000000c000000947 */ /* 0x000fea0003800000 */
[----:B0-----:R-:W-:Y:S02]  /*5770*/  IADD3 R6, R2, R3, RZ ;  /* 0x0000000302067210 */ /* 0x001fe40007ffe0ff */
[----:B------:R-:W-:Y:S02]  /*5780*/  MOV R7, 0x8 ;  /* 0x0000000800077802 */ /* 0x000fe40000000f00 */
[----:B------:R-:W-:-:S03]  /*5790*/  IADD3 R3, R3, 0x80, RZ ;  /* 0x0000008003037810 */ /* 0x000fc60007ffe0ff */
[----:B------:R-:W-:-:S05]  /*57a0*/  IMAD.WIDE.U32 R6, R6, R7, c[0x0][0x168] ;  /* 0x00005a0006067625 */ /* 0x000fca00078e0007 */
[----:B------:R0:W-:Y:S02]  /*57b0*/  STG.E.64 [R6.64], R4 ;  /* 0x0000000406007986 */ /* 0x0001e4000c101b04 */
.L_x_3851:
[----:B------:R-:W-:Y:S05]  /*57c0*/  BSYNC B1 ;  /* 0x0000000000017941 */ /* 0x000fea0003800000 */
.L_x_3847:
[----:B------:R-:W-:-:S13]  /*57d0*/  ISETP.GE.AND P0, PT, R3, R0, PT ;  /* 0x000000000300720c */ /* 0x000fda0003f06270 */
[----:B0-----:R-:W-:Y:S02]  /*57e0*/  @!P0 IADD3 R4, R2, R3, RZ ;  /* 0x0000000302048210 */ /* 0x001fe40007ffe0ff */
[----:B------:R-:W-:Y:S02]  /*57f0*/  @!P0 MOV R5, 0x8 ;  /* 0x0000000800058802 */ /* 0x000fe40000000f00 */
[----:B------:R-:W-:-:S03]  /*5800*/  @!P0 IADD3 R3, R3, 0x80, RZ ;  /* 0x0000008003038810 */ /* 0x000fc60007ffe0ff */
[----:B------:R-:W-:-:S05]  /*5810*/  @!P0 IMAD.WIDE.U32 R4, R4, R5, c[0x0][0x168] ;  /* 0x00005a0004048625 */ /* 0x000fca00078e0005 */
[----:B------:R0:W-:Y:S02]  /*5820*/  @!P0 STG.E.64 [R4.64], R10 ;  /* 0x0000000a04008986 */ /* 0x0001e4000c101b04 */
.L_x_3852:
[----:B------:R-:W-:Y:S05]  /*5830*/  BSYNC B0 ;  /* 0x0000000000007941 */ /* 0x000fea0003800000 */
.L_x_3846:
[----:B------:R-:W-:Y:S01]  /*5840*/  WARPSYNC 0xffffffff ;  /* 0xffffffff00007948 */ /* 0x000fe20003800000 */
[----:B------:R-:W-:-:S13]  /*5850*/  ISETP.GE.AND P0, PT, R3, R0, PT ;  /* 0x000000000300720c */ /* 0x000fda0003f06270 */
[----:B------:R-:W-:Y:S05]  /*5860*/  @P0 EXIT ;  /* 0x000000000000094d */ /* 0x000fea0003800000 */
[----:B------:R-:W-:Y:S01]  /*5870*/  IADD3 R2, R2, R3, RZ ;  /* 0x0000000302027210 */ /* 0x000fe20007ffe0ff */
[----:B------:R-:W-:-:S10]  /*5880*/  HFMA2.MMA R3, -RZ, RZ, 0, 4.76837158203125e-07 ;  /* 0x00000008ff037435 */ /* 0x000fd400000001ff */
[----:B------:R-:W-:-:S05]  /*5890*/  IMAD.WIDE.U32 R2, R2, R3, c[0x0][0x168] ;  /* 0x00005a0002027625 */ /* 0x000fca00078e0003 */
[----:B------:R-:W-:Y:S01]  /*58a0*/  STG.E.64 [R2.64], R8 ;  /* 0x0000000802007986 */ /* 0x000fe2000c101b04 */
[----:B------:R-:W-:Y:S05]  /*58b0*/  EXIT ;  /* 0x000000000000794d */ /* 0x000fea0003800000 */
.L_x_3853:
        /* <DEDUP_REMOVED lines=12> */
.L_x_6254:


//--------------------- .text._ZN2at6native29vectorized_elementwise_kernelILi4EZZZNS0_16tanh_kernel_cudaERNS_18TensorIteratorBaseEENKUlvE_clEvENKUlvE0_clEvEUlN3c107complexIfEEE_St5arrayIPcLm2EEEEviT0_T1_ --------------------------
	.section	.text._ZN2at6native29vectorized_elementwise_kernelILi4EZZZNS0_16tanh_kernel_cudaERNS_18TensorIteratorBaseEENKUlvE_clEvENKUlvE0_clEvEUlN3c107complexIfEEE_St5arrayIPcLm2EEEEviT0_T1_,"ax",@progbits
	.sectioninfo	@"SHI_REGISTERS=32"
	.align	128
        .global         _ZN2at6native29vectorized_elementwise_kernelILi4EZZZNS0_16tanh_kernel_cudaERNS_18TensorIteratorBaseEENKUlvE_clEvENKUlvE0_clEvEUlN3c107complexIfEEE_St5arrayIPcLm2EEEEviT0_T1_
        .type           _ZN2at6native29vectorized_elementwise_kernelILi4EZZZNS0_16tanh_kernel_cudaERNS_18TensorIteratorBaseEENKUlvE_clEvENKUlvE0_clEvEUlN3c107complexIfEEE_St5arrayIPcLm2EEEEviT0_T1_,@function
        .size           _ZN2at6native29vectorized_elementwise_kernelILi4EZZZNS0_16tanh_kernel_cudaERNS_18TensorIteratorBaseEENKUlvE_clEvENKUlvE0_clEvEUlN3c107complexIfEEE_St5arrayIPcLm2EEEEviT0_T1_,(.L_x_6255 - _ZN2at6native29vectorized_elementwise_kernelILi4EZZZNS0_16tanh_kernel_cudaERNS_18TensorIteratorBaseEENKUlvE_clEvENKUlvE0_clEvEUlN3c107complexIfEEE_St5arrayIPcLm2EEEEviT0_T1_)
        .other          _ZN2at6native29vectorized_elementwise_kernelILi4EZZZNS0_16tanh_kernel_cudaERNS_18TensorIteratorBaseEENKUlvE_clEvENKUlvE0_clEvEUlN3c107complexIfEEE_St5arrayIPcLm2EEEEviT0_T1_,@"STO_CUDA_ENTRY STV_DEFAULT"
_ZN2at6native29vectorized_elementwise_kernelILi4EZZZNS0_16tanh_kernel_cudaERNS_18TensorIteratorBaseEENKUlvE_clEvENKUlvE0_clEvEUlN3c107complexIfEEE_St5arrayIPcLm2EEEEviT0_T1_:
.text._ZN2at6native29vectorized_elementwise_kernelILi4EZZZNS0_16tanh_kernel_cudaERNS_18TensorIteratorBaseEENKUlvE_clEvENKUlvE0_clEvEUlN3c107complexIfEEE_St5arrayIPcLm2EEEEviT0_T1_:
        /* <DEDUP_REMOVED lines=65> */
.L_x_3858:
        /* <DEDUP_REMOVED lines=12> */
.L_x_3857:
[----:B------:R-:W-:-:S05]  /*04d0*/  FADD.FTZ R16, R21, -R21 ;  /* 0x8000001515107221 */ /* 0x000fca0000010000 */
[----:B------:R-:W-:Y:S01]  /*04e0*/  MOV R17, R16 ;  /* 0x0000001000117202 */ /* 0x000fe20000000f00 */
[----:B------:R-:W-:Y:S05]  /*04f0*/  BRA `(.L_x_3859) ;  /* 0x000000c000007947 */ /* 0x000fea0003800000 */
.L_x_3856:
        /* <DEDUP_REMOVED lines=12> */
.L_x_3859:
[----:B------:R-:W-:Y:S05]  /*05c0*/  BSYNC B0 ;  /* 0x0000000000007941 */ /* 0x000fea0003800000 */
.L_x_3855:
        /* <DEDUP_REMOVED lines=49> */
.L_x_3863:
        /* <DEDUP_REMOVED lines=12> */
.L_x_3862:
[----:B------:R-:W-:-:S05]  /*09a0*/  FADD.FTZ R22, R23, -R23 ;  /* 0x8000001717167221 */ /* 0x000fca0000010000 */
[----:B------:R-:W-:Y:S01]  /*09b0*/  MOV R19, R22 ;  /* 0x0000001600137202 */ /* 0x000fe20000000f00 */
[----:B------:R-:W-:Y:S05]  /*09c0*/  BRA `(.L_x_3864) ;  /* 0x000000c000007947 */ /* 0x000fea0003800000 */
.L_x_3861:
        /* <DEDUP_REMOVED lines=12> */
.L_x_3864:
[----:B------:R-:W-:Y:S05]  /*0a90*/  BSYNC B0 ;  /* 0x0000000000007941 */ /* 0x000fea0003800000 */
.L_x_3860:
        /* <DEDUP_REMOVED lines=49> */
.L_x_3868:
        /* <DEDUP_REMOVED lines=12> */
.L_x_3867:
[----:B------:R-:W-:-:S05]  /*0e70*/  FADD.FTZ R8, R9, -R9 ;  /* 0x8000000909087221 */ /* 0x000fca0000010000 */
[----:B------:R-:W-:Y:S01]  /*0e80*/  MOV R21, R8 ;  /* 0x0000000800157202 */ /* 0x000fe20000000f00 */
[----:B------:R-:W-:Y:S05]  /*0e90*/  BRA `(.L_x_3869) ;  /* 0x000000c000007947 */ /* 0x000fea0003800000 */
.L_x_3866:
        /* <DEDUP_REMOVED lines=12> */
.L_x_3869:
[----:B------:R-:W-:Y:S05]  /*0f60*/  BSYNC B0 ;  /* 0x0000000000007941 */ /* 0x000fea0003800000 */
.L_x_3865:
        /* <DEDUP_REMOVED lines=49> */
.L_x_3873:
        /* <DEDUP_REMOVED lines=12> */
.L_x_3872:
[----:B------:R-:W-:-:S05]  /*1340*/  FADD.FTZ R10, R11, -R11 ;  /* 0x8000000b0b0a7221 */ /* 0x000fca0000010000 */
[----:B------:R-:W-:Y:S01]  /*1350*/  MOV R23, R10 ;  /* 0x0000000a00177202 */ /* 0x000fe20000000f00 */
[----:B------:R-:W-:Y:S05]  /*1360*/  BRA `(.L_x_3874) ;  /* 0x000000c000007947 */ /* 0x000fea0003800000 */
.L_x_3871:
        /* <DEDUP_REMOVED lines=12> */
.L_x_3874:
[----:B------:R-:W-:Y:S05]  /*1430*/  BSYNC B0 ;  /* 0x0000000000007941 */ /* 0x000fea0003800000 */
.L_x_3870:
        /* <DEDUP_REMOVED lines=49> */
.L_x_3878:
        /* <DEDUP_REMOVED lines=12> */
.L_x_3877:
[----:B------:R-:W-:-:S05]  /*1810*/  FADD.FTZ R4, R5, -R5 ;  /* 0x8000000505047221 */ /* 0x000fca0000010000 */
[----:B------:R-:W-:Y:S01]  /*1820*/  MOV R9, R4 ;  /* 0x0000000400097202 */ /* 0x000fe20000000f00 */
[----:B------:R-:W-:Y:S05]  /*1830*/  BRA `(.L_x_3879) ;  /* 0x000000c000007947 */ /* 0x000fea0003800000 */
.L_x_3876:
        /* <DEDUP_REMOVED lines=12> */
.L_x_3879:
[----:B------:R-:W-:Y:S05]  /*1900*/  BSYNC B0 ;  /* 0x0000000000007941 */ /* 0x000fea0003800000 */
.L_x_3875:
        /* <DEDUP_REMOVED lines=49> */
.L_x_3883:
        /* <DEDUP_REMOVED lines=12> */
.L_x_3882:
[----:B------:R-:W-:-:S05]  /*1ce0*/  FADD.FTZ R6, R7, -R7 ;  /* 0x8000000707067221 */ /* 0x000fca0000010000 */
[----:B------:R-:W-:Y:S01]  /*1cf0*/  MOV R11, R6 ;  /* 0x00000006000b7202 */ /* 0x000fe20000000f00 */
[----:B------:R-:W-:Y:S05]  /*1d00*/  BRA `(.L_x_3884) ;  /* 0x000000c000007947 */ /* 0x000fea0003800000 */
.L_x_3881:
        /* <DEDUP_REMOVED lines=12> */
.L_x_3884:
[----:B------:R-:W-:Y:S05]  /*1dd0*/  BSYNC B0 ;  /* 0x0000000000007941 */ /* 0x000fea0003800000 */
.L_x_3880:
        /* <DEDUP_REMOVED lines=49> */
.L_x_3888:
        /* <DEDUP_REMOVED lines=12> */
.L_x_3887:
[----:B------:R-:W-:-:S05]  /*21b0*/  FADD.FTZ R12, R13, -R13 ;  /* 0x8000000d0d0c7221 */ /* 0x000fca0000010000 */
[----:B------:R-:W-:Y:S01]  /*21c0*/  MOV R5, R12 ;  /* 0x0000000c00057202 */ /* 0x000fe20000000f00 */
[----:B------:R-:W-:Y:S05]  /*21d0*/  BRA `(.L_x_3889) ;  /* 0x000000c000007947 */ /* 0x000fea0003800000 */
.L_x_3886:
        /* <DEDUP_REMOVED lines=12> */
.L_x_3889:
[----:B------:R-:W-:Y:S05]  /*22a0*/  BSYNC B0 ;  /* 0x0000000000007941 */ /* 0x000fea0003800000 */
.L_x_3885:
        /* <DEDUP_REMOVED lines=49> */
.L_x_3893:
        /* <DEDUP_REMOVED lines=12> */
.L_x_3892:
[----:B------:R-:W-:-:S05]  /*2680*/  FADD.FTZ R14, R15, -R15 ;  /* 0x8000000f0f0e7221 */ /* 0x000fca0000010000 */
[----:B------:R-:W-:Y:S01]  /*2690*/  MOV R7, R14 ;  /* 0x0000000e00077202 */ /* 0x000fe20000000f00 */
[----:B------:R-:W-:Y:S05]  /*26a0*/  BRA `(.L_x_3894) ;  /* 0x000000c000007947 */ /* 0x000fea0003800000 */
.L_x_3891:
        /* <DEDUP_REMOVED lines=12> */
.L_x_3894:
[----:B------:R-:W-:Y:S05]  /*2770*/  BSYNC B0 ;  /* 0x0000000000007941 */ /* 0x000fea0003800000 */
.L_x_3890:
        /* <DEDUP_REMOVED lines=14> */
.L_x_3854:
        /* <DEDUP_REMOVED lines=109> */
.L_x_3899:
        /* <DEDUP_REMOVED lines=12> */
.L_x_3898:
[----:B------:R-:W-:-:S05]  /*2ff0*/  FADD.FTZ R16, R23, -R23 ;  /* 0x8000001717107221 */ /* 0x000fca0000010000 */
[----:B------:R-:W-:Y:S01]  /*3000*/  MOV R17, R16 ;  /* 0x0000001000117202 */ /* 0x000fe20000000f00 */
[----:B------:R-:W-:Y:S05]  /*3010*/  BRA `(.L_x_3896) ;  /* 0x000000d000007947 */ /* 0x000fea0003800000 */
.L_x_3897:
        /* <DEDUP_REMOVED lines=13> */
.L_x_3896:
[----:B0-----:R-:W-:Y:S05]  /*30f0*/  BSYNC B0 ;  /* 0x0000000000007941 */ /* 0x001fea0003800000 */
.L_x_3895:
        /* <DEDUP_REMOVED lines=53> */
.L_x_3904:
        /* <DEDUP_REMOVED lines=12> */
.L_x_3903:
[----:B------:R-:W-:-:S05]  /*3510*/  FADD.FTZ R18, R21, -R21 ;  /* 0x8000001515127221 */ /* 0x000fca0000010000 */
[----:B------:R-:W-:Y:S01]  /*3520*/  MOV R19, R18 ;  /* 0x0000001200137202 */ /* 0x000fe20000000f00 */
[----:B------:R-:W-:Y:S05]  /*3530*/  BRA `(.L_x_3901) ;  /* 0x000000d000007947 */ /* 0x000fea0003800000 */
.L_x_3902:
        /* <DEDUP_REMOVED lines=13> */
.L_x_3901:
[----:B------:R-:W-:Y:S05]  /*3610*/  BSYNC B0 ;  /* 0x0000000000007941 */ /* 0x000fea0003800000 */
.L_x_3900:
        /* <DEDUP_REMOVED lines=54> */
.L_x_3909:
        /* <DEDUP_REMOVED lines=12> */
.L_x_3908:
[----:B------:R-:W-:-:S05]  /*3a40*/  FADD.FTZ R22, R5, -R5 ;  /* 0x8000000505167221 */ /* 0x000fca0000010000 */
[----:B------:R-:W-:Y:S01]  /*3a50*/  MOV R23, R22 ;  /* 0x0000001600177202 */ /* 0x000fe20000000f00 */
[----:B------:R-:W-:Y:S05]  /*3a60*/  BRA `(.L_x_3906) ;  /* 0x000000d000007947 */ /* 0x000fea0003800000 */
.L_x_3907:
        /* <DEDUP_REMOVED lines=13> */
.L_x_3906:
[----:B------:R-:W-:Y:S05]  /*3b40*/  BSYNC B0 ;  /* 0x0000000000007941 */ /* 0x000fea0003800000 */
.L_x_3905:
        /* <DEDUP_REMOVED lines=53> */
.L_x_3914:
        /* <DEDUP_REMOVED lines=12> */
.L_x_3913:
[----:B------:R-:W-:-:S05]  /*3f60*/  FADD.FTZ R20, R7, -R7 ;  /* 0x8000000707147221 */ /* 0x000fca0000010000 */
[----:B------:R-:W-:Y:S01]  /*3f70*/  MOV R21, R20 ;  /* 0x0000001400157202 */ /* 0x000fe20000000f00 */
[----:B------:R-:W-:Y:S05]  /*3f80*/  BRA `(.L_x_3911) ;  /* 0x000000d000007947 */ /* 0x000fea0003800000 */
.L_x_3912:
        /* <DEDUP_REMOVED lines=13> */
.L_x_3911:
[----:B------:R-:W-:Y:S05]  /*4060*/  BSYNC B0 ;  /* 0x0000000000007941 */ /* 0x000fea0003800000 */
.L_x_3910:
        /* <DEDUP_REMOVED lines=54> */
.L_x_3919:
        /* <DEDUP_REMOVED lines=12> */
.L_x_3918:
[----:B------:R-:W-:-:S05]  /*4490*/  FADD.FTZ R6, R9, -R9 ;  /* 0x8000000909067221 */ /* 0x000fca0000010000 */
[----:B------:R-:W-:Y:S01]  /*44a0*/  MOV R7, R6 ;  /* 0x0000000600077202 */ /* 0x000fe20000000f00 */
[----:B------:R-:W-:Y:S05]  /*44b0*/  BRA `(.L_x_3916) ;  /* 0x000000d000007947 */ /* 0x000fea0003800000 */
.L_x_3917:
        /* <DEDUP_REMOVED lines=13> */
.L_x_3916:
[----:B------:R-:W-:Y:S05]  /*4590*/  BSYNC B0 ;  /* 0x0000000000007941 */ /* 0x000fea0003800000 */
.L_x_3915:
        /* <DEDUP_REMOVED lines=53> */
.L_x_3924:
        /* <DEDUP_REMOVED lines=12> */
.L_x_3923:
[----:B------:R-:W-:-:S05]  /*49b0*/  FADD.FTZ R4, R11, -R11 ;  /* 0x8000000b0b047221 */ /* 0x000fca0000010000 */
[----:B------:R-:W-:Y:S01]  /*49c0*/  MOV R5, R4 ;  /* 0x0000000400057202 */ /* 0x000fe20000000f00 */
[----:B------:R-:W-:Y:S05]  /*49d0*/  BRA `(.L_x_3921) ;  /* 0x000000d000007947 */ /* 0x000fea0003800000 */
.L_x_3922:
        /* <DEDUP_REMOVED lines=13> */
.L_x_3921:
[----:B------:R-:W-:Y:S05]  /*4ab0*/  BSYNC B0 ;  /* 0x0000000000007941 */ /* 0x000fea0003800000 */
.L_x_3920:
        /* <DEDUP_REMOVED lines=54> */
.L_x_3929:
        /* <DEDUP_REMOVED lines=12> */
.L_x_3928:
[----:B------:R-:W-:-:S05]  /*4ee0*/  FADD.FTZ R10, R13, -R13 ;  /* 0x8000000d0d0a7221 */ /* 0x000fca0000010000 */
[----:B------:R-:W-:Y:S01]  /*4ef0*/  MOV R11, R10 ;  /* 0x0000000a000b7202 */ /* 0x000fe20000000f00 */
[----:B------:R-:W-:Y:S05]  /*4f00*/  BRA `(.L_x_3926) ;  /* 0x000000d000007947 */ /* 0x000fea0003800000 */
.L_x_3927:
        /* <DEDUP_REMOVED lines=13> */
.L_x_3926:
[----:B------:R-:W-:Y:S05]  /*4fe0*/  BSYNC B0 ;  /* 0x0000000000007941 */ /* 0x000fea0003800000 */
.L_x_3925:
        /* <DEDUP_REMOVED lines=53> */
.L_x_3934:
        /* <DEDUP_REMOVED lines=12> */
.L_x_3933:
[----:B------:R-:W-:-:S05]  /*5400*/  FADD.FTZ R8, R15, -R15 ;  /* 0x8000000f0f087221 */ /* 0x000fca0000010000 */
[----:B------:R-:W-:Y:S01]  /*5410*/  MOV R9, R8 ;  /* 0x0000000800097202 */ /* 0x000fe20000000f00 */
[----:B------:R-:W-:Y:S05]  /*5420*/  BRA `(.L_x_3931) ;  /* 0x000000d000007947 */ /* 0x000fea0003800000 */
.L_x_3932:
        /* <DEDUP_REMOVED lines=13> */
.L_x_3931:
[----:B------:R-:W-:Y:S05]  /*5500*/  BSYNC B0 ;  /* 0x0000000000007941 */ /* 0x000fea0003800000 */
.L_x_3930:
        /* <DEDUP_REMOVED lines=21> */
.L_x_3937:
[----:B0-----:R-:W-:-:S13]  /*5660*/  ISETP.GE.AND P0, PT, R3, R0, PT ;  /* 0x000000000300720c */ /* 0x001fda0003f06270 */
[----:B------:R-:W-:Y:S05]  /*5670*/  @P0 BRA `(.L_x_3939) ;  /* 0x000000c000000947 */ /* 0x000fea0003800000 */
[----:B------:R-:W-:Y:S02]  /*5680*/  IADD3 R12, R2, R3, RZ ;  /* 0x00000003020c7210 */ /* 0x000fe40007ffe0ff */
[----:B------:R-:W-:Y:S02]  /*5690*/  MOV R13, 0x8 ;  /* 0x00000008000d7802 */ /* 0x000fe40000000f00 */
[----:B------:R-:W-:-:S03]  /*56a0*/  IADD3 R3, R3, 0x80, RZ ;  /* 0x0000008003037810 */ /* 0x000fc60007ffe0ff */
[----:B------:R-:W-:-:S05]  /*56b0*/  IMAD.WIDE.U32 R12, R12, R13, c[0x0][0x168] ;  /* 0x00005a000c0c7625 */ /* 0x000fca00078e000d */
[----:B------:R0:W-:Y:S02]  /*56c0*/  STG.E.64 [R12.64], R20 ;  /* 0x000000140c007986 */ /* 0x0001e4000c101b04 */
.L_x_3938:
[----:B------:R-:W-:-:S13]  /*56d0*/  ISETP.GE.AND P0, PT, R3, R0, PT ;  /* 0x000000000300720c */ /* 0x000fda0003f06270 */
[----:B------:R-:W-:Y:S05]  /*56e0*/  @P0 BRA `(.L_x_3940) ;  /* 0x000000d000000947 */ /* 0x000fea0003800000 */
[----:B0-----:R-:W-:Y:S01]  /*56f0*/  HFMA2.MMA R13, -RZ, RZ, 0, 4.76837158203125e-07 ;  /* 0x00000008ff0d7435 */ /* 0x001fe200000001ff */
[----:B------:R-:W-:Y:S02]  /*5700*/  IADD3 R12, R2, R3, RZ ;  /* 0x00000003020c7210 */ /* 0x000fe40007ffe0ff */
[----:B------:R-:W-:-:S07]  /*5710*/  IADD3 R3, R3, 0x80, RZ ;  /* 0x0000008003037810 */ /* 0x000fce0007ffe0ff */
[----:B------:R-:W-:-:S05]  /*5720*/  IMAD.WIDE.U32 R12, R12, R13, c[0x0][0x168] ;  /* 0x00005a000c0c7625 */ /* 0x000fca00078e000d */
[----:B------:R0:W-:Y:S02]  /*5730*/  STG.E.64 [R12.64], R6 ;  /* 0x000000060c007986 */ /* 0x0001e4000c101b04 */
.L_x_3939:
        /* <DEDUP_REMOVED lines=8> */
.L_x_3940:
[----:B------:R-:W-:Y:S05]  /*57c0*/  BSYNC B1 ;  /* 0x0000000000017941 */ /* 0x000fea0003800000 */
.L_x_3936:
[----:B------:R-:W-:-:S13]  /*57d0*/  ISETP.GE.AND P0, PT, R3, R0, PT ;  /* 0x000000000300720c */ /* 0x000fda0003f06270 */
[----:B0-----:R-:W-:Y:S02]  /*57e0*/  @!P0 IADD3 R4, R2, R3, RZ ;  /* 0x0000000302048210 */ /* 0x001fe40007ffe0ff */
[----:B------:R-:W-:Y:S02]  /*57f0*/  @!P0 MOV R5, 0x8 ;  /* 0x0000000800058802 */ /* 0x000fe40000000f00 */
[----:B------:R-:W-:-:S03]  /*5800*/  @!P0 IADD3 R3, R3, 0x80, RZ ;  /* 0x0000008003038810 */ /* 0x000fc60007ffe0ff */
[----:B------:R-:W-:-:S05]  /*5810*/  @!P0 IMAD.WIDE.U32 R4, R4, R5, c[0x0][0x168] ;  /* 0x00005a0004048625 */ /* 0x000fca00078e0005 */
[----:B------:R0:W-:Y:S02]  /*5820*/  @!P0 STG.E.64 [R4.64], R10 ;  /* 0x0000000a04008986 */ /* 0x0001e4000c101b04 */
.L_x_3941:
[----:B------:R-:W-:Y:S05]  /*5830*/  BSYNC B0 ;  /* 0x0000000000007941 */ /* 0x000fea0003800000 */
.L_x_3935:
        /* <DEDUP_REMOVED lines=8> */
.L_x_3942:
        /* <DEDUP_REMOVED lines=12> */
.L_x_6255:


//--------------------- .text._ZN2at6native29vectorized_elementwise_kernelILi8EZZZNS0_16tanh_kernel_cudaERNS_18TensorIteratorBaseEENKUlvE_clEvENKUlvE0_clEvEUlN3c107complexIfEEE_St5arrayIPcLm2EEEEviT0_T1_ --------------------------
	.section	.text._ZN2at6native29vectorized_elementwise_kernelILi8EZZZNS0_16tanh_kernel_cudaERNS_18TensorIteratorBaseEENKUlvE_clEvENKUlvE0_clEvEUlN3c107complexIfEEE_St5arrayIPcLm2EEEEviT0_T1_,"ax",@progbits
	.sectioninfo	@"SHI_REGISTERS=4"
	.align	128
        .global         _ZN2at6native29vectorized_elementwise_kernelILi8EZZZNS0_16tanh_kernel_cudaERNS_18TensorIteratorBaseEENKUlvE_clEvENKUlvE0_clEvEUlN3c107complexIfEEE_St5arrayIPcLm2EEEEviT0_T1_
        .type           _ZN2at6native29vectorized_elementwise_kernelILi8EZZZNS0_16tanh_kernel_cudaERNS_18TensorIteratorBaseEENKUlvE_clEvENKUlvE0_clEvEUlN3c107complexIfEEE_St5arrayIPcLm2EEEEviT0_T1_,@function
        .size           _ZN2at6native29vectorized_elementwise_kernelILi8EZZZNS0_16tanh_kernel_cudaERNS_18TensorIteratorBaseEENKUlvE_clEvENKUlvE0_clEvEUlN3c107complexIfEEE_St5arrayIPcLm2EEEEviT0_T1_,(.L_x_6256 - _ZN2at6native29vectorized_elementwise_kernelILi8EZZZNS0_16tanh_kernel_cudaERNS_18TensorIteratorBaseEENKUlvE_clEvENKUlvE0_clEvEUlN3c107complexIfEEE_St5arrayIPcLm2EEEEviT0_T1_)
        .other          _ZN2at6native29vectorized_elementwise_kernelILi8EZZZNS0_16tanh_kernel_cudaERNS_18TensorIteratorBaseEENKUlvE_clEvENKUlvE0_clEvEUlN3c107complexIfEEE_St5arrayIPcLm2EEEEviT0_T1_,@"STO_CUDA_ENTRY STV_DEFAULT"
_ZN2at6native29vectorized_elementwise_kernelILi8EZZZNS0_16tanh_kernel_cudaERNS_18TensorIteratorBaseEENKUlvE_clEvENKUlvE0_clEvEUlN3c107complexIfEEE_St5arrayIPcLm2EEEEviT0_T1_:
.text._ZN2at6native29vectorized_elementwise_kernelILi8EZZZNS0_16tanh_kernel_cudaERNS_18TensorIteratorBaseEENKUlvE_clEvENKUlvE0_clEvEUlN3c107complexIfEEE_St5arrayIPcLm2EEEEviT0_T1_:
[----:B------:R-:W-:Y:S02]  /*0000*/  MOV R1, c[0x0][0x28] ;  /* 0x00000a0000017a02 */ /* 0x000fe40000000f00 */
[----:B------:R-:W-:Y:S05]  /*0010*/  EXIT ;  /* 0x000000000000794d */ /* 0x000fea0003800000 */
.L_x_3943:
        /* <DEDUP_REMOVED lines=14> */
.L_x_6256:


//--------------------- .text._ZN2at6native18elementwise_kernelILi128ELi4EZNS0_15gpu_kernel_implIZZZNS0_16tanh_kernel_cudaERNS_18TensorIteratorBaseEENKUlvE_clEvENKUlvE_clEvEUlN3c107complexIdEEE_EEvS4_RKT_EUliE_EEviT1_ --------------------------
	.section	.text._ZN2at6native18elementwise_kernelILi128ELi4EZNS0_15gpu_kernel_implIZZZNS0_16tanh_kernel_cudaERNS_18TensorIteratorBaseEENKUlvE_clEvENKUlvE_clEvEUlN3c107complexIdEEE_EEvS4_RKT_EUliE_EEviT1_,"ax",@progbits
	.sectioninfo	@"SHI_REGISTERS=40"
	.align	128
        .global         _ZN2at6native18elementwise_kernelILi128ELi4EZNS0_15gpu_kernel_implIZZZNS0_16tanh_kernel_cudaERNS_18TensorIteratorBaseEENKUlvE_clEvENKUlvE_clEvEUlN3c107complexIdEEE_EEvS4_RKT_EUliE_EEviT1_
        .type           _ZN2at6native18elementwise_kernelILi128ELi4EZNS0_15gpu_kernel_implIZZZNS0_16tanh_kernel_cudaERNS_18TensorIteratorBaseEENKUlvE_clEvENKUlvE_clEvEUlN3c107complexIdEEE_EEvS4_RKT_EUliE_EEviT1_,@function
        .size           _ZN2at6native18elementwise_kernelILi128ELi4EZNS0_15gpu_kernel_implIZZZNS0_16tanh_kernel_cudaERNS_18TensorIteratorBaseEENKUlvE_clEvENKUlvE_clEvEUlN3c107complexIdEEE_EEvS4_RKT_EUliE_EEviT1_,(.L_x_6199 - _ZN2at6native18elementwise_kernelILi128ELi4EZNS0_15gpu_kernel_implIZZZNS0_16tanh_kernel_cudaERNS_18TensorIteratorBaseEENKUlvE_clEvENKUlvE_clEvEUlN3c107complexIdEEE_EEvS4_RKT_EUliE_EEviT1_)
        .other          _ZN2at6native18elementwise_kernelILi128ELi4EZNS0_15gpu_kernel_implIZZZNS0_16tanh_kernel_cudaERNS_18TensorIteratorBaseEENKUlvE_clEvENKUlvE_clEvEUlN3c107complexIdEEE_EEvS4_RKT_EUliE_EEviT1_,@"STO_CUDA_ENTRY STV_DEFAULT"
_ZN2at6native18elementwise_kernelILi128ELi4EZNS0_15gpu_kernel_implIZZZNS0_16tanh_kernel_cudaERNS_18TensorIteratorBaseEENKUlvE_clEvENKUlvE_clEvEUlN3c107complexIdEEE_EEvS4_RKT_EUliE_EEviT1_:
.text._ZN2at6native18elementwise_kernelILi128ELi4EZNS0_15gpu_kernel_implIZZZNS0_16tanh_kernel_cudaERNS_18TensorIteratorBaseEENKUlvE_clEvENKUlvE_clEvEUlN3c107complexIdEEE_EEvS4_RKT_EUliE_EEviT1_:
[----:B------:R-:W-:Y:S02]  /*0000*/  IMAD.MOV.U32 R1, RZ, RZ, c[0x0][0x28] ;  /* 0x00000a00ff017624 */ /* 0x000fe400078e00ff */
[----:B------:R-:W0:Y:S01]  /*0010*/  S2R R17, SR_CTAID.X ;  /* 0x0000000000117919 */ /* 0x000e220000002500 */
[----:B------:R-:W-:Y:S01]  /*0020*/  ULDC.64 UR36, c[0x0][0x118] ;  /* 0x0000460000247ab9 */ /* 0x000fe20000000a00 */
[----:B------:R-:W-:Y:S01]  /*0030*/  BSSY B6, `(.L_x_3944) ;  /* 0x00004c8000067945 */ /* 0x000fe20003800000 */
[----:B------:R-:W-:Y:S01]  /*0040*/  IADD3 R1, R1, -0x28, RZ ;  /* 0xffffffd801017810 */ /* 0x000fe20007ffe0ff */
        /* <DEDUP_REMOVED lines=230> */
[----:B------:R-:W-:Y:S02]  /*0eb0*/  @P0 IMAD R0, R5, c[0x0][0x35c], R0 ;  /* 0x0000d70005000a24 */ /* 0x000fe400078e0200 */
.L_x_3946:
        /* <DEDUP_REMOVED lines=17> */
[----:B------:R-:W-:Y:S01]  /*0fd0*/  CS2R R26, SRZ ;  /* 0x00000000001a7805 */ /* 0x000fe2000001ff00 */
[----:B--2---:R0:W1:Y:S01]  /*0fe0*/  I2F.F64.S16 R24, R2 ;  /* 0x0000000200187312 */ /* 0x0040620000101c00 */
[----:B------:R-:W-:Y:S05]  /*0ff0*/  BRA `(.L_x_3952) ;  /* 0x00000f9000007947 */ /* 0x000fea0003800000 */
.L_x_3950:
[----:B------:R-:W2:Y:S01]  /*1000*/  LDG.E.U8 R2, [R2.64] ;  /* 0x0000002402027981 */ /* 0x000ea2000c1e1100 */
[----:B------:R-:W-:Y:S01]  /*1010*/  CS2R R26, SRZ ;  /* 0x00000000001a7805 */ /* 0x000fe2000001ff00 */
[----:B--2---:R0:W1:Y:S01]  /*1020*/  I2F.F64.U16 R24, R2 ;  /* 0x0000000200187312 */ /* 0x0040620000101800 */
[----:B------:R-:W-:Y:S05]  /*1030*/  BRA `(.L_x_3952) ;  /* 0x00000f5000007947 */ /* 0x000fea0003800000 */
.L_x_3949:
[----:B------:R-:W-:-:S13]  /*1040*/  ISETP.NE.AND P0, PT, R4, 0x2, PT ;  /* 0x000000020400780c */ /* 0x000fda0003f05270 */
[----:B------:R-:W-:Y:S05]  /*1050*/  @!P0 BRA `(.L_x_3953) ;  /* 0x000000c000008947 */ /* 0x000fea0003800000 */
[----:B------:R-:W-:-:S13]  /*1060*/  ISETP.NE.AND P0, PT, R4, 0x3, PT ;  /* 0x000000030400780c */ /* 0x000fda0003f05270 */
[----:B------:R-:W-:Y:S05]  /*1070*/  @!P0 BRA `(.L_x_3954) ;  /* 0x0000006000008947 */ /* 0x000fea0003800000 */
[----:B------:R-:W-:-:S13]  /*1080*/  ISETP.NE.AND P0, PT, R4, 0x4, PT ;  /* 0x000000040400780c */ /* 0x000fda0003f05270 */
[----:B------:R-:W-:Y:S05]  /*1090*/  @P0 BRA `(.L_x_3951) ;  /* 0x00000d2000000947 */ /* 0x000fea0003800000 */
[----:B------:R-:W2:Y:S01]  /*10a0*/  LDG.E.64 R24, [R2.64] ;  /* 0x0000002402187981 */ /* 0x000ea2000c1e1b00 */
[----:B------:R-:W-:Y:S01]  /*10b0*/  CS2R R26, SRZ ;  /* 0x00000000001a7805 */ /* 0x000fe2000001ff00 */
[----:B--2---:R-:W0:Y:S01]  /*10c0*/  I2F.F64.S64 R24, R24 ;  /* 0x0000001800187312 */ /* 0x004e220000301c00 */
[----:B------:R-:W-:Y:S05]  /*10d0*/  BRA `(.L_x_3952) ;  /* 0x00000eb000007947 */ /* 0x000fea0003800000 */
.L_x_3954:
[----:B------:R-:W2:Y:S01]  /*10e0*/  LDG.E R2, [R2.64] ;  /* 0x0000002402027981 */ /* 0x000ea2000c1e1900 */
[----:B------:R-:W-:Y:S01]  /*10f0*/  CS2R R26, SRZ ;  /* 0x00000000001a7805 */ /* 0x000fe2000001ff00 */
[----:B--2---:R0:W1:Y:S01]  /*1100*/  I2F.F64 R24, R2 ;  /* 0x0000000200187312 */ /* 0x0040620000201c00 */
[----:B------:R-:W-:Y:S05]  /*1110*/  BRA `(.L_x_3952) ;  /* 0x00000e7000007947 */ /* 0x000fea0003800000 */
.L_x_3953:
[----:B------:R-:W2:Y:S01]  /*1120*/  LDG.E.U16 R2, [R2.64] ;  /* 0x0000002402027981 */ /* 0x000ea2000c1e1500 */
[----:B------:R-:W-:Y:S01]  /*1130*/  CS2R R26, SRZ ;  /* 0x00000000001a7805 */ /* 0x000fe2000001ff00 */
[----:B--2---:R0:W1:Y:S01]  /*1140*/  I2F.F64.S16 R24, R2 ;  /* 0x0000000200187312 */ /* 0x0040620000101c00 */
[----:B------:R-:W-:Y:S05]  /*1150*/  BRA `(.L_x_3952) ;  /* 0x00000e3000007947 */ /* 0x000fea0003800000 */
.L_x_3948:
[----:B------:R-:W-:-:S13]  /*1160*/  ISETP.GT.AND P0, PT, R4, 0x6, PT ;  /* 0x000000060400780c */ /* 0x000fda0003f04270 */
[----:B------:R-:W-:Y:S05]  /*1170*/  @P0 BRA `(.L_x_3955) ;  /* 0x000000f000000947 */ /* 0x000fea0003800000 */
[----:B------:R-:W-:-:S13]  /*1180*/  ISETP.NE.AND P0, PT, R4, 0x5, PT ;  /* 0x000000050400780c */ /* 0x000fda0003f05270 */
[----:B------:R-:W-:Y:S05]  /*1190*/  @!P0 BRA `(.L_x_3956) ;  /* 0x0000007000008947 */ /* 0x000fea0003800000 */
[----:B------:R-:W-:-:S13]  /*11a0*/  ISETP.NE.AND P0, PT, R4, 0x6, PT ;  /* 0x000000060400780c */ /* 0x000fda0003f05270 */
[----:B------:R-:W-:Y:S05]  /*11b0*/  @P0 BRA `(.L_x_3951) ;  /* 0x00000c0000000947 */ /* 0x000fea0003800000 */
[----:B------:R-:W2:Y:S01]  /*11c0*/  LDG.E R24, [R2.64] ;  /* 0x0000002402187981 */ /* 0x000ea2000c1e1900 */
[----:B------:R-:W-:Y:S01]  /*11d0*/  CS2R R26, SRZ ;  /* 0x00000000001a7805 */ /* 0x000fe2000001ff00 */
[----:B--2---:R-:W-:-:S06]  /*11e0*/  FMUL.FTZ R24, R24, 1 ;  /* 0x3f80000018187820 */ /* 0x004fcc0000410000 */
[----:B------:R-:W0:Y:S01]  /*11f0*/  F2F.F64.F32 R24, R24 ;  /* 0x0000001800187310 */ /* 0x000e220000201800 */
[----:B------:R-:W-:Y:S05]  /*1200*/  BRA `(.L_x_3952) ;  /* 0x00000d8000007947 */ /* 0x000fea0003800000 */
.L_x_3956:
[----:B------:R-:W2:Y:S01]  /*1210*/  LDG.E.U16 R0, [R2.64] ;  /* 0x0000002402007981 */ /* 0x000ea2000c1e1500 */
[----:B------:R-:W-:Y:S01]  /*1220*/  CS2R R26, SRZ ;  /* 0x00000000001a7805 */ /* 0x000fe2000001ff00 */
[----:B--2---:R-:W-:-:S05]  /*1230*/  HADD2.F32 R0, -RZ, R0.H0_H0 ;  /* 0x20000000ff007230 */ /* 0x004fca0000004100 */
[----:B------:R-:W-:-:S04]  /*1240*/  FMUL.FTZ R0, R0, 1 ;  /* 0x3f80000000007820 */ /* 0x000fc80000410000 */
[----:B------:R0:W1:Y:S01]  /*1250*/  F2F.F64.F32 R24, R0 ;  /* 0x0000000000187310 */ /* 0x0000620000201800 */
[----:B------:R-:W-:Y:S05]  /*1260*/  BRA `(.L_x_3952) ;  /* 0x00000d2000007947 */ /* 0x000fea0003800000 */
.L_x_3955:
[----:B------:R-:W-:-:S13]  /*1270*/  ISETP.NE.AND P0, PT, R4, 0x7, PT ;  /* 0x000000070400780c */ /* 0x000fda0003f05270 */
[----:B------:R-:W-:Y:S05]  /*1280*/  @!P0 BRA `(.L_x_3957) ;  /* 0x0000012000008947 */ /* 0x000fea0003800000 */
[----:B------:R-:W-:-:S13]  /*1290*/  ISETP.NE.AND P0, PT, R4, 0x8, PT ;  /* 0x000000080400780c */ /* 0x000fda0003f05270 */
[----:B------:R-:W-:Y:S05]  /*12a0*/  @!P0 BRA `(.L_x_3958) ;  /* 0x0000008000008947 */ /* 0x000fea0003800000 */
[----:B------:R-:W-:-:S13]  /*12b0*/  ISETP.NE.AND P0, PT, R4, 0x9, PT ;  /* 0x000000090400780c */ /* 0x000fda0003f05270 */
[----:B------:R-:W-:Y:S05]  /*12c0*/  @P0 BRA `(.L_x_3951) ;  /* 0x00000af000000947 */ /* 0x000fea0003800000 */
[----:B------:R-:W2:Y:S02]  /*12d0*/  LDG.E.64 R2, [R2.64] ;  /* 0x0000002402027981 */ /* 0x000ea4000c1e1b00 */
[----:B--2---:R-:W-:Y:S02]  /*12e0*/  FMUL.FTZ R26, R3, 1 ;  /* 0x3f800000031a7820 */ /* 0x004fe40000410000 */
[----:B------:R-:W-:-:S04]  /*12f0*/  FMUL.FTZ R24, R2, 1 ;  /* 0x3f80000002187820 */ /* 0x000fc80000410000 */
[----:B------:R-:W0:Y:S08]  /*1300*/  F2F.F64.F32 R26, R26 ;  /* 0x0000001a001a7310 */ /* 0x000e300000201800 */
[----:B------:R-:W1:Y:S01]  /*1310*/  F2F.F64.F32 R24, R24 ;  /* 0x0000001800187310 */ /* 0x000e620000201800 */
[----:B------:R-:W-:Y:S05]  /*1320*/  BRA `(.L_x_3952) ;  /* 0x00000c6000007947 */ /* 0x000fea0003800000 */
.L_x_3958:
[----:B------:R-:W2:Y:S02]  /*1330*/  LDG.E R0, [R2.64] ;  /* 0x0000002402007981 */ /* 0x000ea4000c1e1900 */
[----:B--2---:R-:W-:-:S02]  /*1340*/  HADD2.F32 R4, -RZ, R0.H1_H1 ;  /* 0x30000000ff047230 */ /* 0x004fc40000004100 */
[----:B------:R-:W-:-:S03]  /*1350*/  HADD2.F32 R0, -RZ, R0.H0_H0 ;  /* 0x20000000ff007230 */ /* 0x000fc60000004100 */
[----:B------:R-:W-:Y:S02]  /*1360*/  FMUL.FTZ R4, R4, 1 ;  /* 0x3f80000004047820 */ /* 0x000fe40000410000 */
[----:B------:R-:W-:Y:S02]  /*1370*/  FMUL.FTZ R0, R0, 1 ;  /* 0x3f80000000007820 */ /* 0x000fe40000410000 */
[----:B------:R0:W1:Y:S08]  /*1380*/  F2F.F64.F32 R26, R4 ;  /* 0x00000004001a7310 */ /* 0x0000700000201800 */
[----:B------:R0:W2:Y:S01]  /*1390*/  F2F.F64.F32 R24, R0 ;  /* 0x0000000000187310 */ /* 0x0000a20000201800 */
[----:B------:R-:W-:Y:S05]  /*13a0*/  BRA `(.L_x_3952) ;  /* 0x00000be000007947 */ /* 0x000fea0003800000 */
.L_x_3957:
[----:B------:R0:W5:Y:S01]  /*13b0*/  LDG.E.64 R24, [R2.64] ;  /* 0x0000002402187981 */ /* 0x000162000c1e1b00 */
[----:B------:R-:W-:Y:S01]  /*13c0*/  CS2R R26, SRZ ;  /* 0x00000000001a7805 */ /* 0x000fe2000001ff00 */
[----:B------:R-:W-:Y:S05]  /*13d0*/  BRA `(.L_x_3952) ;  /* 0x00000bb000007947 */ /* 0x000fea0003800000 */
.L_x_3947:
        /* <DEDUP_REMOVED lines=9> */
[----:B------:R-:W-:Y:S01]  /*1470*/  CS2R R26, SRZ ;  /* 0x00000000001a7805 */ /* 0x000fe2000001ff00 */
[----:B------:R-:W-:Y:S01]  /*1480*/  IMAD.MOV.U32 R24, RZ, RZ, RZ ;  /* 0x000000ffff187224 */ /* 0x000fe200078e00ff */
[----:B--2---:R-:W-:-:S04]  /*1490*/  ISETP.NE.AND P0, PT, R2, RZ, PT ;  /* 0x000000ff0200720c */ /* 0x004fc80003f05270 */
[----:B------:R-:W-:Y:S01]  /*14a0*/  FSEL R25, RZ, 1.875, !P0 ;  /* 0x3ff00000ff197808 */ /* 0x000fe20004000000 */
[----:B------:R-:W-:Y:S05]  /*14b0*/  BRA `(.L_x_3952) ;  /* 0x00000ad000007947 */ /* 0x000fea0003800000 */
.L_x_3961:
[----:B------:R0:W5:Y:S01]  /*14c0*/  LDG.E.128 R24, [R2.64] ;  /* 0x0000002402187981 */ /* 0x000162000c1e1d00 */
[----:B------:R-:W-:Y:S05]  /*14d0*/  BRA `(.L_x_3952) ;  /* 0x00000ab000007947 */ /* 0x000fea0003800000 */
.L_x_3960:
        /* <DEDUP_REMOVED lines=8> */
[----:B------:R-:W-:Y:S01]  /*1560*/  CS2R R26, SRZ ;  /* 0x00000000001a7805 */ /* 0x000fe2000001ff00 */
        /* <DEDUP_REMOVED lines=20> */
.L_x_3963:
[----:B------:R-:W2:Y:S01]  /*16b0*/  LDG.E.U8 R2, [R2.64] ;  /* 0x0000002402027981 */ /* 0x000ea2000c1e1100 */
[----:B------:R-:W-:Y:S01]  /*16c0*/  CS2R R26, SRZ ;  /* 0x00000000001a7805 */ /* 0x000fe2000001ff00 */
        /* <DEDUP_REMOVED lines=10> */
[----:B------:R-:W-:-:S05]  /*1770*/  LOP3.LUT R4, R4, 0x80000000, R5, 0xf8, !PT ;  /* 0x8000000004047812 */ /* 0x000fca00078ef805 */
[----:B------:R-:W-:-:S04]  /*1780*/  FMUL.FTZ R4, R4, 1 ;  /* 0x3f80000004047820 */ /* 0x000fc80000410000 */
[----:B------:R0:W1:Y:S01]  /*1790*/  F2F.F64.F32 R24, R4 ;  /* 0x0000000400187310 */ /* 0x0000620000201800 */
[----:B------:R-:W-:Y:S05]  /*17a0*/  BRA `(.L_x_3952) ;  /* 0x000007e000007947 */ /* 0x000fea0003800000 */
.L_x_3962:
[----:B------:R-:W2:Y:S01]  /*17b0*/  LDG.E.U16 R0, [R2.64] ;  /* 0x0000002402007981 */ /* 0x000ea2000c1e1500 */
[----:B------:R-:W-:Y:S01]  /*17c0*/  CS2R R26, SRZ ;  /* 0x00000000001a7805 */ /* 0x000fe2000001ff00 */
[----:B--2---:R-:W-:-:S05]  /*17d0*/  PRMT R0, RZ, 0x5410, R0 ;  /* 0x00005410ff007816 */ /* 0x004fca0000000000 */
[----:B------:R-:W-:-:S04]  /*17e0*/  FMUL.FTZ R0, R0, 1 ;  /* 0x3f80000000007820 */ /* 0x000fc80000410000 */
[----:B------:R0:W1:Y:S01]  /*17f0*/  F2F.F64.F32 R24, R0 ;  /* 0x0000000000187310 */ /* 0x0000620000201800 */
[----:B------:R-:W-:Y:S05]  /*1800*/  BRA `(.L_x_3952) ;  /* 0x0000078000007947 */ /* 0x000fea0003800000 */
.L_x_3959:
        /* <DEDUP_REMOVED lines=9> */
[----:B------:R-:W-:Y:S01]  /*18a0*/  CS2R R26, SRZ ;  /* 0x00000000001a7805 */ /* 0x000fe2000001ff00 */
[----:B--2---:R0:W1:Y:S01]  /*18b0*/  I2F.F64.U16 R24, R2 ;  /* 0x0000000200187312 */ /* 0x0040620000101800 */
[----:B------:R-:W-:Y:S05]  /*18c0*/  BRA `(.L_x_3952) ;  /* 0x000006c000007947 */ /* 0x000fea0003800000 */
.L_x_3966:
        /* <DEDUP_REMOVED lines=21> */
.L_x_3970:
[----:B------:R-:W-:Y:S05]  /*1a20*/  BSYNC B1 ;  /* 0x0000000000017941 */ /* 0x000fea0003800000 */
.L_x_3969:
[----:B------:R-:W-:Y:S01]  /*1a30*/  LEA R3, R0, 0x3b800000, 0x17 ;  /* 0x3b80000000037811 */ /* 0x000fe200078eb8ff */
[----:B------:R-:W-:-:S05]  /*1a40*/  IMAD.SHL.U32 R0, R2, 0x100000, RZ ;  /* 0x0010000002007824 */ /* 0x000fca00078e00ff */
[----:B------:R-:W-:Y:S02]  /*1a50*/  LOP3.LUT R0, R3, R0, R4, 0xfe, !PT ;  /* 0x0000000003007212 */ /* 0x000fe400078efe04 */
.L_x_3968:
[----:B------:R-:W-:Y:S05]  /*1a60*/  BSYNC B0 ;  /* 0x0000000000007941 */ /* 0x000fea0003800000 */
.L_x_3967:
[----:B------:R-:W-:Y:S01]  /*1a70*/  FMUL.FTZ R0, R0, 1 ;  /* 0x3f80000000007820 */ /* 0x000fe20000410000 */
[----:B------:R-:W-:-:S03]  /*1a80*/  CS2R R26, SRZ ;  /* 0x00000000001a7805 */ /* 0x000fc6000001ff00 */
[----:B------:R0:W1:Y:S01]  /*1a90*/  F2F.F64.F32 R24, R0 ;  /* 0x0000000000187310 */ /* 0x0000620000201800 */
[----:B------:R-:W-:Y:S05]  /*1aa0*/  BRA `(.L_x_3952) ;  /* 0x000004e000007947 */ /* 0x000fea0003800000 */
.L_x_3965:
        /* <DEDUP_REMOVED lines=21> */
.L_x_3974:
[----:B------:R-:W-:Y:S05]  /*1c00*/  BSYNC B1 ;  /* 0x0000000000017941 */ /* 0x000fea0003800000 */
.L_x_3973:
[----:B------:R-:W-:Y:S01]  /*1c10*/  LEA R3, R0, 0x37800000, 0x17 ;  /* 0x3780000000037811 */ /* 0x000fe200078eb8ff */
[----:B------:R-:W-:-:S05]  /*1c20*/  IMAD.SHL.U32 R0, R2, 0x200000, RZ ;  /* 0x0020000002007824 */ /* 0x000fca00078e00ff */
[----:B------:R-:W-:Y:S02]  /*1c30*/  LOP3.LUT R0, R3, R0, R4, 0xfe, !PT ;  /* 0x0000000003007212 */ /* 0x000fe400078efe04 */
.L_x_3972:
[----:B------:R-:W-:Y:S05]  /*1c40*/  BSYNC B0 ;  /* 0x0000000000007941 */ /* 0x000fea0003800000 */
.L_x_3971:
[----:B------:R-:W-:Y:S01]  /*1c50*/  FMUL.FTZ R0, R0, 1 ;  /* 0x3f80000000007820 */ /* 0x000fe20000410000 */
[----:B------:R-:W-:-:S03]  /*1c60*/  CS2R R26, SRZ ;  /* 0x00000000001a7805 */ /* 0x000fc6000001ff00 */
[----:B------:R0:W1:Y:S01]  /*1c70*/  F2F.F64.F32 R24, R0 ;  /* 0x0000000000187310 */ /* 0x0000620000201800 */
[----:B------:R-:W-:Y:S05]  /*1c80*/  BRA `(.L_x_3952) ;  /* 0x0000030000007947 */ /* 0x000fea0003800000 */
.L_x_3964:
        /* <DEDUP_REMOVED lines=14> */
.L_x_3978:
[----:B------:R-:W-:Y:S05]  /*1d70*/  BSYNC B0 ;  /* 0x0000000000007941 */ /* 0x000fea0003800000 */
.L_x_3977:
[----:B------:R-:W-:Y:S01]  /*1d80*/  FMUL.FTZ R0, R0, 1 ;  /* 0x3f80000000007820 */ /* 0x000fe20000410000 */
[----:B------:R-:W-:-:S03]  /*1d90*/  CS2R R26, SRZ ;  /* 0x00000000001a7805 */ /* 0x000fc6000001ff00 */
[----:B------:R0:W1:Y:S01]  /*1da0*/  F2F.F64.F32 R24, R0 ;  /* 0x0000000000187310 */ /* 0x0000620000201800 */
[----:B------:R-:W-:Y:S05]  /*1db0*/  BRA `(.L_x_3952) ;  /* 0x000001d000007947 */ /* 0x000fea0003800000 */
.L_x_3951:
[----:B------:R-:W-:Y:S01]  /*1dc0*/  MOV R0, 0x0 ;  /* 0x0000000000007802 */ /* 0x000fe20000000f00 */
[----:B------:R-:W-:Y:S01]  /*1dd0*/  IMAD.MOV.U32 R4, RZ, RZ, c[0x4][0x158] ;  /* 0x01005600ff047624 */ /* 0x000fe200078e00ff */
[----:B------:R-:W-:Y:S01]  /*1de0*/  MOV R11, c[0x4][0xc] ;  /* 0x01000300000b7a02 */ /* 0x000fe20000000f00 */
[----:B------:R-:W-:Y:S01]  /*1df0*/  IMAD.MOV.U32 R5, RZ, RZ, c[0x4][0x15c] ;  /* 0x01005700ff057624 */ /* 0x000fe200078e00ff */
[----:B------:R0:W1:Y:S01]  /*1e00*/  LDC.64 R2, c[0x4][R0] ;  /* 0x0100000000027b82 */ /* 0x0000620000000a00 */
[----:B------:R-:W-:Y:S02]  /*1e10*/  IMAD.MOV.U32 R6, RZ, RZ, c[0x4][0x160] ;  /* 0x01005800ff067624 */ /* 0x000fe400078e00ff */
[----:B------:R-:W-:Y:S02]  /*1e20*/  IMAD.MOV.U32 R7, RZ, RZ, c[0x4][0x164] ;  /* 0x01005900ff077624 */ /* 0x000fe400078e00ff */
[----:B------:R-:W-:-:S02]  /*1e30*/  IMAD.MOV.U32 R8, RZ, RZ, 0x4e ;  /* 0x0000004eff087424 */ /* 0x000fc400078e00ff */
[----:B------:R-:W-:Y:S02]  /*1e40*/  IMAD.MOV.U32 R10, RZ, RZ, c[0x4][0x8] ;  /* 0x01000200ff0a7624 */ /* 0x000fe400078e00ff */
[----:B------:R-:W-:Y:S02]  /*1e50*/  IMAD.MOV.U32 R12, RZ, RZ, 0x1 ;  /* 0x00000001ff0c7424 */ /* 0x000fe400078e00ff */
[----:B------:R-:W-:Y:S02]  /*1e60*/  IMAD.MOV.U32 R13, RZ, RZ, RZ ;  /* 0x000000ffff0d7224 */ /* 0x000fe400078e00ff */
[----:B0-----:R-:W-:Y:S01]  /*1e70*/  LEPC R14 ;  /* 0x00000000000e734e */ /* 0x001fe20000000000 */
[----:B------:R-:W-:Y:S02]  /*1e80*/  MOV R9, 0x1ef0 ;  /* 0x00001ef000097802 */ /* 0x000fe40000000f00 */
[----:B------:R-:W-:Y:S02]  /*1e90*/  MOV R20, 0x1e70 ;  /* 0x00001e7000147802 */ /* 0x000fe40000000f00 */
[----:B------:R-:W-:Y:S02]  /*1ea0*/  MOV R21, 0x0 ;  /* 0x0000000000157802 */ /* 0x000fe40000000f00 */
[----:B------:R-:W-:-:S02]  /*1eb0*/  MOV R0, 0x0 ;  /* 0x0000000000007802 */ /* 0x000fc40000000f00 */
[----:B------:R-:W-:-:S04]  /*1ec0*/  IADD3 R20, P0, P1, -R20, R9, R14 ;  /* 0x0000000914147210 */ /* 0x000fc8000791e10e */
[----:B------:R-:W-:-:S04]  /*1ed0*/  IADD3.X R21, ~R0, R21, R15, P0, P1 ;  /* 0x0000001500157210 */ /* 0x000fc800007e250f */
[----:B-1----:R-:W-:Y:S05]  /*1ee0*/  CALL.ABS.NOINC R2 ;  /* 0x0000000002007343 */ /* 0x002fea0003c00000 */
[----:B------:R-:W-:Y:S01]  /*1ef0*/  CS2R R24, SRZ ;  /* 0x0000000000187805 */ /* 0x000fe2000001ff00 */
[----:B------:R-:W-:Y:S01]  /*1f00*/  CS2R R26, SRZ ;  /* 0x00000000001a7805 */ /* 0x000fe2000001ff00 */
[----:B------:R-:W-:Y:S05]  /*1f10*/  BRA `(.L_x_3952) ;  /* 0x0000007000007947 */ /* 0x000fea0003800000 */
.L_x_3976:
[----:B------:R-:W2:Y:S01]  /*1f20*/  LDG.E.64 R24, [R2.64] ;  /* 0x0000002402187981 */ /* 0x000ea2000c1e1b00 */
[----:B------:R-:W-:Y:S01]  /*1f30*/  CS2R R26, SRZ ;  /* 0x00000000001a7805 */ /* 0x000fe2000001ff00 */
[----:B--2---:R-:W0:Y:S01]  /*1f40*/  I2F.F64.U64 R24, R24 ;  /* 0x0000001800187312 */ /* 0x004e220000301800 */
[----:B------:R-:W-:Y:S05]  /*1f50*/  BRA `(.L_x_3952) ;  /* 0x0000003000007947 */ /* 0x000fea0003800000 */
.L_x_3975:
[----:B------:R-:W2:Y:S01]  /*1f60*/  LDG.E R2, [R2.64] ;  /* 0x0000002402027981 */ /* 0x000ea2000c1e1900 */
[----:B------:R-:W-:Y:S01]  /*1f70*/  CS2R R26, SRZ ;  /* 0x00000000001a7805 */ /* 0x000fe2000001ff00 */
[----:B--2---:R0:W1:Y:S06]  /*1f80*/  I2F.F64.U32 R24, R2 ;  /* 0x0000000200187312 */ /* 0x00406c0000201800 */
.L_x_3952:
[----:B012--5:R-:W-:Y:S01]  /*1f90*/  LOP3.LUT R0, R25, 0x7fffffff, RZ, 0xc0, !PT ;  /* 0x7fffffff19007812 */ /* 0x027fe200078ec0ff */
[----:B------:R-:W-:Y:S03]  /*1fa0*/  BSSY B0, `(.L_x_3979) ;  /* 0x00001c6000007945 */ /* 0x000fe60003800000 */
[----:B------:R-:W-:-:S13]  /*1fb0*/  ISETP.GT.U32.AND P0, PT, R0, 0x7fefffff, PT ;  /* 0x7fefffff0000780c */ /* 0x000fda0003f04070 */
[----:B------:R-:W-:Y:S05]  /*1fc0*/  @P0 BRA `(.L_x_3980) ;  /* 0x000016b000000947 */ /* 0x000fea0003800000 */
[----:B------:R-:W0:-:S14]  /*1fd0*/  DSETP.GEU.AND P0, PT, |R26|, +INF , PT ;  /* 0x7ff000001a00742a */ /* 0x000e1c0003f0e200 */
[----:B0-----:R-:W-:Y:S05]  /*1fe0*/  @P0 BRA `(.L_x_3981) ;  /* 0x0000165000000947 */ /* 0x001fea0003800000 */
[----:B------:R-:W-:-:S13]  /*1ff0*/  ISETP.GT.U32.AND P0, PT, R0, 0x4035ffff, PT ;  /* 0x4035ffff0000780c */ /* 0x000fda0003f04070 */
[----:B------:R-:W-:Y:S05]  /*2000*/  @P0 BRA `(.L_x_3982) ;  /* 0x00000e1000000947 */ /* 0x000fea0003800000 */
[----:B------:R-:W0:Y:S01]  /*2010*/  DSETP.NEU.AND P0, PT, |R26|, +INF , PT ;  /* 0x7ff000001a00742a */ /* 0x000e220003f0d200 */
[----:B------:R-:W-:-:S13]  /*2020*/  BSSY B2, `(.L_x_3983) ;  /* 0x0000012000027945 */ /* 0x000fda0003800000 */
[----:B0-----:R-:W-:Y:S05]  /*2030*/  @!P0 BRA `(.L_x_3984) ;  /* 0x000000e000008947 */ /* 0x001fea0003800000 */
[----:B------:R-:W0:-:S04]  /*2040*/  DMUL R4, R26, c[0x2][0x0] ;  /* 0x008000001a047a28 */ /* 0x000e080000000000 */
[----:B------:R-:W-:Y:S02]  /*2050*/  DSETP.GE.AND P0, PT, |R26|, 2.14748364800000000000e+09, PT ;  /* 0x41e000001a00742a */ /* 0x000fe40003f06200 */
[----:B0-----:R-:W0:Y:S08]  /*2060*/  F2I.F64 R0, R4 ;  /* 0x0000000400007311 */ /* 0x001e300000301100 */
[----:B0-----:R-:W0:Y:S02]  /*2070*/  I2F.F64 R2, R0 ;  /* 0x0000000000027312 */ /* 0x001e240000201c00 */
[----:B0-----:R-:W0:-:S06]  /*2080*/  DFMA R6, -R2, c[0x2][0x8], R26 ;  /* 0x0080020002067a2b */ /* 0x001e0c000000011a */
[----:B0-----:R-:W0:-:S06]  /*2090*/  DFMA R6, -R2, c[0x2][0x10], R6 ;  /* 0x0080040002067a2b */ /* 0x001e0c0000000106 */
[----:B0-----:R0:W1:Y:S01]  /*20a0*/  DFMA R2, -R2, c[0x2][0x18], R6 ;  /* 0x0080060002027a2b */ /* 0x0010620000000106 */
[----:B------:R-:W-:Y:S05]  /*20b0*/  @!P0 BRA `(.L_x_3985) ;  /* 0x0000008000008947 */ /* 0x000fea0003800000 */
[----:B------:R-:W-:Y:S01]  /*20c0*/  IMAD.MOV.U32 R0, RZ, RZ, R26 ;  /* 0x000000ffff007224 */ /* 0x000fe200078e001a */
[----:B------:R-:W-:Y:S01]  /*20d0*/  MOV R8, 0x2100 ;  /* 0x0000210000087802 */ /* 0x000fe20000000f00 */
[----:B------:R-:W-:-:S03]  /*20e0*/  IMAD.MOV.U32 R21, RZ, RZ, R27 ;  /* 0x000000ffff157224 */ /* 0x000fc600078e001b */
[----:B01----:R-:W-:Y:S05]  /*20f0*/  CALL.REL.NOINC `($_ZN2at6native18elementwise_kernelILi128ELi4EZNS0_15gpu_kernel_implIZZZNS0_16tanh_kernel_cudaERNS_18TensorIteratorBaseEENKUlvE_clEvENKUlvE_clEvEUlN3c107complexIdEEE_EEvS4_RKT_EUliE_EEviT1_$__internal_trig_reduction_slowpathd) ;  /* 0x000118a000007944 */ /* 0x003fea0003c00000 */
[----:B------:R-:W-:Y:S01]  /*2100*/  IMAD.MOV.U32 R0, RZ, RZ, R4 ;  /* 0x000000ffff007224 */ /* 0x000fe200078e0004 */
[----:B------:R-:W-:Y:S05]  /*2110*/  BRA `(.L_x_3985) ;  /* 0x0000002000007947 */ /* 0x000fea0003800000 */
.L_x_3984:
[----:B------:R0:W1:Y:S01]  /*2120*/  DMUL R2, RZ, R26 ;  /* 0x0000001aff027228 */ /* 0x0000620000000000 */
[----:B------:R-:W-:-:S05]  /*2130*/  IMAD.MOV.U32 R0, RZ, RZ, RZ ;  /* 0x000000ffff007224 */ /* 0x000fca00078e00ff */
.L_x_3985:
[----:B------:R-:W-:Y:S05]  /*2140*/  BSYNC B2 ;  /* 0x0000000000027941 */ /* 0x000fea0003800000 */
.L_x_3983:
[----:B-1----:R-:W1:Y:S01]  /*2150*/  DMUL R4, R2, R2 ;  /* 0x0000000202047228 */ /* 0x002e620000000000 */
[----:B0-----:R-:W-:Y:S01]  /*2160*/  IMAD.MOV.U32 R6, RZ, RZ, 0x2799bcb9 ;  /* 0x2799bcb9ff067424 */ /* 0x001fe200078e00ff */
[----:B------:R-:W-:Y:S01]  /*2170*/  LOP3.LUT R0, R0, 0x1, RZ, 0xc0, !PT ;  /* 0x0000000100007812 */ /* 0x000fe200078ec0ff */
[----:B------:R-:W-:Y:S01]  /*2180*/  IMAD.MOV.U32 R7, RZ, RZ, 0x3ee48dac ;  /* 0x3ee48dacff077424 */ /* 0x000fe200078e00ff */
[----:B------:R-:W-:Y:S01]  /*2190*/  LOP3.LUT R27, R25, 0x7fffffff, RZ, 0xc0, !PT ;  /* 0x7fffffff191b7812 */ /* 0x000fe200078ec0ff */
[----:B------:R-:W-:Y:S01]  /*21a0*/  BSSY B1, `(.L_x_3986) ;  /* 0x000001e000017945 */ /* 0x000fe20003800000 */
[----:B------:R-:W-:-:S02]  /*21b0*/  ISETP.NE.U32.AND P0, PT, R0, 0x1, PT ;  /* 0x000000010000780c */ /* 0x000fc40003f05070 */
[----:B------:R-:W-:Y:S01]  /*21c0*/  ISETP.GE.U32.AND P1, PT, R27, 0x3ff00000, PT ;  /* 0x3ff000001b00780c */ /* 0x000fe20003f26070 */
[----:B-1----:R-:W0:-:S06]  /*21d0*/  DFMA R6, R4, R6, c[0x2][0x20] ;  /* 0x008008000406762b */ /* 0x002e0c0000000006 */
        /* <DEDUP_REMOVED lines=13> */
[----:B0-----:R-:W0:-:S06]  /*22b0*/  DMUL R10, R4, R6 ;  /* 0x00000006040a7228 */ /* 0x001e0c0000000000 */
[----:B0-----:R0:W1:Y:S01]  /*22c0*/  DFMA R18, R10, R2, R2 ;  /* 0x000000020a12722b */ /* 0x0010620000000002 */
[----:B------:R-:W-:Y:S05]  /*22d0*/  @P0 BRA `(.L_x_3987) ;  /* 0x000000a000000947 */ /* 0x000fea0003800000 */
[----:B-1----:R-:W1:Y:S01]  /*22e0*/  MUFU.RCP64H R7, R19 ;  /* 0x0000001300077308 */ /* 0x002e620000001800 */
[----:B------:R-:W-:-:S06]  /*22f0*/  IMAD.MOV.U32 R6, RZ, RZ, RZ ;  /* 0x000000ffff067224 */ /* 0x000fcc00078e00ff */
[----:B-1----:R-:W1:-:S06]  /*2300*/  DFMA R4, -R18, R6, 1 ;  /* 0x3ff000001204742b */ /* 0x002e4c0000000106 */
[----:B-1----:R-:W1:-:S04]  /*2310*/  DFMA R8, R4, R4, R4 ;  /* 0x000000040408722b */ /* 0x002e480000000004 */
[----:B------:R-:W2:-:S04]  /*2320*/  DADD R4, R18, -R2 ;  /* 0x0000000012047229 */ /* 0x000e880000000802 */
[----:B-1----:R-:W1:-:S04]  /*2330*/  DFMA R8, R6, R8, R6 ;  /* 0x000000080608722b */ /* 0x002e480000000006 */
[----:B--2---:R-:W-:-:S04]  /*2340*/  DFMA R4, R10, R2, -R4 ;  /* 0x000000020a04722b */ /* 0x004fc80000000804 */
[----:B01----:R-:W0:-:S06]  /*2350*/  DFMA R2, R18, -R8, 1 ;  /* 0x3ff000001202742b */ /* 0x003e0c0000000808 */
[----:B0-----:R-:W0:-:S06]  /*2360*/  DFMA R2, R4, -R8, R2 ;  /* 0x800000080402722b */ /* 0x001e0c0000000002 */
[----:B0-----:R0:W1:-:S06]  /*2370*/  DFMA R18, -R8, R2, -R8 ;  /* 0x000000020812722b */ /* 0x00104c0000000908 */
.L_x_3987:
[----:B------:R-:W-:Y:S05]  /*2380*/  BSYNC B1 ;  /* 0x0000000000017941 */ /* 0x000fea0003800000 */
.L_x_3986:
[----:B------:R-:W-:Y:S01]  /*2390*/  BSSY B2, `(.L_x_3988) ;  /* 0x0000053000027945 */ /* 0x000fe20003800000 */
[----:B------:R-:W-:Y:S01]  /*23a0*/  IMAD.MOV.U32 R26, RZ, RZ, R24 ;  /* 0x000000ffff1a7224 */ /* 0x000fe200078e0018 */
[----:B------:R-:W-:Y:S05]  /*23b0*/  @!P1 BRA `(.L_x_3989) ;  /* 0x0000045000009947 */ /* 0x000fea0003800000 */
[----:B0-----:R-:W-:Y:S01]  /*23c0*/  IMAD.MOV.U32 R2, RZ, RZ, 0x652b82fe ;  /* 0x652b82feff027424 */ /* 0x001fe200078e00ff */
[----:B------:R-:W-:Y:S01]  /*23d0*/  BSSY B3, `(.L_x_3990) ;  /* 0x000003e000037945 */ /* 0x000fe20003800000 */
[----:B------:R-:W-:Y:S02]  /*23e0*/  IMAD.MOV.U32 R3, RZ, RZ, 0x3ff71547 ;  /* 0x3ff71547ff037424 */ /* 0x000fe400078e00ff */
[----:B------:R-:W-:-:S04]  /*23f0*/  IMAD.SHL.U32 R0, R27, 0x2, RZ ;  /* 0x000000021b007824 */ /* 0x000fc800078e00ff */
[----:B------:R-:W0:Y:S01]  /*2400*/  DFMA R2, R26, R2, 6.75539944105574400000e+15 ;  /* 0x433800001a02742b */ /* 0x000e220000000002 */
[C---:B------:R-:W-:Y:S02]  /*2410*/  ISETP.GE.U32.AND P0, PT, R0.reuse, 0x7fb3e647, PT ;  /* 0x7fb3e6470000780c */ /* 0x040fe40003f06070 */
[----:B------:R-:W-:-:S03]  /*2420*/  ISETP.NE.AND P1, PT, R0, RZ, PT ;  /* 0x000000ff0000720c */ /* 0x000fc60003f25270 */
[----:B0-----:R0:W2:-:S04]  /*2430*/  DADD R4, R2, -6.75539944105574400000e+15 ;  /* 0xc338000002047429 */ /* 0x0010880000000000 */
[----:B0-----:R-:W-:Y:S02]  /*2440*/  IADD3 R2, R2, -0x1, RZ ;  /* 0xffffffff02027810 */ /* 0x001fe40007ffe0ff */
[----:B--2---:R-:W0:Y:S02]  /*2450*/  DFMA R6, R4, c[0x2][0x90], R26 ;  /* 0x0080240004067a2b */ /* 0x004e24000000001a */
[----:B------:R-:W-:-:S04]  /*2460*/  SEL R2, R2, RZ, P0 ;  /* 0x000000ff02027207 */ /* 0x000fc80000000000 */
[----:B0-----:R0:W2:Y:S01]  /*2470*/  DFMA R6, R4, c[0x2][0x98], R6 ;  /* 0x0080260004067a2b */ /* 0x0010a20000000006 */
[----:B------:R-:W-:Y:S01]  /*2480*/  IADD3 R3, R2, -0x1, RZ ;  /* 0xffffffff02037810 */ /* 0x000fe20007ffe0ff */
[----:B0-----:R-:W-:Y:S02]  /*2490*/  IMAD.MOV.U32 R4, RZ, RZ, 0x6acd15b6 ;  /* 0x6acd15b6ff047424 */ /* 0x001fe400078e00ff */
[----:B------:R-:W-:-:S06]  /*24a0*/  IMAD.MOV.U32 R5, RZ, RZ, 0x3e21f407 ;  /* 0x3e21f407ff057424 */ /* 0x000fcc00078e00ff */
[----:B--2---:R-:W-:Y:S02]  /*24b0*/  FSEL R29, R27, R7, !P0 ;  /* 0x000000071b1d7208 */ /* 0x004fe40004000000 */
[----:B------:R-:W-:Y:S02]  /*24c0*/  FSEL R28, R26, R6, !P0 ;  /* 0x000000061a1c7208 */ /* 0x000fe40004000000 */
[----:B------:R-:W-:-:S04]  /*24d0*/  ISETP.NE.AND P0, PT, R2, 0x400, PT ;  /* 0x000004000200780c */ /* 0x000fc80003f05270 */
[----:B------:R-:W0:-:S06]  /*24e0*/  DFMA R4, R28, R4, c[0x2][0xa0] ;  /* 0x008028001c04762b */ /* 0x000e0c0000000004 */
[----:B0-----:R-:W0:-:S03]  /*24f0*/  DFMA R4, R28, R4, c[0x2][0xa8] ;  /* 0x00802a001c04762b */ /* 0x001e060000000004 */
[----:B------:R-:W-:Y:S02]  /*2500*/  @P0 IMAD.MOV R3, RZ, RZ, R2 ;  /* 0x000000ffff030224 */ /* 0x000fe400078e0202 */
[----:B------:R-:W-:Y:S01]  /*2510*/  IMAD.MOV.U32 R2, RZ, RZ, RZ ;  /* 0x000000ffff027224 */ /* 0x000fe200078e00ff */
[----:B0-----:R-:W0:Y:S02]  /*2520*/  DFMA R4, R28, R4, c[0x2][0xb0] ;  /* 0x00802c001c04762b */ /* 0x001e240000000004 */
[----:B------:R-:W-:-:S04]  /*2530*/  LEA R3, R3, 0x3ff00000, 0x14 ;  /* 0x3ff0000003037811 */ /* 0x000fc800078ea0ff */
[----:B0-----:R-:W0:-:S04]  /*2540*/  DFMA R4, R28, R4, c[0x2][0xb8] ;  /* 0x00802e001c04762b */ /* 0x001e080000000004 */
[----:B------:R-:W-:-:S04]  /*2550*/  DADD R6, R2, -0.5 ;  /* 0xbfe0000002067429 */ /* 0x000fc80000000000 */
[----:B0-----:R-:W0:-:S06]  /*2560*/  DFMA R4, R28, R4, c[0x2][0xc0] ;  /* 0x008030001c04762b */ /* 0x001e0c0000000004 */
[----:B0-----:R-:W0:-:S06]  /*2570*/  DFMA R4, R28, R4, c[0x2][0xc8] ;  /* 0x008032001c04762b */ /* 0x001e0c0000000004 */
[----:B0-----:R-:W0:-:S06]  /*2580*/  DFMA R4, R28, R4, c[0x2][0xd0] ;  /* 0x008034001c04762b */ /* 0x001e0c0000000004 */
[----:B0-----:R-:W0:-:S06]  /*2590*/  DFMA R4, R28, R4, c[0x2][0xd8] ;  /* 0x008036001c04762b */ /* 0x001e0c0000000004 */
[----:B0-----:R-:W0:-:S06]  /*25a0*/  DFMA R4, R28, R4, c[0x2][0xe0] ;  /* 0x008038001c04762b */ /* 0x001e0c0000000004 */
[----:B0-----:R-:W0:-:S06]  /*25b0*/  DFMA R4, R28, R4, 0.5 ;  /* 0x3fe000001c04742b */ /* 0x001e0c0000000004 */
[----:B0-----:R-:W0:-:S06]  /*25c0*/  DMUL R4, R28, R4 ;  /* 0x000000041c047228 */ /* 0x001e0c0000000000 */
[----:B0-----:R-:W0:-:S06]  /*25d0*/  DFMA R4, R28, R4, R28 ;  /* 0x000000041c04722b */ /* 0x001e0c000000001c */
[----:B0-----:R0:W2:Y:S02]  /*25e0*/  DFMA R4, R4, R2, R6 ;  /* 0x000000020404722b */ /* 0x0010a40000000006 */
[----:B0-----:R-:W-:Y:S02]  /*25f0*/  IMAD.MOV.U32 R6, RZ, RZ, 0x0 ;  /* 0x00000000ff067424 */ /* 0x001fe400078e00ff */
[----:B------:R-:W-:Y:S02]  /*2600*/  IMAD.MOV.U32 R7, RZ, RZ, 0x3ff00000 ;  /* 0x3ff00000ff077424 */ /* 0x000fe400078e00ff */
[----:B--2---:R-:W0:-:S10]  /*2610*/  DADD R2, R4, R4 ;  /* 0x0000000004027229 */ /* 0x004e140000000004 */
[----:B0-----:R-:W-:Y:S01]  /*2620*/  @P1 FSEL R28, R2, R4, !P0 ;  /* 0x00000004021c1208 */ /* 0x001fe20004000000 */
[----:B------:R-:W-:Y:S01]  /*2630*/  IMAD.MOV.U32 R2, RZ, RZ, 0x1 ;  /* 0x00000001ff027424 */ /* 0x000fe200078e00ff */
[----:B------:R-:W-:-:S04]  /*2640*/  @P1 FSEL R29, R3, R5, !P0 ;  /* 0x00000005031d1208 */ /* 0x000fc80004000000 */
[----:B------:R-:W-:Y:S02]  /*2650*/  FSETP.GEU.AND P1, PT, |R29|, 6.5827683646048100446e-37, PT ;  /* 0x036000001d00780b */ /* 0x000fe40003f2e200 */
[----:B------:R-:W0:-:S06]  /*2660*/  DFMA R8, R28, 2, R6 ;  /* 0x400000001c08782b */ /* 0x000e0c0000000006 */
[----:B0-----:R-:W0:Y:S02]  /*2670*/  MUFU.RCP64H R3, R9 ;  /* 0x0000000900037308 */ /* 0x001e240000001800 */
[----:B0-----:R-:W0:-:S06]  /*2680*/  DFMA R4, -R8, R2, 1 ;  /* 0x3ff000000804742b */ /* 0x001e0c0000000102 */
[----:B0-----:R-:W0:-:S06]  /*2690*/  DFMA R4, R4, R4, R4 ;  /* 0x000000040404722b */ /* 0x001e0c0000000004 */
[----:B0-----:R-:W0:-:S06]  /*26a0*/  DFMA R4, R2, R4, R2 ;  /* 0x000000040204722b */ /* 0x001e0c0000000002 */
[----:B0-----:R-:W0:-:S06]  /*26b0*/  DFMA R2, -R8, R4, 1 ;  /* 0x3ff000000802742b */ /* 0x001e0c0000000104 */
[----:B0-----:R-:W0:-:S06]  /*26c0*/  DFMA R2, R4, R2, R4 ;  /* 0x000000020402722b */ /* 0x001e0c0000000004 */
[----:B0-----:R-:W0:-:S06]  /*26d0*/  DMUL R4, R28, R2 ;  /* 0x000000021c047228 */ /* 0x001e0c0000000000 */
[----:B0-----:R-:W0:-:S06]  /*26e0*/  DFMA R6, -R8, R4, R28 ;  /* 0x000000040806722b */ /* 0x001e0c000000011c */
[----:B0-----:R-:W0:-:S10]  /*26f0*/  DFMA R2, R2, R6, R4 ;  /* 0x000000060202722b */ /* 0x001e140000000004 */
[----:B0-----:R-:W-:-:S05]  /*2700*/  FFMA R0, RZ, R9, R3 ;  /* 0x00000009ff007223 */ /* 0x001fca0000000003 */
[----:B------:R-:W-:-:S13]  /*2710*/  FSETP.GT.AND P0, PT, |R0|, 1.469367938527859385e-39, PT ;  /* 0x001000000000780b */ /* 0x000fda0003f04200 */
[----:B------:R-:W-:Y:S05]  /*2720*/  @P0 BRA P1, `(.L_x_3991) ;  /* 0x0000008000000947 */ /* 0x000fea0000800000 */
[----:B------:R-:W-:Y:S01]  /*2730*/  IMAD.MOV.U32 R2, RZ, RZ, R8 ;  /* 0x000000ffff027224 */ /* 0x000fe200078e0008 */
[----:B------:R-:W-:Y:S01]  /*2740*/  MOV R0, 0x2790 ;  /* 0x0000279000007802 */ /* 0x000fe20000000f00 */
[----:B------:R-:W-:Y:S02]  /*2750*/  IMAD.MOV.U32 R5, RZ, RZ, R9 ;  /* 0x000000ffff057224 */ /* 0x000fe400078e0009 */
[----:B------:R-:W-:Y:S02]  /*2760*/  IMAD.MOV.U32 R8, RZ, RZ, R28 ;  /* 0x000000ffff087224 */ /* 0x000fe400078e001c */
[----:B------:R-:W-:Y:S02]  /*2770*/  IMAD.MOV.U32 R9, RZ, RZ, R29 ;  /* 0x000000ffff097224 */ /* 0x000fe400078e001d */
[----:B-1----:R-:W-:Y:S05]  /*2780*/  CALL.REL.NOINC `($__internal_0_$__cuda_sm20_div_rn_f64_full) ;  /* 0x0001095000007944 */ /* 0x002fea0003c00000 */
[----:B------:R-:W-:Y:S02]  /*2790*/  IMAD.MOV.U32 R2, RZ, RZ, R10 ;  /* 0x000000ffff027224 */ /* 0x000fe400078e000a */
[----:B------:R-:W-:Y:S02]  /*27a0*/  IMAD.MOV.U32 R3, RZ, RZ, R11 ;  /* 0x000000ffff037224 */ /* 0x000fe400078e000b */
.L_x_3991:
[----:B------:R-:W-:Y:S05]  /*27b0*/  BSYNC B3 ;  /* 0x0000000000037941 */ /* 0x000fea0003800000 */
.L_x_3990:
[----:B------:R-:W-:-:S04]  /*27c0*/  DADD R2, R28, R2 ;  /* 0x000000001c027229 */ /* 0x000fc80000000002 */
[----:B------:R-:W0:-:S06]  /*27d0*/  DSETP.GE.AND P0, PT, R26, c[0x2][0xe8], PT ;  /* 0x00803a001a00762a */ /* 0x000e0c0003f06000 */
[----:B0-----:R-:W-:Y:S02]  /*27e0*/  FSEL R4, R2, RZ, !P0 ;  /* 0x000000ff02047208 */ /* 0x001fe40004000000 */
[----:B------:R-:W-:Y:S01]  /*27f0*/  FSEL R5, R3, +QNAN , !P0 ;  /* 0x7ff0000003057808 */ /* 0x000fe20004000000 */
[----:B------:R-:W-:Y:S05]  /*2800*/  BRA `(.L_x_3992) ;  /* 0x000000b000007947 */ /* 0x000fea0003800000 */
.L_x_3989:
[----:B0-----:R-:W0:Y:S01]  /*2810*/  DMUL R2, R26, R26 ;  /* 0x0000001a1a027228 */ /* 0x001e220000000000 */
[----:B------:R-:W-:Y:S01]  /*2820*/  MOV R4, 0xab274c53 ;  /* 0xab274c5300047802 */ /* 0x000fe20000000f00 */
[----:B------:R-:W-:-:S06]  /*2830*/  IMAD.MOV.U32 R5, RZ, RZ, 0x3d6b4c75 ;  /* 0x3d6b4c75ff057424 */ /* 0x000fcc00078e00ff */
[----:B0-----:R-:W0:-:S06]  /*2840*/  DFMA R4, R2, R4, c[0x2][0xf0] ;  /* 0x00803c000204762b */ /* 0x001e0c0000000004 */
[----:B0-----:R-:W0:-:S06]  /*2850*/  DFMA R4, R2, R4, c[0x2][0xf8] ;  /* 0x00803e000204762b */ /* 0x001e0c0000000004 */
[----:B0-----:R-:W0:-:S06]  /*2860*/  DFMA R4, R2, R4, c[0x2][0x100] ;  /* 0x008040000204762b */ /* 0x001e0c0000000004 */
[----:B0-----:R-:W0:-:S06]  /*2870*/  DFMA R4, R2, R4, c[0x2][0x108] ;  /* 0x008042000204762b */ /* 0x001e0c0000000004 */
[----:B0-----:R-:W0:-:S06]  /*2880*/  DFMA R4, R2, R4, c[0x2][0x110] ;  /* 0x008044000204762b */ /* 0x001e0c0000000004 */
[----:B0-----:R-:W0:-:S06]  /*2890*/  DFMA R4, R2, R4, c[0x2][0x118] ;  /* 0x008046000204762b */ /* 0x001e0c0000000004 */
[----:B0-----:R-:W0:-:S06]  /*28a0*/  DMUL R4, R2, R4 ;  /* 0x0000000402047228 */ /* 0x001e0c0000000000 */
[----:B0-----:R0:W2:-:S06]  /*28b0*/  DFMA R4, R26, R4, R26 ;  /* 0x000000041a04722b */ /* 0x00108c000000001a */
.L_x_3992:
[----:B------:R-:W-:Y:S05]  /*28c0*/  BSYNC B2 ;  /* 0x0000000000027941 */ /* 0x000fea0003800000 */
.L_x_3988:
[----:B--2---:R-:W-:Y:S01]  /*28d0*/  LOP3.LUT R25, R5, 0x80000000, R25, 0xb8, !PT ;  /* 0x8000000005197812 */ /* 0x004fe200078eb819 */
[----:B------:R-:W-:Y:S01]  /*28e0*/  IMAD.MOV.U32 R24, RZ, RZ, R4 ;  /* 0x000000ffff187224 */ /* 0x000fe200078e0004 */
[----:B------:R-:W-:Y:S01]  /*28f0*/  BSSY B1, `(.L_x_3993) ;  /* 0x000001b000017945 */ /* 0x000fe20003800000 */
[----:B------:R-:W-:Y:S02]  /*2900*/  IMAD.MOV.U32 R4, RZ, RZ, 0x0 ;  /* 0x00000000ff047424 */ /* 0x000fe400078e00ff */
[----:B------:R-:W-:Y:S02]  /*2910*/  IMAD.MOV.U32 R5, RZ, RZ, 0x3fd80000 ;  /* 0x3fd80000ff057424 */ /* 0x000fe400078e00ff */
[----:B------:R-:W2:-:S06]  /*2920*/  DFMA R10, R24, R24, 1 ;  /* 0x3ff00000180a742b */ /* 0x000e8c0000000018 */
[----:B--2---:R-:W2:Y:S04]  /*2930*/  MUFU.RSQ64H R7, R11 ;  /* 0x0000000b00077308 */ /* 0x004ea80000001c00 */
[----:B------:R-:W-:-:S04]  /*2940*/  IADD3 R6, R11, -0x3500000, RZ ;  /* 0xfcb000000b067810 */ /* 0x000fc80007ffe0ff */
[----:B------:R-:W-:Y:S02]  /*2950*/  ISETP.GE.U32.AND P0, PT, R6, 0x7ca00000, PT ;  /* 0x7ca000000600780c */ /* 0x000fe40003f06070 */
[----:B--2---:R-:W2:-:S06]  /*2960*/  DMUL R2, R6, R6 ;  /* 0x0000000606027228 */ /* 0x004e8c0000000000 */
[----:B--2---:R-:W2:-:S06]  /*2970*/  DFMA R2, R10, -R2, 1 ;  /* 0x3ff000000a02742b */ /* 0x004e8c0000000802 */
[----:B--2---:R-:W-:-:S04]  /*2980*/  DFMA R4, R2, R4, 0.5 ;  /* 0x3fe000000204742b */ /* 0x004fc80000000004 */
[----:B------:R-:W2:-:S06]  /*2990*/  DMUL R2, R6, R2 ;  /* 0x0000000206027228 */ /* 0x000e8c0000000000 */
[----:B--2---:R-:W2:-:S04]  /*29a0*/  DFMA R12, R4, R2, R6 ;  /* 0x00000002040c722b */ /* 0x004e880000000006 */
[----:B-1----:R-:W-:-:S04]  /*29b0*/  DFMA R2, R18, R18, 1 ;  /* 0x3ff000001202742b */ /* 0x002fc80000000012 */
[----:B--2---:R-:W1:Y:S02]  /*29c0*/  DMUL R14, R10, R12 ;  /* 0x0000000c0a0e7228 */ /* 0x004e640000000000 */
[----:B------:R-:W-:Y:S01]  /*29d0*/  IADD3 R9, R13, -0x100000, RZ ;  /* 0xfff000000d097810 */ /* 0x000fe20007ffe0ff */
[----:B------:R-:W-:-:S03]  /*29e0*/  IMAD.MOV.U32 R8, RZ, RZ, R12 ;  /* 0x000000ffff087224 */ /* 0x000fc600078e000c */
[----:B-1----:R-:W1:-:S06]  /*29f0*/  DFMA R20, R14, -R14, R10 ;  /* 0x8000000e0e14722b */ /* 0x002e4c000000000a */
[----:B-1----:R1:W2:Y:S01]  /*2a00*/  DFMA R4, R20, R8, R14 ;  /* 0x000000081404722b */ /* 0x0022a2000000000e */
[----:B------:R-:W-:Y:S05]  /*2a10*/  @!P0 BRA `(.L_x_3994) ;  /* 0x0000008000008947 */ /* 0x000fea0003800000 */
[----:B------:R-:W-:Y:S02]  /*2a20*/  IMAD.MOV.U32 R0, RZ, RZ, R12 ;  /* 0x000000ffff007224 */ /* 0x000fe400078e000c */
[----:B--2---:R-:W-:Y:S01]  /*2a30*/  IMAD.MOV.U32 R5, RZ, RZ, R6 ;  /* 0x000000ffff057224 */ /* 0x004fe200078e0006 */
[----:B------:R-:W-:Y:S01]  /*2a40*/  MOV R6, 0x2aa0 ;  /* 0x00002aa000067802 */ /* 0x000fe20000000f00 */
[----:B------:R-:W-:Y:S02]  /*2a50*/  IMAD.MOV.U32 R4, RZ, RZ, R10 ;  /* 0x000000ffff047224 */ /* 0x000fe400078e000a */
[----:B------:R-:W-:Y:S02]  /*2a60*/  IMAD.MOV.U32 R12, RZ, RZ, R14 ;  /* 0x000000ffff0c7224 */ /* 0x000fe400078e000e */
[----:B------:R-:W-:Y:S02]  /*2a70*/  IMAD.MOV.U32 R13, RZ, RZ, R15 ;  /* 0x000000ffff0d7224 */ /* 0x000fe400078e000f */
[----:B------:R-:W-:-:S02]  /*2a80*/  IMAD.MOV.U32 R7, RZ, RZ, R9 ;  /* 0x000000ffff077224 */ /* 0x000fc400078e0009 */
[----:B01----:R-:W-:Y:S05]  /*2a90*/  CALL.REL.NOINC `($__internal_1_$__cuda_sm20_dsqrt_rn_f64_mediumpath_v1) ;  /* 0x00010c3000007944 */ /* 0x003fea0003c00000 */
.L_x_3994:
[----:B------:R-:W-:Y:S05]  /*2aa0*/  BSYNC B1 ;  /* 0x0000000000017941 */ /* 0x000fea0003800000 */
.L_x_3993:
[C---:B0-----:R-:W0:Y:S01]  /*2ab0*/  DMUL R26, R2.reuse, R24 ;  /* 0x00000018021a7228 */ /* 0x041e220000000000 */
[----:B------:R-:W-:Y:S01]  /*2ac0*/  IMAD.MOV.U32 R6, RZ, RZ, 0x1 ;  /* 0x00000001ff067424 */ /* 0x000fe200078e00ff */
[----:B------:R-:W-:Y:S02]  /*2ad0*/  BSSY B2, `(.L_x_3995) ;  /* 0x0000019000027945 */ /* 0x000fe40003800000 */
[----:B-12---:R-:W1:-:S04]  /*2ae0*/  DMUL R4, R2, R4 ;  /* 0x0000000402047228 */ /* 0x006e480000000000 */
[----:B0-----:R-:W0:-:S04]  /*2af0*/  DFMA R26, R24, R26, 1 ;  /* 0x3ff00000181a742b */ /* 0x001e08000000001a */
[----:B-1----:R-:W1:Y:S02]  /*2b00*/  DMUL R10, R24, R4 ;  /* 0x00000004180a7228 */ /* 0x002e640000000000 */
[----:B0-----:R-:W0:Y:S08]  /*2b10*/  MUFU.RCP64H R7, R27 ;  /* 0x0000001b00077308 */ /* 0x001e300000001800 */
[----:B-1----:R-:W-:Y:S01]  /*2b20*/  FSETP.GEU.AND P1, PT, |R11|, 6.5827683646048100446e-37, PT ;  /* 0x036000000b00780b */ /* 0x002fe20003f2e200 */
        /* <DEDUP_REMOVED lines=16> */
[----:B------:R-:W-:Y:S05]  /*2c30*/  CALL.REL.NOINC `($__internal_0_$__cuda_sm20_div_rn_f64_full) ;  /* 0x000104a000007944 */ /* 0x000fea0003c00000 */
[----:B------:R-:W-:Y:S02]  /*2c40*/  IMAD.MOV.U32 R24, RZ, RZ, R10 ;  /* 0x000000ffff187224 */ /* 0x000fe400078e000a */
[----:B------:R-:W-:Y:S02]  /*2c50*/  IMAD.MOV.U32 R25, RZ, RZ, R11 ;  /* 0x000000ffff197224 */ /* 0x000fe400078e000b */
.L_x_3996:
[----:B------:R-:W-:Y:S05]  /*2c60*/  BSYNC B2 ;  /* 0x0000000000027941 */ /* 0x000fea0003800000 */
.L_x_3995:
[----:B------:R-:W0:Y:S01]  /*2c70*/  MUFU.RCP64H R3, R27 ;  /* 0x0000001b00037308 */ /* 0x000e220000001800 */
[----:B------:R-:W-:Y:S01]  /*2c80*/  IMAD.MOV.U32 R2, RZ, RZ, 0x1 ;  /* 0x00000001ff027424 */ /* 0x000fe200078e00ff */
[----:B------:R-:W-:Y:S01]  /*2c90*/  FSETP.GEU.AND P1, PT, |R19|, 6.5827683646048100446e-37, PT ;  /* 0x036000001300780b */ /* 0x000fe20003f2e200 */
[----:B------:R-:W-:Y:S04]  /*2ca0*/  BSSY B2, `(.L_x_3997) ;  /* 0x0000014000027945 */ /* 0x000fe80003800000 */
        /* <DEDUP_REMOVED lines=19> */
.L_x_3998:
[----:B------:R-:W-:Y:S05]  /*2de0*/  BSYNC B2 ;  /* 0x0000000000027941 */ /* 0x000fea0003800000 */
.L_x_3997:
[----:B------:R-:W-:Y:S01]  /*2df0*/  IMAD.MOV.U32 R30, RZ, RZ, R2 ;  /* 0x000000ffff1e7224 */ /* 0x000fe200078e0002 */
[----:B------:R-:W-:Y:S01]  /*2e00*/  MOV R31, R3 ;  /* 0x00000003001f7202 */ /* 0x000fe20000000f00 */
[----:B------:R-:W-:Y:S05]  /*2e10*/  BRA `(.L_x_3999) ;  /* 0x00000de000007947 */ /* 0x000fea0003800000 */
.L_x_3982:
[----:B------:R-:W-:Y:S01]  /*2e20*/  IMAD.MOV.U32 R2, RZ, RZ, 0x652b82fe ;  /* 0x652b82feff027424 */ /* 0x000fe200078e00ff */
[----:B------:R-:W-:Y:S01]  /*2e30*/  BSSY B1, `(.L_x_4000) ;  /* 0x0000026000017945 */ /* 0x000fe20003800000 */
[----:B------:R-:W-:Y:S01]  /*2e40*/  IMAD.MOV.U32 R3, RZ, RZ, 0x3ff71547 ;  /* 0x3ff71547ff037424 */ /* 0x000fe200078e00ff */
[----:B------:R-:W-:Y:S01]  /*2e50*/  DSETP.NEU.AND P2, PT, |R26|, +INF , PT ;  /* 0x7ff000001a00742a */ /* 0x000fe20003f4d200 */
[----:B------:R-:W-:-:S02]  /*2e60*/  IMAD.MOV.U32 R8, RZ, RZ, 0x69ce2bdf ;  /* 0x69ce2bdfff087424 */ /* 0x000fc400078e00ff */
[----:B------:R-:W-:Y:S02]  /*2e70*/  IMAD.MOV.U32 R9, RZ, RZ, 0x3e5ade15 ;  /* 0x3e5ade15ff097424 */ /* 0x000fe400078e00ff */
[----:B------:R-:W0:-:S06]  /*2e80*/  DFMA R2, -|R24|, R2, 6.75539944105574400000e+15 ;  /* 0x433800001802742b */ /* 0x000e0c0000000302 */
[----:B0-----:R-:W0:-:S06]  /*2e90*/  DADD R4, R2, -6.75539944105574400000e+15 ;  /* 0xc338000002047429 */ /* 0x001e0c0000000000 */
[----:B0-----:R-:W0:-:S06]  /*2ea0*/  DFMA R6, R4, c[0x2][0x90], -|R24| ;  /* 0x0080240004067a2b */ /* 0x001e0c0000000c18 */
[----:B0-----:R-:W0:-:S06]  /*2eb0*/  DFMA R6, R4, c[0x2][0x98], R6 ;  /* 0x0080260004067a2b */ /* 0x001e0c0000000006 */
[----:B0-----:R-:W0:-:S04]  /*2ec0*/  DFMA R4, R6, R8, c[0x2][0x120] ;  /* 0x008048000604762b */ /* 0x001e080000000008 */
[----:B------:R-:W-:-:S04]  /*2ed0*/  DADD R8, -RZ, -|R24| ;  /* 0x00000000ff087229 */ /* 0x000fc80000000d18 */
[----:B0-----:R-:W0:-:S06]  /*2ee0*/  DFMA R4, R6, R4, c[0x2][0x128] ;  /* 0x00804a000604762b */ /* 0x001e0c0000000004 */
[----:B0-----:R-:W0:Y:S01]  /*2ef0*/  DFMA R4, R6, R4, c[0x2][0x130] ;  /* 0x00804c000604762b */ /* 0x001e220000000004 */
[----:B------:R-:W-:-:S05]  /*2f00*/  FSETP.GEU.FTZ.AND P0, PT, |R9|, 4.1917929649353027344, PT ;  /* 0x4086232b0900780b */ /* 0x000fca0003f1e200 */
[----:B0-----:R-:W0:-:S06]  /*2f10*/  DFMA R4, R6, R4, c[0x2][0x138] ;  /* 0x00804e000604762b */ /* 0x001e0c0000000004 */
[----:B0-----:R-:W0:-:S06]  /*2f20*/  DFMA R4, R6, R4, c[0x2][0x140] ;  /* 0x008050000604762b */ /* 0x001e0c0000000004 */
[----:B0-----:R-:W0:-:S06]  /*2f30*/  DFMA R4, R6, R4, c[0x2][0x148] ;  /* 0x008052000604762b */ /* 0x001e0c0000000004 */
[----:B0-----:R-:W0:-:S06]  /*2f40*/  DFMA R4, R6, R4, c[0x2][0x150] ;  /* 0x008054000604762b */ /* 0x001e0c0000000004 */
[----:B0-----:R-:W0:-:S06]  /*2f50*/  DFMA R4, R6, R4, c[0x2][0x158] ;  /* 0x008056000604762b */ /* 0x001e0c0000000004 */
[----:B0-----:R-:W0:-:S06]  /*2f60*/  DFMA R4, R6, R4, c[0x2][0x160] ;  /* 0x008058000604762b */ /* 0x001e0c0000000004 */
[----:B0-----:R-:W0:-:S06]  /*2f70*/  DFMA R4, R6, R4, 1 ;  /* 0x3ff000000604742b */ /* 0x001e0c0000000004 */
[----:B0-----:R-:W0:-:S10]  /*2f80*/  DFMA R4, R6, R4, 1 ;  /* 0x3ff000000604742b */ /* 0x001e140000000004 */
[----:B0-----:R-:W-:Y:S02]  /*2f90*/  IMAD R19, R2, 0x100000, R5 ;  /* 0x0010000002137824 */ /* 0x001fe400078e0205 */
[----:B------:R-:W-:Y:S01]  /*2fa0*/  IMAD.MOV.U32 R18, RZ, RZ, R4 ;  /* 0x000000ffff127224 */ /* 0x000fe200078e0004 */
[----:B------:R-:W-:Y:S05]  /*2fb0*/  @!P0 BRA `(.L_x_4001) ;  /* 0x000000d000008947 */ /* 0x000fea0003800000 */
[----:B------:R-:W-:Y:S01]  /*2fc0*/  FSETP.GEU.FTZ.AND P1, PT, |R9|, 4.2275390625, PT ;  /* 0x408748000900780b */ /* 0x000fe20003f3e200 */
[----:B------:R-:W-:-:S04]  /*2fd0*/  DADD R6, -|R24|, +INF ;  /* 0x7ff0000018067429 */ /* 0x000fc80000000300 */
[----:B------:R-:W0:-:S06]  /*2fe0*/  DSETP.GT.AND P0, PT, |R24|, RZ, PT ;  /* 0x000000ff1800722a */ /* 0x000e0c0003f04200 */
[----:B0-----:R-:W-:Y:S02]  /*2ff0*/  FSEL R18, R6, RZ, !P0 ;  /* 0x000000ff06127208 */ /* 0x001fe40004000000 */
[----:B------:R-:W-:Y:S02]  /*3000*/  @!P1 LEA.HI R0, R2, R2, RZ, 0x1 ;  /* 0x0000000202009211 */ /* 0x000fe400078f08ff */
[----:B------:R-:W-:Y:S02]  /*3010*/  FSEL R19, R7, RZ, !P0 ;  /* 0x000000ff07137208 */ /* 0x000fe40004000000 */
[----:B------:R-:W-:-:S05]  /*3020*/  @!P1 SHF.R.S32.HI R3, RZ, 0x1, R0 ;  /* 0x00000001ff039819 */ /* 0x000fca0000011400 */
[----:B------:R-:W-:Y:S02]  /*3030*/  @!P1 IMAD.IADD R2, R2, 0x1, -R3 ;  /* 0x0000000102029824 */ /* 0x000fe400078e0a03 */
[----:B------:R-:W-:-:S03]  /*3040*/  @!P1 IMAD R3, R3, 0x100000, R5 ;  /* 0x0010000003039824 */ /* 0x000fc600078e0205 */
[----:B------:R-:W-:Y:S01]  /*3050*/  @!P1 LEA R5, R2, 0x3ff00000, 0x14 ;  /* 0x3ff0000002059811 */ /* 0x000fe200078ea0ff */
[----:B------:R-:W-:Y:S02]  /*3060*/  @!P1 IMAD.MOV.U32 R2, RZ, RZ, R4 ;  /* 0x000000ffff029224 */ /* 0x000fe400078e0004 */
[----:B------:R-:W-:-:S06]  /*3070*/  @!P1 IMAD.MOV.U32 R4, RZ, RZ, RZ ;  /* 0x000000ffff049224 */ /* 0x000fcc00078e00ff */
[----:B------:R0:W1:-:S06]  /*3080*/  @!P1 DMUL R18, R2, R4 ;  /* 0x0000000402129228 */ /* 0x00004c0000000000 */
.L_x_4001:
[----:B------:R-:W-:Y:S05]  /*3090*/  BSYNC B1 ;  /* 0x0000000000017941 */ /* 0x000fea0003800000 */
.L_x_4000:
[----:B------:R-:W-:Y:S01]  /*30a0*/  BSSY B2, `(.L_x_4002) ;  /* 0x0000012000027945 */ /* 0x000fe20003800000 */
[----:B------:R-:W-:Y:S05]  /*30b0*/  @!P2 BRA `(.L_x_4003) ;  /* 0x000000e00000a947 */ /* 0x000fea0003800000 */
[----:B0-----:R-:W0:-:S04]  /*30c0*/  DMUL R4, R26, c[0x2][0x0] ;  /* 0x008000001a047a28 */ /* 0x001e080000000000 */
[----:B------:R-:W-:Y:S02]  /*30d0*/  DSETP.GE.AND P0, PT, |R26|, 2.14748364800000000000e+09, PT ;  /* 0x41e000001a00742a */ /* 0x000fe40003f06200 */
[----:B0-----:R-:W0:Y:S08]  /*30e0*/  F2I.F64 R0, R4 ;  /* 0x0000000400007311 */ /* 0x001e300000301100 */
[----:B0-----:R-:W0:Y:S02]  /*30f0*/  I2F.F64 R2, R0 ;  /* 0x0000000000027312 */ /* 0x001e240000201c00 */
[----:B0-----:R-:W0:-:S06]  /*3100*/  DFMA R6, -R2, c[0x2][0x8], R26 ;  /* 0x0080020002067a2b */ /* 0x001e0c000000011a */
[----:B0-----:R-:W0:-:S06]  /*3110*/  DFMA R6, -R2, c[0x2][0x10], R6 ;  /* 0x0080040002067a2b */ /* 0x001e0c0000000106 */
[----:B0-----:R0:W2:Y:S01]  /*3120*/  DFMA R2, -R2, c[0x2][0x18], R6 ;  /* 0x0080060002027a2b */ /* 0x0010a20000000106 */
[----:B------:R-:W-:Y:S05]  /*3130*/  @!P0 BRA `(.L_x_4004) ;  /* 0x0000008000008947 */ /* 0x000fea0003800000 */
[----:B------:R-:W-:Y:S01]  /*3140*/  IMAD.MOV.U32 R0, RZ, RZ, R26 ;  /* 0x000000ffff007224 */ /* 0x000fe200078e001a */
[----:B------:R-:W-:Y:S01]  /*3150*/  MOV R8, 0x3180 ;  /* 0x0000318000087802 */ /* 0x000fe20000000f00 */
[----:B------:R-:W-:-:S03]  /*3160*/  IMAD.MOV.U32 R21, RZ, RZ, R27 ;  /* 0x000000ffff157224 */ /* 0x000fc600078e001b */
[----:B012---:R-:W-:Y:S05]  /*3170*/  CALL.REL.NOINC `($_ZN2at6native18elementwise_kernelILi128ELi4EZNS0_15gpu_kernel_implIZZZNS0_16tanh_kernel_cudaERNS_18TensorIteratorBaseEENKUlvE_clEvENKUlvE_clEvEUlN3c107complexIdEEE_EEvS4_RKT_EUliE_EEviT1_$__internal_trig_reduction_slowpathd) ;  /* 0x0001082000007944 */ /* 0x007fea0003c00000 */
[----:B------:R-:W-:Y:S01]  /*3180*/  IMAD.MOV.U32 R0, RZ, RZ, R4 ;  /* 0x000000ffff007224 */ /* 0x000fe200078e0004 */
[----:B------:R-:W-:Y:S05]  /*3190*/  BRA `(.L_x_4004) ;  /* 0x0000002000007947 */ /* 0x000fea0003800000 */
.L_x_4003:
[----:B0-----:R0:W2:Y:S01]  /*31a0*/  DMUL R2, RZ, R26 ;  /* 0x0000001aff027228 */ /* 0x0010a20000000000 */
[----:B------:R-:W-:-:S05]  /*31b0*/  IMAD.MOV.U32 R0, RZ, RZ, RZ ;  /* 0x000000ffff007224 */ /* 0x000fca00078e00ff */
.L_x_4004:
[----:B------:R-:W-:Y:S05]  /*31c0*/  BSYNC B2 ;  /* 0x0000000000027941 */ /* 0x000fea0003800000 */
.L_x_4002:
[----:B------:R-:W-:Y:S02]  /*31d0*/  IMAD.SHL.U32 R4, R0, 0x8, RZ ;  /* 0x0000000800047824 */ /* 0x000fe400078e00ff */
[----:B------:R-:W-:-:S03]  /*31e0*/  IMAD.MOV.U32 R5, RZ, RZ, 0x8 ;  /* 0x00000008ff057424 */ /* 0x000fc600078e00ff */
[----:B------:R-:W-:-:S05]  /*31f0*/  LOP3.LUT R4, R4, 0x8, RZ, 0xc0, !PT ;  /* 0x0000000804047812 */ /* 0x000fca00078ec0ff */
[----:B------:R-:W-:-:S05]  /*3200*/  IMAD.WIDE.U32 R4, R4, R5, c[0x4][0x168] ;  /* 0x01005a0004047625 */ /* 0x000fca00078e0005 */
[----:B------:R-:W3:Y:S04]  /*3210*/  LDG.E.128.CONSTANT R8, [R4.64] ;  /* 0x0000002404087981 */ /* 0x000ee8000c1e9d00 */
[----:B------:R-:W4:Y:S04]  /*3220*/  LDG.E.128.CONSTANT R12, [R4.64+0x10] ;  /* 0x00001024040c7981 */ /* 0x000f28000c1e9d00 */
[----:B------:R-:W5:Y:S01]  /*3230*/  LDG.E.128.CONSTANT R20, [R4.64+0x20] ;  /* 0x0000202404147981 */ /* 0x000f62000c1e9d00 */
[----:B------:R-:W-:Y:S01]  /*3240*/  R2P PR, R0, 0x3 ;  /* 0x0000000300007804 */ /* 0x000fe20000000000 */
[----:B0-----:R-:W-:Y:S01]  /*3250*/  IMAD.MOV.U32 R6, RZ, RZ, 0x79785eba ;  /* 0x79785ebaff067424 */ /* 0x001fe200078e00ff */
[----:B--2---:R-:W3:Y:S01]  /*3260*/  DMUL R28, R2, R2 ;  /* 0x00000002021c7228 */ /* 0x004ee20000000000 */
[----:B------:R-:W-:Y:S01]  /*3270*/  IMAD.MOV.U32 R0, RZ, RZ, 0x3de5db65 ;  /* 0x3de5db65ff007424 */ /* 0x000fe200078e00ff */
[----:B------:R-:W-:Y:S02]  /*3280*/  BSSY B2, `(.L_x_4005) ;  /* 0x000001c000027945 */ /* 0x000fe40003800000 */
[----:B------:R-:W-:-:S02]  /*3290*/  FSEL R6, -R6, 4.2945490664224492434e-19, !P0 ;  /* 0x20fd816406067808 */ /* 0x000fc40004000100 */
[----:B------:R-:W-:-:S06]  /*32a0*/  FSEL R7, R0, -0.082518599927425384521, !P0 ;  /* 0xbda8ff8300077808 */ /* 0x000fcc0004000000 */
[----:B---3--:R-:W0:-:S06]  /*32b0*/  DFMA R8, R28, R6, R8 ;  /* 0x000000061c08722b */ /* 0x008e0c0000000008 */
[----:B0-----:R-:W4:-:S06]  /*32c0*/  DFMA R8, R28, R8, R10 ;  /* 0x000000081c08722b */ /* 0x001f0c000000000a */
[----:B----4-:R-:W0:-:S06]  /*32d0*/  DFMA R8, R28, R8, R12 ;  /* 0x000000081c08722b */ /* 0x010e0c000000000c */
[----:B0-----:R-:W5:-:S06]  /*32e0*/  DFMA R8, R28, R8, R14 ;  /* 0x000000081c08722b */ /* 0x001f4c000000000e */
[----:B-----5:R-:W0:-:S06]  /*32f0*/  DFMA R8, R28, R8, R20 ;  /* 0x000000081c08722b */ /* 0x020e0c0000000014 */
[----:B0-----:R-:W0:-:S06]  /*3300*/  DFMA R8, R28, R8, R22 ;  /* 0x000000081c08722b */ /* 0x001e0c0000000016 */
[----:B0-----:R-:W-:-:S04]  /*3310*/  DFMA R30, R8, R2, R2 ;  /* 0x00000002081e722b */ /* 0x001fc80000000002 */
[----:B------:R-:W0:-:S06]  /*3320*/  @P0 DFMA R30, R28, R8, 1 ;  /* 0x3ff000001c1e042b */ /* 0x000e0c0000000008 */
[----:B0-----:R-:W0:Y:S01]  /*3330*/  @P1 DFMA R30, R30, -1, RZ ;  /* 0xbff000001e1e182b */ /* 0x001e2200000000ff */
[----:B------:R-:W-:Y:S05]  /*3340*/  @!P2 BRA `(.L_x_4006) ;  /* 0x000000d00000a947 */ /* 0x000fea0003800000 */
[----:B------:R-:W2:-:S04]  /*3350*/  DMUL R4, R26, c[0x2][0x0] ;  /* 0x008000001a047a28 */ /* 0x000e880000000000 */
[----:B------:R-:W-:-:S06]  /*3360*/  DSETP.GE.AND P0, PT, |R26|, 2.14748364800000000000e+09, PT ;  /* 0x41e000001a00742a */ /* 0x000fcc0003f06200 */
[----:B--2---:R-:W2:Y:S08]  /*3370*/  F2I.F64 R4, R4 ;  /* 0x0000000400047311 */ /* 0x004eb00000301100 */
[----:B--2---:R-:W2:Y:S02]  /*3380*/  I2F.F64 R2, R4 ;  /* 0x0000000400027312 */ /* 0x004ea40000201c00 */
[----:B--2---:R-:W2:-:S06]  /*3390*/  DFMA R6, -R2, c[0x2][0x8], R26 ;  /* 0x0080020002067a2b */ /* 0x004e8c000000011a */
[----:B--2---:R-:W2:-:S06]  /*33a0*/  DFMA R6, -R2, c[0x2][0x10], R6 ;  /* 0x0080040002067a2b */ /* 0x004e8c0000000106 */
[----:B--2---:R2:W3:Y:S01]  /*33b0*/  DFMA R2, -R2, c[0x2][0x18], R6 ;  /* 0x0080060002027a2b */ /* 0x0044e20000000106 */
[----:B------:R-:W-:Y:S05]  /*33c0*/  @!P0 BRA `(.L_x_4007) ;  /* 0x0000007000008947 */ /* 0x000fea0003800000 */
[----:B------:R-:W-:Y:S01]  /*33d0*/  IMAD.MOV.U32 R0, RZ, RZ, R26 ;  /* 0x000000ffff007224 */ /* 0x000fe200078e001a */
[----:B------:R-:W-:Y:S01]  /*33e0*/  MOV R8, 0x3410 ;  /* 0x0000341000087802 */ /* 0x000fe20000000f00 */
[----:B------:R-:W-:-:S03]  /*33f0*/  IMAD.MOV.U32 R21, RZ, RZ, R27 ;  /* 0x000000ffff157224 */ /* 0x000fc600078e001b */
[----:B0123--:R-:W-:Y:S05]  /*3400*/  CALL.REL.NOINC `($_ZN2at6native18elementwise_kernelILi128ELi4EZNS0_15gpu_kernel_implIZZZNS0_16tanh_kernel_cudaERNS_18TensorIteratorBaseEENKUlvE_clEvENKUlvE_clEvEUlN3c107complexIdEEE_EEvS4_RKT_EUliE_EEviT1_$__internal_trig_reduction_slowpathd) ;  /* 0x0001059000007944 */ /* 0x00ffea0003c00000 */
[----:B------:R-:W-:Y:S05]  /*3410*/  BRA `(.L_x_4007) ;  /* 0x0000002000007947 */ /* 0x000fea0003800000 */
.L_x_4006:
[----:B------:R2:W3:Y:S01]  /*3420*/  DMUL R2, RZ, R26 ;  /* 0x0000001aff027228 */ /* 0x0004e20000000000 */
[----:B------:R-:W-:-:S05]  /*3430*/  IMAD.MOV.U32 R4, RZ, RZ, RZ ;  /* 0x000000ffff047224 */ /* 0x000fca00078e00ff */
.L_x_4007:
[----:B------:R-:W-:Y:S05]  /*3440*/  BSYNC B2 ;  /* 0x0000000000027941 */ /* 0x000fea0003800000 */
.L_x_4005:
[----:B--2---:R-:W-:Y:S01]  /*3450*/  IADD3 R6, R4, 0x1, RZ ;  /* 0x0000000104067810 */ /* 0x004fe20007ffe0ff */
[----:B------:R-:W-:-:S04]  /*3460*/  IMAD.MOV.U32 R5, RZ, RZ, 0x8 ;  /* 0x00000008ff057424 */ /* 0x000fc800078e00ff */
[----:B------:R-:W-:-:S05]  /*3470*/  IMAD.SHL.U32 R0, R6, 0x8, RZ ;  /* 0x0000000806007824 */ /* 0x000fca00078e00ff */
[----:B------:R-:W-:-:S05]  /*3480*/  LOP3.LUT R0, R0, 0x8, RZ, 0xc0, !PT ;  /* 0x0000000800007812 */ /* 0x000fca00078ec0ff */
[----:B------:R-:W-:-:S05]  /*3490*/  IMAD.WIDE.U32 R4, R0, R5, c[0x4][0x168] ;  /* 0x01005a0000047625 */ /* 0x000fca00078e0005 */
[----:B------:R-:W2:Y:S04]  /*34a0*/  LDG.E.128.CONSTANT R8, [R4.64] ;  /* 0x0000002404087981 */ /* 0x000ea8000c1e9d00 */
[----:B------:R-:W4:Y:S04]  /*34b0*/  LDG.E.128.CONSTANT R12, [R4.64+0x10] ;  /* 0x00001024040c7981 */ /* 0x000f28000c1e9d00 */
[----:B------:R-:W5:Y:S01]  /*34c0*/  LDG.E.128.CONSTANT R20, [R4.64+0x20] ;  /* 0x0000202404147981 */ /* 0x000f62000c1e9d00 */
[----:B------:R-:W-:Y:S01]  /*34d0*/  R2P PR, R6, 0x3 ;  /* 0x0000000306007804 */ /* 0x000fe20000000000 */
[----:B------:R-:W-:Y:S01]  /*34e0*/  IMAD.MOV.U32 R6, RZ, RZ, 0x79785eba ;  /* 0x79785ebaff067424 */ /* 0x000fe200078e00ff */
[----:B---3--:R-:W2:Y:S01]  /*34f0*/  DMUL R26, R2, R2 ;  /* 0x00000002021a7228 */ /* 0x008ea20000000000 */
[----:B------:R-:W-:Y:S01]  /*3500*/  IMAD.MOV.U32 R0, RZ, RZ, 0x3de5db65 ;  /* 0x3de5db65ff007424 */ /* 0x000fe200078e00ff */
[----:B------:R-:W-:-:S02]  /*3510*/  MOV R24, RZ ;  /* 0x000000ff00187202 */ /* 0x000fc40000000f00 */
[----:B------:R-:W-:Y:S01]  /*3520*/  FSEL R6, -R6, 4.2945490664224492434e-19, !P0 ;  /* 0x20fd816406067808 */ /* 0x000fe20004000100 */
[----:B0-----:R-:W-:Y:S01]  /*3530*/  DMUL R30, R30, 4 ;  /* 0x401000001e1e7828 */ /* 0x001fe20000000000 */
[----:B------:R-:W-:-:S06]  /*3540*/  FSEL R7, R0, -0.082518599927425384521, !P0 ;  /* 0xbda8ff8300077808 */ /* 0x000fcc0004000000 */
[----:B--2---:R-:W0:-:S06]  /*3550*/  DFMA R8, R26, R6, R8 ;  /* 0x000000061a08722b */ /* 0x004e0c0000000008 */
[----:B0-----:R-:W4:-:S06]  /*3560*/  DFMA R8, R26, R8, R10 ;  /* 0x000000081a08722b */ /* 0x001f0c000000000a */
[----:B----4-:R-:W0:-:S06]  /*3570*/  DFMA R8, R26, R8, R12 ;  /* 0x000000081a08722b */ /* 0x010e0c000000000c */
[----:B0-----:R-:W5:-:S06]  /*3580*/  DFMA R8, R26, R8, R14 ;  /* 0x000000081a08722b */ /* 0x001f4c000000000e */
[----:B-----5:R-:W0:-:S06]  /*3590*/  DFMA R8, R26, R8, R20 ;  /* 0x000000081a08722b */ /* 0x020e0c0000000014 */
[----:B0-----:R-:W0:-:S06]  /*35a0*/  DFMA R8, R26, R8, R22 ;  /* 0x000000081a08722b */ /* 0x001e0c0000000016 */
[----:B0-----:R-:W-:-:S04]  /*35b0*/  DFMA R2, R8, R2, R2 ;  /* 0x000000020802722b */ /* 0x001fc80000000002 */
[----:B------:R-:W0:-:S06]  /*35c0*/  @P0 DFMA R2, R26, R8, 1 ;  /* 0x3ff000001a02042b */ /* 0x000e0c0000000008 */
[----:B0-----:R-:W0:-:S06]  /*35d0*/  @P1 DFMA R2, R2, -1, RZ ;  /* 0xbff000000202182b */ /* 0x001e0c00000000ff */
[----:B0-----:R0:W2:Y:S02]  /*35e0*/  DMUL R30, R30, R2 ;  /* 0x000000021e1e7228 */ /* 0x0010a40000000000 */
[----:B0-----:R-:W-:-:S04]  /*35f0*/  IMAD.MOV.U32 R3, RZ, RZ, 0x3ff00000 ;  /* 0x3ff00000ff037424 */ /* 0x001fc800078e00ff */
[----:B-12---:R-:W0:Y:S01]  /*3600*/  DMUL R30, R30, R18 ;  /* 0x000000121e1e7228 */ /* 0x006e220000000000 */
[----:B------:R-:W-:-:S05]  /*3610*/  LOP3.LUT R25, R3, 0x80000000, R25, 0xb8, !PT ;  /* 0x8000000003197812 */ /* 0x000fca00078eb819 */
[----:B0-----:R0:W1:Y:S01]  /*3620*/  DMUL R30, R30, R18 ;  /* 0x000000121e1e7228 */ /* 0x0010620000000000 */
[----:B------:R-:W-:Y:S05]  /*3630*/  BRA `(.L_x_3999) ;  /* 0x000005c000007947 */ /* 0x000fea0003800000 */
.L_x_3981:
[----:B------:R-:W0:-:S10]  /*3640*/  DADD R24, R26, -R26 ;  /* 0x000000001a187229 */ /* 0x000e14000000081a */
[----:B0-----:R-:W-:Y:S02]  /*3650*/  IMAD.MOV.U32 R30, RZ, RZ, R24 ;  /* 0x000000ffff1e7224 */ /* 0x001fe400078e0018 */
[----:B------:R-:W-:Y:S01]  /*3660*/  IMAD.MOV.U32 R31, RZ, RZ, R25 ;  /* 0x000000ffff1f7224 */ /* 0x000fe200078e0019 */
[----:B------:R-:W-:Y:S05]  /*3670*/  BRA `(.L_x_3999) ;  /* 0x0000058000007947 */ /* 0x000fea0003800000 */
.L_x_3980:
[----:B------:R-:W-:-:S13]  /*3680*/  LOP3.LUT P0, RZ, R24, 0xfffff, R25, 0xf8, !PT ;  /* 0x000fffff18ff7812 */ /* 0x000fda000780f819 */
[----:B------:R-:W-:-:S04]  /*3690*/  @P0 DMUL R2, R24, R26 ;  /* 0x0000001a18020228 */ /* 0x000fc80000000000 */
[----:B------:R-:W0:-:S06]  /*36a0*/  @P0 DSETP.NEU.AND P1, PT, R26, RZ, PT ;  /* 0x000000ff1a00022a */ /* 0x000e0c0003f2d000 */
[----:B0-----:R-:W-:Y:S02]  /*36b0*/  @P0 FSEL R30, R26, R2, !P1 ;  /* 0x000000021a1e0208 */ /* 0x001fe40004800000 */
[----:B------:R-:W-:Y:S01]  /*36c0*/  @P0 FSEL R31, R27, R3, !P1 ;  /* 0x000000031b1f0208 */ /* 0x000fe20004800000 */
[----:B------:R-:W-:Y:S05]  /*36d0*/  @P0 BRA `(.L_x_3999) ;  /* 0x0000052000000947 */ /* 0x000fea0003800000 */
[----:B------:R-:W0:Y:S01]  /*36e0*/  DSETP.NEU.AND P0, PT, |R26|, +INF , PT ;  /* 0x7ff000001a00742a */ /* 0x000e220003f0d200 */
[----:B------:R-:W-:Y:S01]  /*36f0*/  BSSY B2, `(.L_x_4008) ;  /* 0x000004d000027945 */ /* 0x000fe20003800000 */
[----:B------:R-:W-:-:S12]  /*3700*/  IADD3 R33, R25, -0x40000000, RZ ;  /* 0xc000000019217810 */ /* 0x000fd80007ffe0ff */
[----:B0-----:R-:W-:Y:S05]  /*3710*/  @!P0 BRA `(.L_x_4009) ;  /* 0x000004a000008947 */ /* 0x001fea0003800000 */
[C---:B------:R-:W0:Y:S01]  /*3720*/  DMUL R4, R26.reuse, c[0x2][0x0] ;  /* 0x008000001a047a28 */ /* 0x040e220000000000 */
[----:B------:R-:W-:Y:S03]  /*3730*/  BSSY B3, `(.L_x_4010) ;  /* 0x0000010000037945 */ /* 0x000fe60003800000 */
[----:B------:R-:W-:Y:S02]  /*3740*/  DSETP.GE.AND P2, PT, |R26|, 2.14748364800000000000e+09, PT ;  /* 0x41e000001a00742a */ /* 0x000fe40003f46200 */
[----:B0-----:R-:W0:Y:S08]  /*3750*/  F2I.F64 R0, R4 ;  /* 0x0000000400007311 */ /* 0x001e300000301100 */
[----:B0-----:R-:W0:Y:S01]  /*3760*/  I2F.F64 R18, R0 ;  /* 0x0000000000127312 */ /* 0x001e220000201c00 */
[----:B------:R-:W-:Y:S01]  /*3770*/  IMAD.MOV.U32 R14, RZ, RZ, R0 ;  /* 0x000000ffff0e7224 */ /* 0x000fe200078e0000 */
[----:B0-----:R-:W0:-:S06]  /*3780*/  DFMA R2, -R18, c[0x2][0x8], R26 ;  /* 0x0080020012027a2b */ /* 0x001e0c000000011a */
[----:B0-----:R-:W0:-:S06]  /*3790*/  DFMA R2, -R18, c[0x2][0x10], R2 ;  /* 0x0080040012027a2b */ /* 0x001e0c0000000102 */
[----:B0-----:R-:W0:-:S10]  /*37a0*/  DFMA R18, -R18, c[0x2][0x18], R2 ;  /* 0x0080060012127a2b */ /* 0x001e140000000102 */
[----:B0-----:R-:W-:Y:S02]  /*37b0*/  IMAD.MOV.U32 R2, RZ, RZ, R18 ;  /* 0x000000ffff027224 */ /* 0x001fe400078e0012 */
[----:B------:R-:W-:Y:S01]  /*37c0*/  IMAD.MOV.U32 R3, RZ, RZ, R19 ;  /* 0x000000ffff037224 */ /* 0x000fe200078e0013 */
[----:B------:R-:W-:Y:S05]  /*37d0*/  @!P2 BRA `(.L_x_4011) ;  /* 0x000000500000a947 */ /* 0x000fea0003800000 */
[----:B------:R-:W-:Y:S01]  /*37e0*/  IMAD.MOV.U32 R0, RZ, RZ, R26 ;  /* 0x000000ffff007224 */ /* 0x000fe200078e001a */
[----:B------:R-:W-:Y:S01]  /*37f0*/  MOV R8, 0x3820 ;  /* 0x0000382000087802 */ /* 0x000fe20000000f00 */
[----:B------:R-:W-:Y:S02]  /*3800*/  IMAD.MOV.U32 R21, RZ, RZ, R27 ;  /* 0x000000ffff157224 */ /* 0x000fe400078e001b */
[----:B------:R-:W-:Y:S05]  /*3810*/  CALL.REL.NOINC `($_ZN2at6native18elementwise_kernelILi128ELi4EZNS0_15gpu_kernel_implIZZZNS0_16tanh_kernel_cudaERNS_18TensorIteratorBaseEENKUlvE_clEvENKUlvE_clEvEUlN3c107complexIdEEE_EEvS4_RKT_EUliE_EEviT1_$__internal_trig_reduction_slowpathd) ;  /* 0x0001018000007944 */ /* 0x000fea0003c00000 */
[----:B------:R-:W-:Y:S02]  /*3820*/  IMAD.MOV.U32 R0, RZ, RZ, R4 ;  /* 0x000000ffff007224 */ /* 0x000fe400078e0004 */
.L_x_4011:
[----:B------:R-:W-:Y:S05]  /*3830*/  BSYNC B3 ;  /* 0x0000000000037941 */ /* 0x000fea0003800000 */
.L_x_4010:
[----:B------:R-:W-:Y:S02]  /*3840*/  IMAD.SHL.U32 R4, R0, 0x8, RZ ;  /* 0x0000000800047824 */ /* 0x000fe400078e00ff */
[----:B------:R-:W-:-:S03]  /*3850*/  IMAD.MOV.U32 R9, RZ, RZ, 0x8 ;  /* 0x00000008ff097424 */ /* 0x000fc600078e00ff */
[----:B------:R-:W-:-:S05]  /*3860*/  LOP3.LUT R4, R4, 0x8, RZ, 0xc0, !PT ;  /* 0x0000000804047812 */ /* 0x000fca00078ec0ff */
[----:B------:R-:W-:-:S05]  /*3870*/  IMAD.WIDE.U32 R8, R4, R9, c[0x4][0x168] ;  /* 0x01005a0004087625 */ /* 0x000fca00078e0009 */
[----:B------:R-:W2:Y:S04]  /*3880*/  LDG.E.128.CONSTANT R20, [R8.64] ;  /* 0x0000002408147981 */ /* 0x000ea8000c1e9d00 */
[----:B------:R-:W3:Y:S04]  /*3890*/  LDG.E.128.CONSTANT R28, [R8.64+0x10] ;  /* 0x00001024081c7981 */ /* 0x000ee8000c1e9d00 */
[----:B------:R-:W4:Y:S01]  /*38a0*/  LDG.E.128.CONSTANT R4, [R8.64+0x20] ;  /* 0x0000202408047981 */ /* 0x000f22000c1e9d00 */
[----:B------:R-:W-:Y:S01]  /*38b0*/  R2P PR, R0, 0x3 ;  /* 0x0000000300007804 */ /* 0x000fe20000000000 */
[----:B------:R-:W-:Y:S01]  /*38c0*/  IMAD.MOV.U32 R10, RZ, RZ, 0x79785eba ;  /* 0x79785ebaff0a7424 */ /* 0x000fe200078e00ff */
[----:B------:R-:W2:Y:S01]  /*38d0*/  DMUL R12, R2, R2 ;  /* 0x00000002020c7228 */ /* 0x000ea20000000000 */
[----:B------:R-:W-:Y:S01]  /*38e0*/  IMAD.MOV.U32 R0, RZ, RZ, 0x3de5db65 ;  /* 0x3de5db65ff007424 */ /* 0x000fe200078e00ff */
[----:B------:R-:W-:Y:S02]  /*38f0*/  BSSY B3, `(.L_x_4012) ;  /* 0x0000014000037945 */ /* 0x000fe40003800000 */
[----:B------:R-:W-:-:S02]  /*3900*/  FSEL R10, -R10, 4.2945490664224492434e-19, !P0 ;  /* 0x20fd81640a0a7808 */ /* 0x000fc40004000100 */
[----:B------:R-:W-:-:S06]  /*3910*/  FSEL R11, R0, -0.082518599927425384521, !P0 ;  /* 0xbda8ff83000b7808 */ /* 0x000fcc0004000000 */
[----:B--2---:R-:W0:-:S06]  /*3920*/  DFMA R20, R12, R10, R20 ;  /* 0x0000000a0c14722b */ /* 0x004e0c0000000014 */
[----:B0-----:R-:W3:-:S06]  /*3930*/  DFMA R20, R12, R20, R22 ;  /* 0x000000140c14722b */ /* 0x001ecc0000000016 */
[----:B---3--:R-:W0:-:S06]  /*3940*/  DFMA R20, R12, R20, R28 ;  /* 0x000000140c14722b */ /* 0x008e0c000000001c */
[----:B0-----:R-:W4:-:S06]  /*3950*/  DFMA R20, R12, R20, R30 ;  /* 0x000000140c14722b */ /* 0x001f0c000000001e */
[----:B----4-:R-:W0:-:S06]  /*3960*/  DFMA R4, R12, R20, R4 ;  /* 0x000000140c04722b */ /* 0x010e0c0000000004 */
[----:B0-----:R-:W0:-:S06]  /*3970*/  DFMA R4, R12, R4, R6 ;  /* 0x000000040c04722b */ /* 0x001e0c0000000006 */
[----:B0-----:R-:W-:-:S04]  /*3980*/  DFMA R30, R4, R2, R2 ;  /* 0x00000002041e722b */ /* 0x001fc80000000002 */
[----:B------:R-:W0:-:S06]  /*3990*/  @P0 DFMA R30, R12, R4, 1 ;  /* 0x3ff000000c1e042b */ /* 0x000e0c0000000004 */
[----:B0-----:R-:W0:Y:S01]  /*39a0*/  @P1 DFMA R30, R30, -1, RZ ;  /* 0xbff000001e1e182b */ /* 0x001e2200000000ff */
[----:B------:R-:W-:Y:S05]  /*39b0*/  @!P2 BRA `(.L_x_4013) ;  /* 0x000000700000a947 */ /* 0x000fea0003800000 */
[----:B------:R-:W-:Y:S01]  /*39c0*/  IMAD.MOV.U32 R0, RZ, RZ, R26 ;  /* 0x000000ffff007224 */ /* 0x000fe200078e001a */
[----:B------:R-:W-:Y:S01]  /*39d0*/  MOV R8, 0x3a00 ;  /* 0x00003a0000087802 */ /* 0x000fe20000000f00 */
[----:B------:R-:W-:-:S03]  /*39e0*/  IMAD.MOV.U32 R21, RZ, RZ, R27 ;  /* 0x000000ffff157224 */ /* 0x000fc600078e001b */
[----:B0-----:R-:W-:Y:S05]  /*39f0*/  CALL.REL.NOINC `($_ZN2at6native18elementwise_kernelILi128ELi4EZNS0_15gpu_kernel_implIZZZNS0_16tanh_kernel_cudaERNS_18TensorIteratorBaseEENKUlvE_clEvENKUlvE_clEvEUlN3c107complexIdEEE_EEvS4_RKT_EUliE_EEviT1_$__internal_trig_reduction_slowpathd) ;  /* 0x0000ffa000007944 */ /* 0x001fea0003c00000 */
[----:B------:R-:W-:Y:S02]  /*3a00*/  IMAD.MOV.U32 R14, RZ, RZ, R4 ;  /* 0x000000ffff0e7224 */ /* 0x000fe400078e0004 */
[----:B------:R-:W-:Y:S02]  /*3a10*/  IMAD.MOV.U32 R18, RZ, RZ, R2 ;  /* 0x000000ffff127224 */ /* 0x000fe400078e0002 */
[----:B------:R-:W-:Y:S02]  /*3a20*/  IMAD.MOV.U32 R19, RZ, RZ, R3 ;  /* 0x000000ffff137224 */ /* 0x000fe400078e0003 */
.L_x_4013:
[----:B------:R-:W-:Y:S05]  /*3a30*/  BSYNC B3 ;  /* 0x0000000000037941 */ /* 0x000fea0003800000 */
.L_x_4012:
[----:B------:R-:W-:Y:S01]  /*3a40*/  IADD3 R20, R14, 0x1, RZ ;  /* 0x000000010e147810 */ /* 0x000fe20007ffe0ff */
[----:B------:R-:W-:-:S04]  /*3a50*/  IMAD.MOV.U32 R3, RZ, RZ, 0x8 ;  /* 0x00000008ff037424 */ /* 0x000fc800078e00ff */
[----:B------:R-:W-:-:S05]  /*3a60*/  IMAD.SHL.U32 R0, R20, 0x8, RZ ;  /* 0x0000000814007824 */ /* 0x000fca00078e00ff */
        /* <DEDUP_REMOVED lines=8> */
[----:B------:R-:W-:-:S03]  /*3af0*/  IMAD.MOV.U32 R0, RZ, RZ, 0x3de5db65 ;  /* 0x3de5db65ff007424 */ /* 0x000fc600078e00ff */
[----:B------:R-:W-:Y:S02]  /*3b00*/  FSEL R20, -R20, 4.2945490664224492434e-19, !P0 ;  /* 0x20fd816414147808 */ /* 0x000fe40004000100 */
[----:B------:R-:W-:-:S06]  /*3b10*/  FSEL R21, R0, -0.082518599927425384521, !P0 ;  /* 0xbda8ff8300157808 */ /* 0x000fcc0004000000 */
[----:B--2---:R-:W1:-:S06]  /*3b20*/  DFMA R4, R22, R20, R4 ;  /* 0x000000141604722b */ /* 0x004e4c0000000004 */
[----:B-1----:R-:W3:-:S06]  /*3b30*/  DFMA R4, R22, R4, R6 ;  /* 0x000000041604722b */ /* 0x002ecc0000000006 */
[----:B---3--:R-:W1:-:S06]  /*3b40*/  DFMA R4, R22, R4, R8 ;  /* 0x000000041604722b */ /* 0x008e4c0000000008 */
[----:B-1----:R-:W4:-:S06]  /*3b50*/  DFMA R4, R22, R4, R10 ;  /* 0x000000041604722b */ /* 0x002f0c000000000a */
[----:B----4-:R-:W1:-:S06]  /*3b60*/  DFMA R4, R22, R4, R12 ;  /* 0x000000041604722b */ /* 0x010e4c000000000c */
[----:B-1----:R-:W1:-:S06]  /*3b70*/  DFMA R4, R22, R4, R14 ;  /* 0x000000041604722b */ /* 0x002e4c000000000e */
[----:B-1----:R-:W-:-:S04]  /*3b80*/  DFMA R18, R4, R18, R18 ;  /* 0x000000120412722b */ /* 0x002fc80000000012 */
[----:B------:R-:W1:-:S06]  /*3b90*/  @P0 DFMA R18, R22, R4, 1 ;  /* 0x3ff000001612042b */ /* 0x000e4c0000000004 */
[----:B-1----:R-:W1:-:S06]  /*3ba0*/  @P1 DFMA R18, R18, -1, RZ ;  /* 0xbff000001212182b */ /* 0x002e4c00000000ff */
[----:B01----:R0:W1:-:S06]  /*3bb0*/  DMUL R26, R18, R30 ;  /* 0x0000001e121a7228 */ /* 0x00304c0000000000 */
.L_x_4009:
[----:B------:R-:W-:Y:S05]  /*3bc0*/  BSYNC B2 ;  /* 0x0000000000027941 */ /* 0x000fea0003800000 */
.L_x_4008:
[----:B01----:R-:W-:Y:S01]  /*3bd0*/  LOP3.LUT R31, RZ, 0x80000000, R27, 0xb8, !PT ;  /* 0x80000000ff1f7812 */ /* 0x003fe200078eb81b */
[----:B------:R-:W-:Y:S02]  /*3be0*/  IMAD.MOV.U32 R25, RZ, RZ, R33 ;  /* 0x000000ffff197224 */ /* 0x000fe400078e0021 */
[----:B------:R-:W-:Y:S02]  /*3bf0*/  IMAD.MOV.U32 R30, RZ, RZ, RZ ;  /* 0x000000ffff1e7224 */ /* 0x000fe400078e00ff */
.L_x_3999:
[----:B------:R-:W-:Y:S05]  /*3c00*/  BSYNC B0 ;  /* 0x0000000000007941 */ /* 0x000fea0003800000 */
.L_x_3979:
[----:B------:R-:W2:Y:S02]  /*3c10*/  LDC.U8 R2, c[0x0][0x371] ;  /* 0x0000dc40ff027b82 */ /* 0x000ea40000000000 */
[----:B--2---:R-:W-:-:S04]  /*3c20*/  PRMT R0, R2, 0x9910, RZ ;  /* 0x0000991002007816 */ /* 0x004fc800000000ff */
        /* <DEDUP_REMOVED lines=10> */
[----:B------:R-:W2:Y:S02]  /*3cd0*/  F2I.F64.TRUNC R25, R24 ;  /* 0x0000001800197311 */ /* 0x000ea4000030d100 */
[----:B--2---:R2:W-:Y:S01]  /*3ce0*/  STG.E.U8 [R16.64], R25 ;  /* 0x0000001910007986 */ /* 0x0045e2000c101124 */
[----:B------:R-:W-:Y:S05]  /*3cf0*/  BRA `(.L_x_4019) ;  /* 0x00000f7000007947 */ /* 0x000fea0003800000 */
.L_x_4017:
[----:B------:R-:W2:Y:S02]  /*3d00*/  F2I.S64.F64.TRUNC R24, R24 ;  /* 0x0000001800187311 */ /* 0x000ea4000030d900 */
[----:B--2---:R-:W-:-:S05]  /*3d10*/  IMAD.MOV.U32 R3, RZ, RZ, R24 ;  /* 0x000000ffff037224 */ /* 0x004fca00078e0018 */
[----:B------:R2:W-:Y:S01]  /*3d20*/  STG.E.U8 [R16.64], R3 ;  /* 0x0000000310007986 */ /* 0x0005e2000c101124 */
[----:B------:R-:W-:Y:S05]  /*3d30*/  BRA `(.L_x_4019) ;  /* 0x00000f3000007947 */ /* 0x000fea0003800000 */
.L_x_4016:
[----:B------:R-:W-:-:S13]  /*3d40*/  ISETP.NE.AND P0, PT, R0, 0x2, PT ;  /* 0x000000020000780c */ /* 0x000fda0003f05270 */
[----:B------:R-:W-:Y:S05]  /*3d50*/  @!P0 BRA `(.L_x_4020) ;  /* 0x000000a000008947 */ /* 0x000fea0003800000 */
[----:B------:R-:W-:-:S13]  /*3d60*/  ISETP.NE.AND P0, PT, R0, 0x3, PT ;  /* 0x000000030000780c */ /* 0x000fda0003f05270 */
[----:B------:R-:W-:Y:S05]  /*3d70*/  @!P0 BRA `(.L_x_4021) ;  /* 0x0000005000008947 */ /* 0x000fea0003800000 */
[----:B------:R-:W-:-:S13]  /*3d80*/  ISETP.NE.AND P0, PT, R0, 0x4, PT ;  /* 0x000000040000780c */ /* 0x000fda0003f05270 */
[----:B------:R-:W-:Y:S05]  /*3d90*/  @P0 BRA `(.L_x_4018) ;  /* 0x00000d4000000947 */ /* 0x000fea0003800000 */
[----:B------:R-:W2:Y:S02]  /*3da0*/  F2I.S64.F64.TRUNC R24, R24 ;  /* 0x0000001800187311 */ /* 0x000ea4000030d900 */
[----:B--2---:R2:W-:Y:S01]  /*3db0*/  STG.E.64 [R16.64], R24 ;  /* 0x0000001810007986 */ /* 0x0045e2000c101b24 */
[----:B------:R-:W-:Y:S05]  /*3dc0*/  BRA `(.L_x_4019) ;  /* 0x00000ea000007947 */ /* 0x000fea0003800000 */
.L_x_4021:
[----:B------:R-:W2:Y:S02]  /*3dd0*/  F2I.F64.TRUNC R25, R24 ;  /* 0x0000001800197311 */ /* 0x000ea4000030d100 */
[----:B--2---:R2:W-:Y:S01]  /*3de0*/  STG.E [R16.64], R25 ;  /* 0x0000001910007986 */ /* 0x0045e2000c101924 */
[----:B------:R-:W-:Y:S05]  /*3df0*/  BRA `(.L_x_4019) ;  /* 0x00000e7000007947 */ /* 0x000fea0003800000 */
.L_x_4020:
[----:B------:R-:W2:Y:S02]  /*3e00*/  F2I.F64.TRUNC R25, R24 ;  /* 0x0000001800197311 */ /* 0x000ea4000030d100 */
[----:B--2---:R2:W-:Y:S01]  /*3e10*/  STG.E.U16 [R16.64], R25 ;  /* 0x0000001910007986 */ /* 0x0045e2000c101524 */
[----:B------:R-:W-:Y:S05]  /*3e20*/  BRA `(.L_x_4019) ;  /* 0x00000e4000007947 */ /* 0x000fea0003800000 */
.L_x_4015:
[----:B------:R-:W-:-:S13]  /*3e30*/  ISETP.GT.AND P0, PT, R0, 0x6, PT ;  /* 0x000000060000780c */ /* 0x000fda0003f04270 */
[----:B------:R-:W-:Y:S05]  /*3e40*/  @P0 BRA `(.L_x_4022) ;  /* 0x000000f000000947 */ /* 0x000fea0003800000 */
[----:B------:R-:W-:-:S13]  /*3e50*/  ISETP.NE.AND P0, PT, R0, 0x5, PT ;  /* 0x000000050000780c */ /* 0x000fda0003f05270 */
[----:B------:R-:W-:Y:S05]  /*3e60*/  @!P0 BRA `(.L_x_4023) ;  /* 0x0000007000008947 */ /* 0x000fea0003800000 */
[----:B------:R-:W-:-:S13]  /*3e70*/  ISETP.NE.AND P0, PT, R0, 0x6, PT ;  /* 0x000000060000780c */ /* 0x000fda0003f05270 */
[----:B------:R-:W-:Y:S05]  /*3e80*/  @P0 BRA `(.L_x_4018) ;  /* 0x00000c5000000947 */ /* 0x000fea0003800000 */
[----:B------:R-:W2:Y:S01]  /*3e90*/  F2F.F32.F64 R3, R24 ;  /* 0x0000001800037310 */ /* 0x000ea20000301000 */
[----:B------:R-:W2:-:S14]  /*3ea0*/  DSETP.GEU.AND P0, PT, |R24|, c[0x2][0x168], PT ;  /* 0x00805a001800762a */ /* 0x000e9c0003f0e200 */
[----:B--2---:R-:W-:-:S05]  /*3eb0*/  @!P0 FMUL R3, R3, 1.175494350822287508e-38 ;  /* 0x0080000003038820 */ /* 0x004fca0000400000 */
[----:B------:R2:W-:Y:S01]  /*3ec0*/  STG.E [R16.64], R3 ;  /* 0x0000000310007986 */ /* 0x0005e2000c101924 */
[----:B------:R-:W-:Y:S05]  /*3ed0*/  BRA `(.L_x_4019) ;  /* 0x00000d9000007947 */ /* 0x000fea0003800000 */
.L_x_4023:
[----:B------:R-:W2:Y:S01]  /*3ee0*/  F2F.F32.F64 R0, R24 ;  /* 0x0000001800007310 */ /* 0x000ea20000301000 */
[----:B------:R-:W2:-:S14]  /*3ef0*/  DSETP.GEU.AND P0, PT, |R24|, c[0x2][0x168], PT ;  /* 0x00805a001800762a */ /* 0x000e9c0003f0e200 */
[----:B--2---:R-:W-:-:S05]  /*3f00*/  @!P0 FMUL R0, R0, 1.175494350822287508e-38 ;  /* 0x0080000000008820 */ /* 0x004fca0000400000 */
[----:B------:R-:W-:-:S05]  /*3f10*/  F2FP.PACK_AB R0, RZ, R0 ;  /* 0x00000000ff00723e */ /* 0x000fca00000000ff */
[----:B------:R2:W-:Y:S01]  /*3f20*/  STG.E.U16 [R16.64], R0 ;  /* 0x0000000010007986 */ /* 0x0005e2000c101524 */
[----:B------:R-:W-:Y:S05]  /*3f30*/  BRA `(.L_x_4019) ;  /* 0x00000d3000007947 */ /* 0x000fea0003800000 */
.L_x_4022:
[----:B------:R-:W-:-:S13]  /*3f40*/  ISETP.NE.AND P0, PT, R0, 0x7, PT ;  /* 0x000000070000780c */ /* 0x000fda0003f05270 */
[----:B------:R-:W-:Y:S05]  /*3f50*/  @!P0 BRA `(.L_x_4024) ;  /* 0x0000015000008947 */ /* 0x000fea0003800000 */
[----:B------:R-:W-:-:S13]  /*3f60*/  ISETP.NE.AND P0, PT, R0, 0x8, PT ;  /* 0x000000080000780c */ /* 0x000fda0003f05270 */
[----:B------:R-:W-:Y:S05]  /*3f70*/  @!P0 BRA `(.L_x_4025) ;  /* 0x000000a000008947 */ /* 0x000fea0003800000 */
[----:B------:R-:W-:-:S13]  /*3f80*/  ISETP.NE.AND P0, PT, R0, 0x9, PT ;  /* 0x000000090000780c */ /* 0x000fda0003f05270 */
[----:B------:R-:W-:Y:S05]  /*3f90*/  @P0 BRA `(.L_x_4018) ;  /* 0x00000b4000000947 */ /* 0x000fea0003800000 */
[----:B-1----:R-:W1:Y:S01]  /*3fa0*/  F2F.F32.F64 R3, R30 ;  /* 0x0000001e00037310 */ /* 0x002e620000301000 */
[----:B------:R-:W1:-:S04]  /*3fb0*/  DSETP.GEU.AND P0, PT, |R30|, c[0x2][0x168], PT ;  /* 0x00805a001e00762a */ /* 0x000e480003f0e200 */
[----:B------:R-:W2:-:S03]  /*3fc0*/  DSETP.GEU.AND P1, PT, |R24|, c[0x2][0x168], PT ;  /* 0x00805a001800762a */ /* 0x000e860003f2e200 */
[----:B------:R-:W2:Y:S07]  /*3fd0*/  F2F.F32.F64 R2, R24 ;  /* 0x0000001800027310 */ /* 0x000eae0000301000 */
[----:B-1----:R-:W-:-:S04]  /*3fe0*/  @!P0 FMUL R3, R3, 1.175494350822287508e-38 ;  /* 0x0080000003038820 */ /* 0x002fc80000400000 */
[----:B--2---:R-:W-:-:S05]  /*3ff0*/  @!P1 FMUL R2, R2, 1.175494350822287508e-38 ;  /* 0x0080000002029820 */ /* 0x004fca0000400000 */
[----:B------:R1:W-:Y:S01]  /*4000*/  STG.E.64 [R16.64], R2 ;  /* 0x0000000210007986 */ /* 0x0003e2000c101b24 */
[----:B------:R-:W-:Y:S05]  /*4010*/  BRA `(.L_x_4019) ;  /* 0x00000c5000007947 */ /* 0x000fea0003800000 */
.L_x_4025:
[----:B------:R-:W2:Y:S01]  /*4020*/  F2F.F32.F64 R3, R24 ;  /* 0x0000001800037310 */ /* 0x000ea20000301000 */
[----:B------:R-:W2:-:S04]  /*4030*/  DSETP.GEU.AND P0, PT, |R24|, c[0x2][0x168], PT ;  /* 0x00805a001800762a */ /* 0x000e880003f0e200 */
[----:B-1----:R-:W1:-:S03]  /*4040*/  DSETP.GEU.AND P1, PT, |R30|, c[0x2][0x168], PT ;  /* 0x00805a001e00762a */ /* 0x002e460003f2e200 */
[----:B------:R-:W1:Y:S07]  /*4050*/  F2F.F32.F64 R0, R30 ;  /* 0x0000001e00007310 */ /* 0x000e6e0000301000 */
[----:B--2---:R-:W-:-:S04]  /*4060*/  @!P0 FMUL R3, R3, 1.175494350822287508e-38 ;  /* 0x0080000003038820 */ /* 0x004fc80000400000 */
[----:B-1----:R-:W-:-:S05]  /*4070*/  @!P1 FMUL R0, R0, 1.175494350822287508e-38 ;  /* 0x0080000000009820 */ /* 0x002fca0000400000 */
[----:B------:R-:W-:-:S05]  /*4080*/  F2FP.PACK_AB R3, R0, R3 ;  /* 0x000000030003723e */ /* 0x000fca00000000ff */
[----:B------:R1:W-:Y:S01]  /*4090*/  STG.E [R16.64], R3 ;  /* 0x0000000310007986 */ /* 0x0003e2000c101924 */
[----:B------:R-:W-:Y:S05]  /*40a0*/  BRA `(.L_x_4019) ;  /* 0x00000bc000007947 */ /* 0x000fea0003800000 */
.L_x_4024:
[----:B------:R2:W-:Y:S01]  /*40b0*/  STG.E.64 [R16.64], R24 ;  /* 0x0000001810007986 */ /* 0x0005e2000c101b24 */
[----:B------:R-:W-:Y:S05]  /*40c0*/  BRA `(.L_x_4019) ;  /* 0x00000ba000007947 */ /* 0x000fea0003800000 */
.L_x_4014:
        /* <DEDUP_REMOVED lines=8> */
[----:B-1----:R-:W1:-:S06]  /*4150*/  DSETP.NEU.AND P0, PT, R30, RZ, PT ;  /* 0x000000ff1e00722a */ /* 0x002e4c0003f0d000 */
[----:B-1----:R-:W1:-:S06]  /*4160*/  DSETP.NEU.OR P0, PT, R24, RZ, P0 ;  /* 0x000000ff1800722a */ /* 0x002e4c000070d400 */
[----:B-1----:R-:W-:-:S05]  /*4170*/  SEL R3, RZ, 0x1, !P0 ;  /* 0x00000001ff037807 */ /* 0x002fca0004000000 */
[----:B------:R1:W-:Y:S01]  /*4180*/  STG.E.U8 [R16.64], R3 ;  /* 0x0000000310007986 */ /* 0x0003e2000c101124 */
[----:B------:R-:W-:Y:S05]  /*4190*/  BRA `(.L_x_4019) ;  /* 0x00000ad000007947 */ /* 0x000fea0003800000 */
.L_x_4028:
[----:B------:R-:W-:Y:S02]  /*41a0*/  IMAD.MOV.U32 R28, RZ, RZ, R24 ;  /* 0x000000ffff1c7224 */ /* 0x000fe400078e0018 */
[----:B------:R-:W-:-:S05]  /*41b0*/  IMAD.MOV.U32 R29, RZ, RZ, R25 ;  /* 0x000000ffff1d7224 */ /* 0x000fca00078e0019 */
[----:B-1----:R1:W-:Y:S01]  /*41c0*/  STG.E.128 [R16.64], R28 ;  /* 0x0000001c10007986 */ /* 0x0023e2000c101d24 */
[----:B------:R-:W-:Y:S05]  /*41d0*/  BRA `(.L_x_4019) ;  /* 0x00000a9000007947 */ /* 0x000fea0003800000 */
.L_x_4027:
[----:B------:R-:W-:-:S13]  /*41e0*/  ISETP.NE.AND P0, PT, R0, 0xf, PT ;  /* 0x0000000f0000780c */ /* 0x000fda0003f05270 */
[----:B------:R-:W-:Y:S05]  /*41f0*/  @!P0 BRA `(.L_x_4029) ;  /* 0x0000031000008947 */ /* 0x000fea0003800000 */
[----:B------:R-:W-:-:S13]  /*4200*/  ISETP.NE.AND P0, PT, R0, 0x17, PT ;  /* 0x000000170000780c */ /* 0x000fda0003f05270 */
[----:B------:R-:W-:Y:S05]  /*4210*/  @!P0 BRA `(.L_x_4030) ;  /* 0x0000017000008947 */ /* 0x000fea0003800000 */
[----:B------:R-:W-:-:S13]  /*4220*/  ISETP.NE.AND P0, PT, R0, 0x18, PT ;  /* 0x000000180000780c */ /* 0x000fda0003f05270 */
[----:B------:R-:W-:Y:S05]  /*4230*/  @P0 BRA `(.L_x_4018) ;  /* 0x000008a000000947 */ /* 0x000fea0003800000 */
[----:B------:R-:W2:Y:S01]  /*4240*/  F2F.F32.F64 R5, R24 ;  /* 0x0000001800057310 */ /* 0x000ea20000301000 */
[----:B------:R-:W2:Y:S01]  /*4250*/  DSETP.GEU.AND P0, PT, |R24|, c[0x2][0x168], PT ;  /* 0x00805a001800762a */ /* 0x000ea20003f0e200 */
[----:B------:R-:W-:-:S13]  /*4260*/  BSSY B0, `(.L_x_4031) ;  /* 0x000000f000007945 */ /* 0x000fda0003800000 */
[----:B--2---:R-:W-:-:S05]  /*4270*/  @!P0 FMUL R5, R5, 1.175494350822287508e-38 ;  /* 0x0080000005058820 */ /* 0x004fca0000400000 */
[C---:B------:R-:W-:Y:S02]  /*4280*/  LOP3.LUT R2, R5.reuse, 0x7fffffff, RZ, 0xc0, !PT ;  /* 0x7fffffff05027812 */ /* 0x040fe400078ec0ff */
[----:B------:R-:W-:Y:S02]  /*4290*/  LOP3.LUT R0, R5, 0x80000000, RZ, 0xc0, !PT ;  /* 0x8000000005007812 */ /* 0x000fe400078ec0ff */
[----:B------:R-:W-:Y:S02]  /*42a0*/  ISETP.GT.U32.AND P0, PT, R2, 0x43efffff, PT ;  /* 0x43efffff0200780c */ /* 0x000fe40003f04070 */
[----:B------:R-:W-:Y:S02]  /*42b0*/  SHF.R.U32.HI R3, RZ, 0x18, R0 ;  /* 0x00000018ff037819 */ /* 0x000fe40000011600 */
[----:B------:R-:W-:-:S09]  /*42c0*/  MOV R0, 0x7f ;  /* 0x0000007f00007802 */ /* 0x000fd20000000f00 */
        /* <DEDUP_REMOVED lines=8> */
.L_x_4032:
[----:B------:R-:W-:Y:S05]  /*4350*/  BSYNC B0 ;  /* 0x0000000000007941 */ /* 0x000fea0003800000 */
.L_x_4031:
[----:B------:R-:W-:-:S05]  /*4360*/  LOP3.LUT R3, R0, R3, RZ, 0xfc, !PT ;  /* 0x0000000300037212 */ /* 0x000fca00078efcff */
[----:B------:R2:W-:Y:S01]  /*4370*/  STG.E.U8 [R16.64], R3 ;  /* 0x0000000310007986 */ /* 0x0005e2000c101124 */
[----:B------:R-:W-:Y:S05]  /*4380*/  BRA `(.L_x_4019) ;  /* 0x000008e000007947 */ /* 0x000fea0003800000 */
.L_x_4030:
[----:B------:R-:W2:Y:S01]  /*4390*/  F2F.F32.F64 R3, R24 ;  /* 0x0000001800037310 */ /* 0x000ea20000301000 */
[----:B------:R-:W2:Y:S01]  /*43a0*/  DSETP.GEU.AND P0, PT, |R24|, c[0x2][0x168], PT ;  /* 0x00805a001800762a */ /* 0x000ea20003f0e200 */
[----:B------:R-:W-:-:S13]  /*43b0*/  BSSY B0, `(.L_x_4033) ;  /* 0x0000010000007945 */ /* 0x000fda0003800000 */
[----:B--2---:R-:W-:-:S05]  /*43c0*/  @!P0 FMUL R3, R3, 1.175494350822287508e-38 ;  /* 0x0080000003038820 */ /* 0x004fca0000400000 */
        /* <DEDUP_REMOVED lines=11> */
.L_x_4034:
[----:B------:R-:W-:Y:S01]  /*4480*/  IMAD.MOV.U32 R0, RZ, RZ, 0x7f ;  /* 0x0000007fff007424 */ /* 0x000fe200078e00ff */
[----:B------:R-:W-:-:S04]  /*4490*/  ISETP.GT.U32.AND P0, PT, R2, 0x7f800000, PT ;  /* 0x7f8000000200780c */ /* 0x000fc80003f04070 */
[----:B------:R-:W-:-:S04]  /*44a0*/  SEL R0, R0, 0x7c, P0 ;  /* 0x0000007c00007807 */ /* 0x000fc80000000000 */
.L_x_4035:
[----:B------:R-:W-:Y:S05]  /*44b0*/  BSYNC B0 ;  /* 0x0000000000007941 */ /* 0x000fea0003800000 */
.L_x_4033:
[----:B------:R-:W-:-:S04]  /*44c0*/  LOP3.LUT R2, R3, 0x80000000, RZ, 0xc0, !PT ;  /* 0x8000000003027812 */ /* 0x000fc800078ec0ff */
[----:B------:R-:W-:-:S04]  /*44d0*/  SHF.R.U32.HI R3, RZ, 0x18, R2 ;  /* 0x00000018ff037819 */ /* 0x000fc80000011602 */
[----:B------:R-:W-:-:S05]  /*44e0*/  LOP3.LUT R3, R0, R3, RZ, 0xfc, !PT ;  /* 0x0000000300037212 */ /* 0x000fca00078efcff */
[----:B------:R2:W-:Y:S01]  /*44f0*/  STG.E.U8 [R16.64], R3 ;  /* 0x0000000310007986 */ /* 0x0005e2000c101124 */
[----:B------:R-:W-:Y:S05]  /*4500*/  BRA `(.L_x_4019) ;  /* 0x0000076000007947 */ /* 0x000fea0003800000 */
.L_x_4029:
[----:B------:R-:W2:Y:S01]  /*4510*/  F2F.F32.F64 R0, R24 ;  /* 0x0000001800007310 */ /* 0x000ea20000301000 */
[----:B------:R-:W2:-:S14]  /*4520*/  DSETP.GEU.AND P0, PT, |R24|, c[0x2][0x168], PT ;  /* 0x00805a001800762a */ /* 0x000e9c0003f0e200 */
[----:B--2---:R-:W-:-:S05]  /*4530*/  @!P0 FMUL R0, R0, 1.175494350822287508e-38 ;  /* 0x0080000000008820 */ /* 0x004fca0000400000 */
[----:B------:R-:W-:-:S05]  /*4540*/  F2FP.BF16.PACK_AB R0, RZ, R0 ;  /* 0x00000000ff00723e */ /* 0x000fca00000010ff */
[----:B------:R2:W-:Y:S01]  /*4550*/  STG.E.U16 [R16.64], R0 ;  /* 0x0000000010007986 */ /* 0x0005e2000c101524 */
[----:B------:R-:W-:Y:S05]  /*4560*/  BRA `(.L_x_4019) ;  /* 0x0000070000007947 */ /* 0x000fea0003800000 */
.L_x_4026:
        /* <DEDUP_REMOVED lines=8> */
[----:B------:R-:W2:Y:S02]  /*45f0*/  F2I.U32.F64.TRUNC R25, R24 ;  /* 0x0000001800197311 */ /* 0x000ea4000030d000 */
[----:B--2---:R2:W-:Y:S01]  /*4600*/  STG.E.U16 [R16.64], R25 ;  /* 0x0000001910007986 */ /* 0x0045e2000c101524 */
[----:B------:R-:W-:Y:S05]  /*4610*/  BRA `(.L_x_4019) ;  /* 0x0000065000007947 */ /* 0x000fea0003800000 */
.L_x_4038:
[----:B------:R-:W2:Y:S01]  /*4620*/  F2F.F32.F64 R3, R24 ;  /* 0x0000001800037310 */ /* 0x000ea20000301000 */
[----:B------:R-:W2:Y:S01]  /*4630*/  DSETP.GEU.AND P0, PT, |R24|, c[0x2][0x168], PT ;  /* 0x00805a001800762a */ /* 0x000ea20003f0e200 */
[----:B------:R-:W-:Y:S01]  /*4640*/  BSSY B0, `(.L_x_4039) ;  /* 0x0000015000007945 */ /* 0x000fe20003800000 */
[----:B------:R-:W-:-:S12]  /*4650*/  IMAD.MOV.U32 R8, RZ, RZ, 0x80 ;  /* 0x00000080ff087424 */ /* 0x000fd800078e00ff */
[----:B--2---:R-:W-:-:S05]  /*4660*/  @!P0 FMUL R3, R3, 1.175494350822287508e-38 ;  /* 0x0080000003038820 */ /* 0x004fca0000400000 */
        /* <DEDUP_REMOVED lines=14> */
.L_x_4041:
[----:B------:R-:W-:-:S04]  /*4750*/  LOP3.LUT R2, R3, 0x80000000, RZ, 0xc0, !PT ;  /* 0x8000000003027812 */ /* 0x000fc800078ec0ff */
[----:B------:R-:W-:-:S04]  /*4760*/  SHF.R.U32.HI R3, RZ, 0x18, R2 ;  /* 0x00000018ff037819 */ /* 0x000fc80000011602 */
[----:B------:R-:W-:-:S04]  /*4770*/  LOP3.LUT R0, R0, R3, RZ, 0xfc, !PT ;  /* 0x0000000300007212 */ /* 0x000fc800078efcff */
[----:B------:R-:W-:Y:S02]  /*4780*/  PRMT R8, R0, 0x7610, R8 ;  /* 0x0000761000087816 */ /* 0x000fe40000000008 */
.L_x_4040:
[----:B------:R-:W-:Y:S05]  /*4790*/  BSYNC B0 ;  /* 0x0000000000007941 */ /* 0x000fea0003800000 */
.L_x_4039:
[----:B------:R2:W-:Y:S01]  /*47a0*/  STG.E.U8 [R16.64], R8 ;  /* 0x0000000810007986 */ /* 0x0005e2000c101124 */
[----:B------:R-:W-:Y:S05]  /*47b0*/  BRA `(.L_x_4019) ;  /* 0x000004b000007947 */ /* 0x000fea0003800000 */
.L_x_4037:
        /* <DEDUP_REMOVED lines=19> */
.L_x_4044:
[----:B------:R-:W-:-:S04]  /*48f0*/  LOP3.LUT R2, R3, 0x80000000, RZ, 0xc0, !PT ;  /* 0x8000000003027812 */ /* 0x000fc800078ec0ff */
[----:B------:R-:W-:-:S04]  /*4900*/  SHF.R.U32.HI R3, RZ, 0x18, R2 ;  /* 0x00000018ff037819 */ /* 0x000fc80000011602 */
[----:B------:R-:W-:-:S04]  /*4910*/  LOP3.LUT R0, R0, R3, RZ, 0xfc, !PT ;  /* 0x0000000300007212 */ /* 0x000fc800078efcff */
[----:B------:R-:W-:Y:S02]  /*4920*/  PRMT R8, R0, 0x7610, R8 ;  /* 0x0000761000087816 */ /* 0x000fe40000000008 */
.L_x_4043:
[----:B------:R-:W-:Y:S05]  /*4930*/  BSYNC B0 ;  /* 0x0000000000007941 */ /* 0x000fea0003800000 */
.L_x_4042:
[----:B------:R2:W-:Y:S01]  /*4940*/  STG.E.U8 [R16.64], R8 ;  /* 0x0000000810007986 */ /* 0x0005e2000c101124 */
[----:B------:R-:W-:Y:S05]  /*4950*/  BRA `(.L_x_4019) ;  /* 0x0000031000007947 */ /* 0x000fea0003800000 */
.L_x_4036:
[----:B------:R-:W-:-:S13]  /*4960*/  ISETP.NE.AND P0, PT, R0, 0x1c, PT ;  /* 0x0000001c0000780c */ /* 0x000fda0003f05270 */
[----:B------:R-:W-:Y:S05]  /*4970*/  @!P0 BRA `(.L_x_4045) ;  /* 0x000002d000008947 */ /* 0x000fea0003800000 */
[----:B------:R-:W-:-:S13]  /*4980*/  ISETP.NE.AND P0, PT, R0, 0x1d, PT ;  /* 0x0000001d0000780c */ /* 0x000fda0003f05270 */
[----:B------:R-:W-:Y:S05]  /*4990*/  @!P0 BRA `(.L_x_4046) ;  /* 0x0000028000008947 */ /* 0x000fea0003800000 */
[----:B------:R-:W-:-:S13]  /*49a0*/  ISETP.NE.AND P0, PT, R0, 0x2c, PT ;  /* 0x0000002c0000780c */ /* 0x000fda0003f05270 */
[----:B------:R-:W-:Y:S05]  /*49b0*/  @P0 BRA `(.L_x_4018) ;  /* 0x0000012000000947 */ /* 0x000fea0003800000 */
[----:B------:R-:W2:Y:S01]  /*49c0*/  F2F.F32.F64 R4, R24 ;  /* 0x0000001800047310 */ /* 0x000ea20000301000 */
[----:B------:R-:W2:-:S14]  /*49d0*/  DSETP.GEU.AND P0, PT, |R24|, c[0x2][0x168], PT ;  /* 0x00805a001800762a */ /* 0x000e9c0003f0e200 */
[----:B--2---:R-:W-:Y:S01]  /*49e0*/  @!P0 FMUL R4, R4, 1.175494350822287508e-38 ;  /* 0x0080000004048820 */ /* 0x004fe20000400000 */
        /* <DEDUP_REMOVED lines=15> */
.L_x_4018:
[----:B------:R-:W-:Y:S01]  /*4ae0*/  MOV R0, 0x0 ;  /* 0x0000000000007802 */ /* 0x000fe20000000f00 */
[----:B------:R-:W-:Y:S02]  /*4af0*/  IMAD.MOV.U32 R4, RZ, RZ, c[0x4][0x158] ;  /* 0x01005600ff047624 */ /* 0x000fe400078e00ff */
[----:B------:R-:W-:Y:S01]  /*4b00*/  IMAD.MOV.U32 R5, RZ, RZ, c[0x4][0x15c] ;  /* 0x01005700ff057624 */ /* 0x000fe200078e00ff */
[----:B------:R2:W3:Y:S01]  /*4b10*/  LDC.64 R2, c[0x4][R0] ;  /* 0x0100000000027b82 */ /* 0x0004e20000000a00 */
[----:B------:R-:W-:Y:S02]  /*4b20*/  IMAD.MOV.U32 R6, RZ, RZ, c[0x4][0x160] ;  /* 0x01005800ff067624 */ /* 0x000fe400078e00ff */
[----:B------:R-:W-:Y:S02]  /*4b30*/  IMAD.MOV.U32 R7, RZ, RZ, c[0x4][0x164] ;  /* 0x01005900ff077624 */ /* 0x000fe400078e00ff */
[----:B------:R-:W-:-:S02]  /*4b40*/  IMAD.MOV.U32 R8, RZ, RZ, 0x65 ;  /* 0x00000065ff087424 */ /* 0x000fc400078e00ff */
[----:B------:R-:W-:Y:S02]  /*4b50*/  IMAD.MOV.U32 R10, RZ, RZ, c[0x4][0x10] ;  /* 0x01000400ff0a7624 */ /* 0x000fe400078e00ff */
[----:B------:R-:W-:Y:S02]  /*4b60*/  IMAD.MOV.U32 R11, RZ, RZ, c[0x4][0x14] ;  /* 0x01000500ff0b7624 */ /* 0x000fe400078e00ff */
[----:B------:R-:W-:Y:S02]  /*4b70*/  IMAD.MOV.U32 R12, RZ, RZ, 0x1 ;  /* 0x00000001ff0c7424 */ /* 0x000fe400078e00ff */
[----:B------:R-:W-:Y:S02]  /*4b80*/  IMAD.MOV.U32 R13, RZ, RZ, RZ ;  /* 0x000000ffff0d7224 */ /* 0x000fe400078e00ff */
[----:B--2---:R-:W-:Y:S01]  /*4b90*/  LEPC R14 ;  /* 0x00000000000e734e */ /* 0x004fe20000000000 */
        /* <DEDUP_REMOVED lines=8> */
.L_x_4046:
[----:B------:R-:W2:Y:S02]  /*4c20*/  F2I.U64.F64.TRUNC R24, R24 ;  /* 0x0000001800187311 */ /* 0x000ea4000030d800 */
[----:B--2---:R2:W-:Y:S01]  /*4c30*/  STG.E.64 [R16.64], R24 ;  /* 0x0000001810007986 */ /* 0x0045e2000c101b24 */
[----:B------:R-:W-:Y:S05]  /*4c40*/  BRA `(.L_x_4019) ;  /* 0x0000002000007947 */ /* 0x000fea0003800000 */
.L_x_4045:
[----:B------:R-:W2:Y:S02]  /*4c50*/  F2I.U32.F64.TRUNC R25, R24 ;  /* 0x0000001800197311 */ /* 0x000ea4000030d000 */
[----:B--2---:R2:W-:Y:S02]  /*4c60*/  STG.E [R16.64], R25 ;  /* 0x0000001910007986 */ /* 0x0045e4000c101924 */
.L_x_4019:
[----:B--2---:R-:W2:Y:S04]  /*4c70*/  S2R R0, SR_TID.X ;  /* 0x0000000000007919 */ /* 0x004ea80000002100 */
[----:B-1----:R-:W2:Y:S02]  /*4c80*/  S2R R3, SR_CTAID.X ;  /* 0x0000000000037919 */ /* 0x002ea40000002500 */
[----:B--2---:R-:W-:-:S05]  /*4c90*/  IMAD R0, R3, 0x200, R0 ;  /* 0x0000020003007824 */ /* 0x004fca00078e0200 */
[----:B------:R-:W-:Y:S02]  /*4ca0*/  IADD3 R17, R0, 0x80, RZ ;  /* 0x0000008000117810 */ /* 0x000fe40007ffe0ff */
.L_x_3945:
[----:B------:R-:W-:Y:S05]  /*4cb0*/  BSYNC B6 ;  /* 0x0000000000067941 */ /* 0x000fea0003800000 */
.L_x_3944:
        /* <DEDUP_REMOVED lines=231> */
.L_x_4049:
        /* <DEDUP_REMOVED lines=20> */
.L_x_4053:
[----:B------:R-:W2:Y:S01]  /*5c70*/  LDG.E.U8 R2, [R2.64] ;  /* 0x0000002402027981 */ /* 0x000ea2000c1e1100 */
[----:B------:R-:W-:Y:S01]  /*5c80*/  CS2R R26, SRZ ;  /* 0x00000000001a7805 */ /* 0x000fe2000001ff00 */
[----:B--2---:R0:W1:Y:S01]  /*5c90*/  I2F.F64.U16 R24, R2 ;  /* 0x0000000200187312 */ /* 0x0040620000101800 */
[----:B------:R-:W-:Y:S05]  /*5ca0*/  BRA `(.L_x_4055) ;  /* 0x00000f5000007947 */ /* 0x000fea0003800000 */
.L_x_4052:
        /* <DEDUP_REMOVED lines=10> */
.L_x_4057:
[----:B------:R-:W2:Y:S01]  /*5d50*/  LDG.E R2, [R2.64] ;  /* 0x0000002402027981 */ /* 0x000ea2000c1e1900 */
[----:B------:R-:W-:Y:S01]  /*5d60*/  CS2R R26, SRZ ;  /* 0x00000000001a7805 */ /* 0x000fe2000001ff00 */
[----:B--2---:R0:W1:Y:S01]  /*5d70*/  I2F.F64 R24, R2 ;  /* 0x0000000200187312 */ /* 0x0040620000201c00 */
[----:B------:R-:W-:Y:S05]  /*5d80*/  BRA `(.L_x_4055) ;  /* 0x00000e7000007947 */ /* 0x000fea0003800000 */
.L_x_4056:
[----:B------:R-:W2:Y:S01]  /*5d90*/  LDG.E.U16 R2, [R2.64] ;  /* 0x0000002402027981 */ /* 0x000ea2000c1e1500 */
[----:B------:R-:W-:Y:S01]  /*5da0*/  CS2R R26, SRZ ;  /* 0x00000000001a7805 */ /* 0x000fe2000001ff00 */
[----:B--2---:R0:W1:Y:S01]  /*5db0*/  I2F.F64.S16 R24, R2 ;  /* 0x0000000200187312 */ /* 0x0040620000101c00 */
[----:B------:R-:W-:Y:S05]  /*5dc0*/  BRA `(.L_x_4055) ;  /* 0x00000e3000007947 */ /* 0x000fea0003800000 */
.L_x_4051:
        /* <DEDUP_REMOVED lines=11> */
.L_x_4059:
[----:B------:R-:W2:Y:S01]  /*5e80*/  LDG.E.U16 R0, [R2.64] ;  /* 0x0000002402007981 */ /* 0x000ea2000c1e1500 */
[----:B------:R-:W-:Y:S01]  /*5e90*/  CS2R R26, SRZ ;  /* 0x00000000001a7805 */ /* 0x000fe2000001ff00 */
[----:B--2---:R-:W-:-:S05]  /*5ea0*/  HADD2.F32 R0, -RZ, R0.H0_H0 ;  /* 0x20000000ff007230 */ /* 0x004fca0000004100 */
[----:B------:R-:W-:-:S04]  /*5eb0*/  FMUL.FTZ R0, R0, 1 ;  /* 0x3f80000000007820 */ /* 0x000fc80000410000 */
[----:B------:R0:W1:Y:S01]  /*5ec0*/  F2F.F64.F32 R24, R0 ;  /* 0x0000000000187310 */ /* 0x0000620000201800 */
[----:B------:R-:W-:Y:S05]  /*5ed0*/  BRA `(.L_x_4055) ;  /* 0x00000d2000007947 */ /* 0x000fea0003800000 */
.L_x_4058:
        /* <DEDUP_REMOVED lines=12> */
.L_x_4061:
        /* <DEDUP_REMOVED lines=8> */
.L_x_4060:
[----:B------:R0:W5:Y:S01]  /*6020*/  LDG.E.64 R24, [R2.64] ;  /* 0x0000002402187981 */ /* 0x000162000c1e1b00 */
[----:B------:R-:W-:Y:S01]  /*6030*/  CS2R R26, SRZ ;  /* 0x00000000001a7805 */ /* 0x000fe2000001ff00 */
[----:B------:R-:W-:Y:S05]  /*6040*/  BRA `(.L_x_4055) ;  /* 0x00000bb000007947 */ /* 0x000fea0003800000 */
.L_x_4050:
        /* <DEDUP_REMOVED lines=14> */
.L_x_4064:
[----:B------:R0:W5:Y:S01]  /*6130*/  LDG.E.128 R24, [R2.64] ;  /* 0x0000002402187981 */ /* 0x000162000c1e1d00 */
[----:B------:R-:W-:Y:S05]  /*6140*/  BRA `(.L_x_4055) ;  /* 0x00000ab000007947 */ /* 0x000fea0003800000 */
.L_x_4063:
        /* <DEDUP_REMOVED lines=29> */
.L_x_4066:
        /* <DEDUP_REMOVED lines=16> */
.L_x_4065:
[----:B------:R-:W2:Y:S01]  /*6420*/  LDG.E.U16 R0, [R2.64] ;  /* 0x0000002402007981 */ /* 0x000ea2000c1e1500 */
[----:B------:R-:W-:Y:S01]  /*6430*/  CS2R R26, SRZ ;  /* 0x00000000001a7805 */ /* 0x000fe2000001ff00 */
[----:B--2---:R-:W-:-:S05]  /*6440*/  PRMT R0, RZ, 0x5410, R0 ;  /* 0x00005410ff007816 */ /* 0x004fca0000000000 */
[----:B------:R-:W-:-:S04]  /*6450*/  FMUL.FTZ R0, R0, 1 ;  /* 0x3f80000000007820 */ /* 0x000fc80000410000 */
[----:B------:R0:W1:Y:S01]  /*6460*/  F2F.F64.F32 R24, R0 ;  /* 0x0000000000187310 */ /* 0x0000620000201800 */
[----:B------:R-:W-:Y:S05]  /*6470*/  BRA `(.L_x_4055) ;  /* 0x0000078000007947 */ /* 0x000fea0003800000 */
.L_x_4062:
        /* <DEDUP_REMOVED lines=12> */
.L_x_4069:
[----:B------:R-:W2:Y:S01]  /*6540*/  LDG.E.U8 R2, [R2.64] ;  /* 0x0000002402027981 */ /* 0x000ea2000c1e1100 */
[----:B------:R-:W-:Y:S01]  /*6550*/  BSSY B0, `(.L_x_4070) ;  /* 0x0000018000007945 */ /* 0x000fe20003800000 */
[----:B------:R-:W-:Y:S01]  /*6560*/  IMAD.MOV.U32 R0, RZ, RZ, RZ ;  /* 0x000000ffff007224 */ /* 0x000fe200078e00ff */
[----:B--2---:R-:W-:-:S13]  /*6570*/  ISETP.NE.AND P0, PT, R2, RZ, PT ;  /* 0x000000ff0200720c */ /* 0x004fda0003f05270 */
[----:B------:R-:W-:Y:S05]  /*6580*/  @!P0 BRA `(.L_x_4071) ;  /* 0x0000014000008947 */ /* 0x000fea0003800000 */
[----:B------:R-:W-:-:S13]  /*6590*/  ISETP.NE.AND P0, PT, R2, 0x80, PT ;  /* 0x000000800200780c */ /* 0x000fda0003f05270 */
[----:B------:R-:W-:Y:S01]  /*65a0*/  @!P0 MOV R0, 0x7f800001 ;  /* 0x7f80000100008802 */ /* 0x000fe20000000f00 */
        /* <DEDUP_REMOVED lines=14> */
.L_x_4073:
[----:B------:R-:W-:Y:S05]  /*6690*/  BSYNC B1 ;  /* 0x0000000000017941 */ /* 0x000fea0003800000 */
.L_x_4072:
[----:B------:R-:W-:Y:S01]  /*66a0*/  LEA R3, R0, 0x3b800000, 0x17 ;  /* 0x3b80000000037811 */ /* 0x000fe200078eb8ff */
[----:B------:R-:W-:-:S05]  /*66b0*/  IMAD.SHL.U32 R0, R2, 0x100000, RZ ;  /* 0x0010000002007824 */ /* 0x000fca00078e00ff */
[----:B------:R-:W-:Y:S02]  /*66c0*/  LOP3.LUT R0, R3, R0, R4, 0xfe, !PT ;  /* 0x0000000003007212 */ /* 0x000fe400078efe04 */
.L_x_4071:
[----:B------:R-:W-:Y:S05]  /*66d0*/  BSYNC B0 ;  /* 0x0000000000007941 */ /* 0x000fea0003800000 */
.L_x_4070:
[----:B------:R-:W-:Y:S01]  /*66e0*/  FMUL.FTZ R0, R0, 1 ;  /* 0x3f80000000007820 */ /* 0x000fe20000410000 */
[----:B------:R-:W-:-:S03]  /*66f0*/  CS2R R26, SRZ ;  /* 0x00000000001a7805 */ /* 0x000fc6000001ff00 */
[----:B------:R0:W1:Y:S01]  /*6700*/  F2F.F64.F32 R24, R0 ;  /* 0x0000000000187310 */ /* 0x0000620000201800 */
[----:B------:R-:W-:Y:S05]  /*6710*/  BRA `(.L_x_4055) ;  /* 0x000004e000007947 */ /* 0x000fea0003800000 */
.L_x_4068:
        /* <DEDUP_REMOVED lines=21> */
.L_x_4077:
[----:B------:R-:W-:Y:S05]  /*6870*/  BSYNC B1 ;  /* 0x0000000000017941 */ /* 0x000fea0003800000 */
.L_x_4076:
[----:B------:R-:W-:Y:S01]  /*6880*/  LEA R3, R0, 0x37800000, 0x17 ;  /* 0x3780000000037811 */ /* 0x000fe200078eb8ff */
[----:B------:R-:W-:-:S05]  /*6890*/  IMAD.SHL.U32 R0, R2, 0x200000, RZ ;  /* 0x0020000002007824 */ /* 0x000fca00078e00ff */
[----:B------:R-:W-:Y:S02]  /*68a0*/  LOP3.LUT R0, R3, R0, R4, 0xfe, !PT ;  /* 0x0000000003007212 */ /* 0x000fe400078efe04 */
.L_x_4075:
[----:B------:R-:W-:Y:S05]  /*68b0*/  BSYNC B0 ;  /* 0x0000000000007941 */ /* 0x000fea0003800000 */
.L_x_4074:
[----:B------:R-:W-:Y:S01]  /*68c0*/  FMUL.FTZ R0, R0, 1 ;  /* 0x3f80000000007820 */ /* 0x000fe20000410000 */
[----:B------:R-:W-:-:S03]  /*68d0*/  CS2R R26, SRZ ;  /* 0x00000000001a7805 */ /* 0x000fc6000001ff00 */
[----:B------:R0:W1:Y:S01]  /*68e0*/  F2F.F64.F32 R24, R0 ;  /* 0x0000000000187310 */ /* 0x0000620000201800 */
[----:B------:R-:W-:Y:S05]  /*68f0*/  BRA `(.L_x_4055) ;  /* 0x0000030000007947 */ /* 0x000fea0003800000 */
.L_x_4067:
        /* <DEDUP_REMOVED lines=14> */
.L_x_4081:
[----:B------:R-:W-:Y:S05]  /*69e0*/  BSYNC B0 ;  /* 0x0000000000007941 */ /* 0x000fea0003800000 */
.L_x_4080:
[----:B------:R-:W-:Y:S01]  /*69f0*/  FMUL.FTZ R0, R0, 1 ;  /* 0x3f80000000007820 */ /* 0x000fe20000410000 */
[----:B------:R-:W-:-:S03]  /*6a00*/  CS2R R26, SRZ ;  /* 0x00000000001a7805 */ /* 0x000fc6000001ff00 */
[----:B------:R0:W1:Y:S01]  /*6a10*/  F2F.F64.F32 R24, R0 ;  /* 0x0000000000187310 */ /* 0x0000620000201800 */
[----:B------:R-:W-:Y:S05]  /*6a20*/  BRA `(.L_x_4055) ;  /* 0x000001d000007947 */ /* 0x000fea0003800000 */
.L_x_4054:
[----:B------:R-:W-:Y:S01]  /*6a30*/  MOV R0, 0x0 ;  /* 0x0000000000007802 */ /* 0x000fe20000000f00 */
[----:B------:R-:W-:Y:S02]  /*6a40*/  IMAD.MOV.U32 R4, RZ, RZ, c[0x4][0x158] ;  /* 0x01005600ff047624 */ /* 0x000fe400078e00ff */
[----:B------:R-:W-:Y:S01]  /*6a50*/  IMAD.MOV.U32 R5, RZ, RZ, c[0x4][0x15c] ;  /* 0x01005700ff057624 */ /* 0x000fe200078e00ff */
[----:B------:R0:W1:Y:S01]  /*6a60*/  LDC.64 R2, c[0x4][R0] ;  /* 0x0100000000027b82 */ /* 0x0000620000000a00 */
[----:B------:R-:W-:Y:S02]  /*6a70*/  IMAD.MOV.U32 R6, RZ, RZ, c[0x4][0x160] ;  /* 0x01005800ff067624 */ /* 0x000fe400078e00ff */
[----:B------:R-:W-:Y:S02]  /*6a80*/  IMAD.MOV.U32 R7, RZ, RZ, c[0x4][0x164] ;  /* 0x01005900ff077624 */ /* 0x000fe400078e00ff */
[----:B------:R-:W-:-:S02]  /*6a90*/  IMAD.MOV.U32 R8, RZ, RZ, 0x4e ;  /* 0x0000004eff087424 */ /* 0x000fc400078e00ff */
[----:B------:R-:W-:Y:S02]  /*6aa0*/  IMAD.MOV.U32 R10, RZ, RZ, c[0x4][0x8] ;  /* 0x01000200ff0a7624 */ /* 0x000fe400078e00ff */
[----:B------:R-:W-:Y:S02]  /*6ab0*/  IMAD.MOV.U32 R11, RZ, RZ, c[0x4][0xc] ;  /* 0x01000300ff0b7624 */ /* 0x000fe400078e00ff */
[----:B------:R-:W-:Y:S02]  /*6ac0*/  IMAD.MOV.U32 R12, RZ, RZ, 0x1 ;  /* 0x00000001ff0c7424 */ /* 0x000fe400078e00ff */
[----:B------:R-:W-:Y:S02]  /*6ad0*/  IMAD.MOV.U32 R13, RZ, RZ, RZ ;  /* 0x000000ffff0d7224 */ /* 0x000fe400078e00ff */
[----:B0-----:R-:W-:Y:S01]  /*6ae0*/  LEPC R14 ;  /* 0x00000000000e734e */ /* 0x001fe20000000000 */
[----:B------:R-:W-:Y:S02]  /*6af0*/  MOV R9, 0x6b60 ;  /* 0x00006b6000097802 */ /* 0x000fe40000000f00 */
[----:B------:R-:W-:Y:S02]  /*6b00*/  MOV R20, 0x6ae0 ;  /* 0x00006ae000147802 */ /* 0x000fe40000000f00 */
[----:B------:R-:W-:-:S02]  /*6b10*/  MOV R21, 0x0 ;  /* 0x0000000000157802 */ /* 0x000fc40000000f00 */
[----:B------:R-:W-:Y:S02]  /*6b20*/  MOV R0, 0x0 ;  /* 0x0000000000007802 */ /* 0x000fe40000000f00 */
[----:B------:R-:W-:-:S04]  /*6b30*/  IADD3 R20, P0, P1, -R20, R9, R14 ;  /* 0x0000000914147210 */ /* 0x000fc8000791e10e */
[----:B------:R-:W-:-:S04]  /*6b40*/  IADD3.X R21, ~R0, R21, R15, P0, P1 ;  /* 0x0000001500157210 */ /* 0x000fc800007e250f */
[----:B-1----:R-:W-:Y:S05]  /*6b50*/  CALL.ABS.NOINC R2 ;  /* 0x0000000002007343 */ /* 0x002fea0003c00000 */
[----:B------:R-:W-:Y:S01]  /*6b60*/  CS2R R24, SRZ ;  /* 0x0000000000187805 */ /* 0x000fe2000001ff00 */
[----:B------:R-:W-:Y:S01]  /*6b70*/  CS2R R26, SRZ ;  /* 0x00000000001a7805 */ /* 0x000fe2000001ff00 */
[----:B------:R-:W-:Y:S05]  /*6b80*/  BRA `(.L_x_4055) ;  /* 0x0000007000007947 */ /* 0x000fea0003800000 */
.L_x_4079:
[----:B------:R-:W2:Y:S01]  /*6b90*/  LDG.E.64 R24, [R2.64] ;  /* 0x0000002402187981 */ /* 0x000ea2000c1e1b00 */
[----:B------:R-:W-:Y:S01]  /*6ba0*/  CS2R R26, SRZ ;  /* 0x00000000001a7805 */ /* 0x000fe2000001ff00 */
[----:B--2---:R-:W0:Y:S01]  /*6bb0*/  I2F.F64.U64 R24, R24 ;  /* 0x0000001800187312 */ /* 0x004e220000301800 */
[----:B------:R-:W-:Y:S05]  /*6bc0*/  BRA `(.L_x_4055) ;  /* 0x0000003000007947 */ /* 0x000fea0003800000 */
.L_x_4078:
[----:B------:R-:W2:Y:S01]  /*6bd0*/  LDG.E R2, [R2.64] ;  /* 0x0000002402027981 */ /* 0x000ea2000c1e1900 */
[----:B------:R-:W-:Y:S01]  /*6be0*/  CS2R R26, SRZ ;  /* 0x00000000001a7805 */ /* 0x000fe2000001ff00 */
[----:B--2---:R0:W1:Y:S06]  /*6bf0*/  I2F.F64.U32 R24, R2 ;  /* 0x0000000200187312 */ /* 0x00406c0000201800 */
.L_x_4055:
        /* <DEDUP_REMOVED lines=25> */
.L_x_4087:
[----:B------:R0:W1:Y:S01]  /*6d90*/  DMUL R2, RZ, R26 ;  /* 0x0000001aff027228 */ /* 0x0000620000000000 */
[----:B------:R-:W-:-:S05]  /*6da0*/  IMAD.MOV.U32 R0, RZ, RZ, RZ ;  /* 0x000000ffff007224 */ /* 0x000fca00078e00ff */
.L_x_4088:
[----:B------:R-:W-:Y:S05]  /*6db0*/  BSYNC B2 ;  /* 0x0000000000027941 */ /* 0x000fea0003800000 */
.L_x_4086:
        /* <DEDUP_REMOVED lines=35> */
.L_x_4090:
[----:B------:R-:W-:Y:S05]  /*6ff0*/  BSYNC B1 ;  /* 0x0000000000017941 */ /* 0x000fea0003800000 */
.L_x_4089:
[----:B------:R-:W-:Y:S01]  /*7000*/  BSSY B2, `(.L_x_4091) ;  /* 0x0000053000027945 */ /* 0x000fe20003800000 */
[----:B------:R-:W-:Y:S01]  /*7010*/  IMAD.MOV.U32 R28, RZ, RZ, R24 ;  /* 0x000000ffff1c7224 */ /* 0x000fe200078e0018 */
[----:B------:R-:W-:Y:S05]  /*7020*/  @!P1 BRA `(.L_x_4092) ;  /* 0x0000045000009947 */ /* 0x000fea0003800000 */
[----:B0-----:R-:W-:Y:S01]  /*7030*/  MOV R2, 0x652b82fe ;  /* 0x652b82fe00027802 */ /* 0x001fe20000000f00 */
[----:B------:R-:W-:Y:S01]  /*7040*/  IMAD.MOV.U32 R3, RZ, RZ, 0x3ff71547 ;  /* 0x3ff71547ff037424 */ /* 0x000fe200078e00ff */
[----:B------:R-:W-:Y:S01]  /*7050*/  BSSY B3, `(.L_x_4093) ;  /* 0x000003d000037945 */ /* 0x000fe20003800000 */
[----:B------:R-:W-:Y:S02]  /*7060*/  IMAD.SHL.U32 R0, R29, 0x2, RZ ;  /* 0x000000021d007824 */ /* 0x000fe400078e00ff */
[----:B------:R-:W-:Y:S02]  /*7070*/  IMAD.MOV.U32 R8, RZ, RZ, 0x0 ;  /* 0x00000000ff087424 */ /* 0x000fe400078e00ff */
[----:B------:R-:W0:Y:S01]  /*7080*/  DFMA R2, R28, R2, 6.75539944105574400000e+15 ;  /* 0x433800001c02742b */ /* 0x000e220000000002 */
[C---:B------:R-:W-:Y:S01]  /*7090*/  ISETP.GE.U32.AND P0, PT, R0.reuse, 0x7fb3e647, PT ;  /* 0x7fb3e6470000780c */ /* 0x040fe20003f06070 */
[----:B------:R-:W-:Y:S01]  /*70a0*/  IMAD.MOV.U32 R9, RZ, RZ, 0x3ff00000 ;  /* 0x3ff00000ff097424 */ /* 0x000fe200078e00ff */
        /* <DEDUP_REMOVED lines=28> */
[----:B0-----:R-:W0:-:S06]  /*7270*/  DFMA R4, R4, R2, R6 ;  /* 0x000000020404722b */ /* 0x001e0c0000000006 */
[----:B0-----:R-:W0:-:S10]  /*7280*/  DADD R2, R4, R4 ;  /* 0x0000000004027229 */ /* 0x001e140000000004 */
        /* <DEDUP_REMOVED lines=25> */
.L_x_4094:
[----:B------:R-:W-:Y:S05]  /*7420*/  BSYNC B3 ;  /* 0x0000000000037941 */ /* 0x000fea0003800000 */
.L_x_4093:
[----:B------:R-:W-:-:S04]  /*7430*/  DADD R2, R30, R2 ;  /* 0x000000001e027229 */ /* 0x000fc80000000002 */
[----:B------:R-:W0:-:S06]  /*7440*/  DSETP.GE.AND P0, PT, R28, c[0x2][0xe8], PT ;  /* 0x00803a001c00762a */ /* 0x000e0c0003f06000 */
[----:B0-----:R-:W-:Y:S02]  /*7450*/  FSEL R4, R2, RZ, !P0 ;  /* 0x000000ff02047208 */ /* 0x001fe40004000000 */
[----:B------:R-:W-:Y:S01]  /*7460*/  FSEL R5, R3, +QNAN , !P0 ;  /* 0x7ff0000003057808 */ /* 0x000fe20004000000 */
[----:B------:R-:W-:Y:S05]  /*7470*/  BRA `(.L_x_4095) ;  /* 0x000000b000007947 */ /* 0x000fea0003800000 */
.L_x_4092:
[----:B0-----:R-:W0:Y:S01]  /*7480*/  DMUL R2, R28, R28 ;  /* 0x0000001c1c027228 */ /* 0x001e220000000000 */
[----:B------:R-:W-:Y:S02]  /*7490*/  IMAD.MOV.U32 R4, RZ, RZ, -0x54d8b3ad ;  /* 0xab274c53ff047424 */ /* 0x000fe400078e00ff */
        /* <DEDUP_REMOVED lines=9> */
.L_x_4095:
[----:B------:R-:W-:Y:S05]  /*7530*/  BSYNC B2 ;  /* 0x0000000000027941 */ /* 0x000fea0003800000 */
.L_x_4091:
        /* <DEDUP_REMOVED lines=21> */
[----:B------:R-:W-:Y:S01]  /*7690*/  IMAD.MOV.U32 R0, RZ, RZ, R12 ;  /* 0x000000ffff007224 */ /* 0x000fe200078e000c */
[----:B------:R-:W-:Y:S01]  /*76a0*/  MOV R7, R9 ;  /* 0x0000000900077202 */ /* 0x000fe20000000f00 */
[----:B--2---:R-:W-:Y:S01]  /*76b0*/  IMAD.MOV.U32 R5, RZ, RZ, R6 ;  /* 0x000000ffff057224 */ /* 0x004fe200078e0006 */
[----:B------:R-:W-:Y:S01]  /*76c0*/  MOV R6, 0x7710 ;  /* 0x0000771000067802 */ /* 0x000fe20000000f00 */
[----:B------:R-:W-:Y:S02]  /*76d0*/  IMAD.MOV.U32 R4, RZ, RZ, R10 ;  /* 0x000000ffff047224 */ /* 0x000fe400078e000a */
[----:B------:R-:W-:Y:S02]  /*76e0*/  IMAD.MOV.U32 R12, RZ, RZ, R14 ;  /* 0x000000ffff0c7224 */ /* 0x000fe400078e000e */
[----:B------:R-:W-:Y:S02]  /*76f0*/  IMAD.MOV.U32 R13, RZ, RZ, R15 ;  /* 0x000000ffff0d7224 */ /* 0x000fe400078e000f */
[----:B01----:R-:W-:Y:S05]  /*7700*/  CALL.REL.NOINC `($__internal_1_$__cuda_sm20_dsqrt_rn_f64_mediumpath_v1) ;  /* 0x0000bfc000007944 */ /* 0x003fea0003c00000 */
.L_x_4097:
[----:B------:R-:W-:Y:S05]  /*7710*/  BSYNC B1 ;  /* 0x0000000000017941 */ /* 0x000fea0003800000 */
.L_x_4096:
        /* <DEDUP_REMOVED lines=27> */
.L_x_4099:
[----:B------:R-:W-:Y:S05]  /*78d0*/  BSYNC B2 ;  /* 0x0000000000027941 */ /* 0x000fea0003800000 */
.L_x_4098:
        /* <DEDUP_REMOVED lines=23> */
.L_x_4101:
[----:B------:R-:W-:Y:S05]  /*7a50*/  BSYNC B2 ;  /* 0x0000000000027941 */ /* 0x000fea0003800000 */
.L_x_4100:
[----:B------:R-:W-:Y:S02]  /*7a60*/  IMAD.MOV.U32 R30, RZ, RZ, R2 ;  /* 0x000000ffff1e7224 */ /* 0x000fe400078e0002 */
[----:B------:R-:W-:Y:S01]  /*7a70*/  IMAD.MOV.U32 R31, RZ, RZ, R3 ;  /* 0x000000ffff1f7224 */ /* 0x000fe200078e0003 */
[----:B------:R-:W-:Y:S05]  /*7a80*/  BRA `(.L_x_4102) ;  /* 0x00000de000007947 */ /* 0x000fea0003800000 */
.L_x_4085:
        /* <DEDUP_REMOVED lines=39> */
.L_x_4104:
[----:B------:R-:W-:Y:S05]  /*7d00*/  BSYNC B1 ;  /* 0x0000000000017941 */ /* 0x000fea0003800000 */
.L_x_4103:
        /* <DEDUP_REMOVED lines=10> */
[----:B------:R-:W-:Y:S01]  /*7db0*/  MOV R0, R26 ;  /* 0x0000001a00007202 */ /* 0x000fe20000000f00 */
[----:B------:R-:W-:Y:S01]  /*7dc0*/  IMAD.MOV.U32 R21, RZ, RZ, R27 ;  /* 0x000000ffff157224 */ /* 0x000fe200078e001b */
[----:B------:R-:W-:-:S03]  /*7dd0*/  MOV R8, 0x7df0 ;  /* 0x00007df000087802 */ /* 0x000fc60000000f00 */
[----:B012---:R-:W-:Y:S05]  /*7de0*/  CALL.REL.NOINC `($_ZN2at6native18elementwise_kernelILi128ELi4EZNS0_15gpu_kernel_implIZZZNS0_16tanh_kernel_cudaERNS_18TensorIteratorBaseEENKUlvE_clEvENKUlvE_clEvEUlN3c107complexIdEEE_EEvS4_RKT_EUliE_EEviT1_$__internal_trig_reduction_slowpathd) ;  /* 0x0000bbb000007944 */ /* 0x007fea0003c00000 */
[----:B------:R-:W-:Y:S01]  /*7df0*/  IMAD.MOV.U32 R0, RZ, RZ, R4 ;  /* 0x000000ffff007224 */ /* 0x000fe200078e0004 */
[----:B------:R-:W-:Y:S05]  /*7e00*/  BRA `(.L_x_4107) ;  /* 0x0000002000007947 */ /* 0x000fea0003800000 */
.L_x_4106:
[----:B0-----:R0:W2:Y:S01]  /*7e10*/  DMUL R2, RZ, R26 ;  /* 0x0000001aff027228 */ /* 0x0010a20000000000 */
[----:B------:R-:W-:-:S05]  /*7e20*/  IMAD.MOV.U32 R0, RZ, RZ, RZ ;  /* 0x000000ffff007224 */ /* 0x000fca00078e00ff */
.L_x_4107:
[----:B------:R-:W-:Y:S05]  /*7e30*/  BSYNC B2 ;  /* 0x0000000000027941 */ /* 0x000fea0003800000 */
.L_x_4105:
        /* <DEDUP_REMOVED lines=37> */
.L_x_4109:
[----:B------:R2:W3:Y:S01]  /*8090*/  DMUL R2, RZ, R26 ;  /* 0x0000001aff027228 */ /* 0x0004e20000000000 */
[----:B------:R-:W-:-:S05]  /*80a0*/  IMAD.MOV.U32 R4, RZ, RZ, RZ ;  /* 0x000000ffff047224 */ /* 0x000fca00078e00ff */
.L_x_4110:
[----:B------:R-:W-:Y:S05]  /*80b0*/  BSYNC B2 ;  /* 0x0000000000027941 */ /* 0x000fea0003800000 */
.L_x_4108:
[----:B------:R-:W-:Y:S01]  /*80c0*/  IADD3 R10, R4, 0x1, RZ ;  /* 0x00000001040a7810 */ /* 0x000fe20007ffe0ff */
[----:B------:R-:W-:-:S04]  /*80d0*/  IMAD.MOV.U32 R9, RZ, RZ, 0x8 ;  /* 0x00000008ff097424 */ /* 0x000fc800078e00ff */
[----:B------:R-:W-:-:S05]  /*80e0*/  IMAD.SHL.U32 R0, R10, 0x8, RZ ;  /* 0x000000080a007824 */ /* 0x000fca00078e00ff */
[----:B------:R-:W-:-:S05]  /*80f0*/  LOP3.LUT R0, R0, 0x8, RZ, 0xc0, !PT ;  /* 0x0000000800007812 */ /* 0x000fca00078ec0ff */
[----:B------:R-:W-:-:S05]  /*8100*/  IMAD.WIDE.U32 R8, R0, R9, c[0x4][0x168] ;  /* 0x01005a0000087625 */ /* 0x000fca00078e0009 */
[----:B------:R-:W4:Y:S04]  /*8110*/  LDG.E.128.CONSTANT R12, [R8.64] ;  /* 0x00000024080c7981 */ /* 0x000f28000c1e9d00 */
[----:B------:R-:W5:Y:S04]  /*8120*/  LDG.E.128.CONSTANT R20, [R8.64+0x10] ;  /* 0x0000102408147981 */ /* 0x000f68000c1e9d00 */
[----:B--2---:R-:W2:Y:S01]  /*8130*/  LDG.E.128.CONSTANT R4, [R8.64+0x20] ;  /* 0x0000202408047981 */ /* 0x004ea2000c1e9d00 */
[----:B------:R-:W-:Y:S01]  /*8140*/  R2P PR, R10, 0x3 ;  /* 0x000000030a007804 */ /* 0x000fe20000000000 */
[----:B------:R-:W-:Y:S01]  /*8150*/  IMAD.MOV.U32 R10, RZ, RZ, 0x79785eba ;  /* 0x79785ebaff0a7424 */ /* 0x000fe200078e00ff */
[----:B---3--:R-:W4:Y:S01]  /*8160*/  DMUL R26, R2, R2 ;  /* 0x00000002021a7228 */ /* 0x008f220000000000 */
[----:B------:R-:W-:-:S02]  /*8170*/  IMAD.MOV.U32 R0, RZ, RZ, 0x3de5db65 ;  /* 0x3de5db65ff007424 */ /* 0x000fc400078e00ff */
[----:B------:R-:W-:Y:S01]  /*8180*/  IMAD.MOV.U32 R24, RZ, RZ, RZ ;  /* 0x000000ffff187224 */ /* 0x000fe200078e00ff */
[----:B------:R-:W-:Y:S01]  /*8190*/  FSEL R10, -R10, 4.2945490664224492434e-19, !P0 ;  /* 0x20fd81640a0a7808 */ /* 0x000fe20004000100 */
[----:B0-----:R-:W-:Y:S01]  /*81a0*/  DMUL R32, R32, 4 ;  /* 0x4010000020207828 */ /* 0x001fe20000000000 */
[----:B------:R-:W-:-:S06]  /*81b0*/  FSEL R11, R0, -0.082518599927425384521, !P0 ;  /* 0xbda8ff83000b7808 */ /* 0x000fcc0004000000 */
[----:B----4-:R-:W0:-:S06]  /*81c0*/  DFMA R12, R26, R10, R12 ;  /* 0x0000000a1a0c722b */ /* 0x010e0c000000000c */
[----:B0-----:R-:W5:-:S06]  /*81d0*/  DFMA R12, R26, R12, R14 ;  /* 0x0000000c1a0c722b */ /* 0x001f4c000000000e */
[----:B-----5:R-:W0:-:S06]  /*81e0*/  DFMA R12, R26, R12, R20 ;  /* 0x0000000c1a0c722b */ /* 0x020e0c0000000014 */
[----:B0-----:R-:W2:-:S06]  /*81f0*/  DFMA R12, R26, R12, R22 ;  /* 0x0000000c1a0c722b */ /* 0x001e8c0000000016 */
[----:B--2---:R-:W0:-:S06]  /*8200*/  DFMA R4, R26, R12, R4 ;  /* 0x0000000c1a04722b */ /* 0x004e0c0000000004 */
        /* <DEDUP_REMOVED lines=10> */
.L_x_4084:
[----:B------:R-:W0:-:S10]  /*82b0*/  DADD R24, R26, -R26 ;  /* 0x000000001a187229 */ /* 0x000e14000000081a */
[----:B0-----:R-:W-:Y:S02]  /*82c0*/  IMAD.MOV.U32 R30, RZ, RZ, R24 ;  /* 0x000000ffff1e7224 */ /* 0x001fe400078e0018 */
[----:B------:R-:W-:Y:S01]  /*82d0*/  IMAD.MOV.U32 R31, RZ, RZ, R25 ;  /* 0x000000ffff1f7224 */ /* 0x000fe200078e0019 */
[----:B------:R-:W-:Y:S05]  /*82e0*/  BRA `(.L_x_4102) ;  /* 0x0000058000007947 */ /* 0x000fea0003800000 */
.L_x_4083:
        /* <DEDUP_REMOVED lines=27> */
.L_x_4114:
[----:B------:R-:W-:Y:S05]  /*84a0*/  BSYNC B3 ;  /* 0x0000000000037941 */ /* 0x000fea0003800000 */
.L_x_4113:
        /* <DEDUP_REMOVED lines=9> */
[----:B------:R-:W-:Y:S01]  /*8540*/  MOV R28, 0x79785eba ;  /* 0x79785eba001c7802 */ /* 0x000fe20000000f00 */
[----:B------:R-:W2:Y:S01]  /*8550*/  DMUL R36, R2, R2 ;  /* 0x0000000202247228 */ /* 0x000ea20000000000 */
        /* <DEDUP_REMOVED lines=20> */
.L_x_4116:
[----:B------:R-:W-:Y:S05]  /*86a0*/  BSYNC B3 ;  /* 0x0000000000037941 */ /* 0x000fea0003800000 */
.L_x_4115:
        /* <DEDUP_REMOVED lines=24> */
.L_x_4112:
[----:B------:R-:W-:Y:S05]  /*8830*/  BSYNC B2 ;  /* 0x0000000000027941 */ /* 0x000fea0003800000 */
.L_x_4111:
[----:B-1----:R-:W-:Y:S01]  /*8840*/  LOP3.LUT R31, RZ, 0x80000000, R27, 0xb8, !PT ;  /* 0x80000000ff1f7812 */ /* 0x002fe200078eb81b */
[----:B------:R-:W-:Y:S02]  /*8850*/  IMAD.MOV.U32 R25, RZ, RZ, R35 ;  /* 0x000000ffff197224 */ /* 0x000fe400078e0023 */
[----:B------:R-:W-:Y:S02]  /*8860*/  IMAD.MOV.U32 R30, RZ, RZ, RZ ;  /* 0x000000ffff1e7224 */ /* 0x000fe400078e00ff */
.L_x_4102:
[----:B------:R-:W-:Y:S05]  /*8870*/  BSYNC B0 ;  /* 0x0000000000007941 */ /* 0x000fea0003800000 */
.L_x_4082:
        /* <DEDUP_REMOVED lines=15> */
.L_x_4120:
[----:B------:R-:W2:Y:S02]  /*8970*/  F2I.S64.F64.TRUNC R24, R24 ;  /* 0x0000001800187311 */ /* 0x000ea4000030d900 */
[----:B--2---:R-:W-:-:S05]  /*8980*/  IMAD.MOV.U32 R3, RZ, RZ, R24 ;  /* 0x000000ffff037224 */ /* 0x004fca00078e0018 */
[----:B------:R2:W-:Y:S01]  /*8990*/  STG.E.U8 [R18.64], R3 ;  /* 0x0000000312007986 */ /* 0x0005e2000c101124 */
[----:B------:R-:W-:Y:S05]  /*89a0*/  BRA `(.L_x_4122) ;  /* 0x00000f3000007947 */ /* 0x000fea0003800000 */
.L_x_4119:
        /* <DEDUP_REMOVED lines=9> */
.L_x_4124:
[----:B------:R-:W2:Y:S02]  /*8a40*/  F2I.F64.TRUNC R25, R24 ;  /* 0x0000001800197311 */ /* 0x000ea4000030d100 */
[----:B--2---:R2:W-:Y:S01]  /*8a50*/  STG.E [R18.64], R25 ;  /* 0x0000001912007986 */ /* 0x0045e2000c101924 */
[----:B------:R-:W-:Y:S05]  /*8a60*/  BRA `(.L_x_4122) ;  /* 0x00000e7000007947 */ /* 0x000fea0003800000 */
.L_x_4123:
[----:B------:R-:W2:Y:S02]  /*8a70*/  F2I.F64.TRUNC R25, R24 ;  /* 0x0000001800197311 */ /* 0x000ea4000030d100 */
[----:B--2---:R2:W-:Y:S01]  /*8a80*/  STG.E.U16 [R18.64], R25 ;  /* 0x0000001912007986 */ /* 0x0045e2000c101524 */
[----:B------:R-:W-:Y:S05]  /*8a90*/  BRA `(.L_x_4122) ;  /* 0x00000e4000007947 */ /* 0x000fea0003800000 */
.L_x_4118:
        /* <DEDUP_REMOVED lines=11> */
.L_x_4126:
[----:B------:R-:W2:Y:S01]  /*8b50*/  F2F.F32.F64 R0, R24 ;  /* 0x0000001800007310 */ /* 0x000ea20000301000 */
[----:B------:R-:W2:-:S14]  /*8b60*/  DSETP.GEU.AND P0, PT, |R24|, c[0x2][0x168], PT ;  /* 0x00805a001800762a */ /* 0x000e9c0003f0e200 */
[----:B--2---:R-:W-:-:S05]  /*8b70*/  @!P0 FMUL R0, R0, 1.175494350822287508e-38 ;  /* 0x0080000000008820 */ /* 0x004fca0000400000 */
[----:B------:R-:W-:-:S05]  /*8b80*/  F2FP.PACK_AB R0, RZ, R0 ;  /* 0x00000000ff00723e */ /* 0x000fca00000000ff */
[----:B------:R2:W-:Y:S01]  /*8b90*/  STG.E.U16 [R18.64], R0 ;  /* 0x0000000012007986 */ /* 0x0005e2000c101524 */
[----:B------:R-:W-:Y:S05]  /*8ba0*/  BRA `(.L_x_4122) ;  /* 0x00000d3000007947 */ /* 0x000fea0003800000 */
.L_x_4125:
        /* <DEDUP_REMOVED lines=14> */
.L_x_4128:
        /* <DEDUP_REMOVED lines=9> */
.L_x_4127:
[----:B------:R2:W-:Y:S01]  /*8d20*/  STG.E.64 [R18.64], R24 ;  /* 0x0000001812007986 */ /* 0x0005e2000c101b24 */
[----:B------:R-:W-:Y:S05]  /*8d30*/  BRA `(.L_x_4122) ;  /* 0x00000ba000007947 */ /* 0x000fea0003800000 */
.L_x_4117:
        /* <DEDUP_REMOVED lines=13> */
.L_x_4131:
[----:B------:R-:W-:Y:S02]  /*8e10*/  IMAD.MOV.U32 R28, RZ, RZ, R24 ;  /* 0x000000ffff1c7224 */ /* 0x000fe400078e0018 */
[----:B------:R-:W-:-:S05]  /*8e20*/  IMAD.MOV.U32 R29, RZ, RZ, R25 ;  /* 0x000000ffff1d7224 */ /* 0x000fca00078e0019 */
[----:B-1----:R1:W-:Y:S01]  /*8e30*/  STG.E.128 [R18.64], R28 ;  /* 0x0000001c12007986 */ /* 0x0023e2000c101d24 */
[----:B------:R-:W-:Y:S05]  /*8e40*/  BRA `(.L_x_4122) ;  /* 0x00000a9000007947 */ /* 0x000fea0003800000 */
.L_x_4130:
        /* <DEDUP_REMOVED lines=23> */
.L_x_4135:
[----:B------:R-:W-:Y:S05]  /*8fc0*/  BSYNC B0 ;  /* 0x0000000000007941 */ /* 0x000fea0003800000 */
.L_x_4134:
[----:B------:R-:W-:-:S05]  /*8fd0*/  LOP3.LUT R3, R0, R3, RZ, 0xfc, !PT ;  /* 0x0000000300037212 */ /* 0x000fca00078efcff */
[----:B------:R2:W-:Y:S01]  /*8fe0*/  STG.E.U8 [R18.64], R3 ;  /* 0x0000000312007986 */ /* 0x0005e2000c101124 */
[----:B------:R-:W-:Y:S05]  /*8ff0*/  BRA `(.L_x_4122) ;  /* 0x000008e000007947 */ /* 0x000fea0003800000 */
.L_x_4133:
        /* <DEDUP_REMOVED lines=15> */
.L_x_4137:
[----:B------:R-:W-:Y:S01]  /*90f0*/  IMAD.MOV.U32 R0, RZ, RZ, 0x7f ;  /* 0x0000007fff007424 */ /* 0x000fe200078e00ff */
[----:B------:R-:W-:-:S04]  /*9100*/  ISETP.GT.U32.AND P0, PT, R2, 0x7f800000, PT ;  /* 0x7f8000000200780c */ /* 0x000fc80003f04070 */
[----:B------:R-:W-:-:S04]  /*9110*/  SEL R0, R0, 0x7c, P0 ;  /* 0x0000007c00007807 */ /* 0x000fc80000000000 */
.L_x_4138:
[----:B------:R-:W-:Y:S05]  /*9120*/  BSYNC B0 ;  /* 0x0000000000007941 */ /* 0x000fea0003800000 */
.L_x_4136:
[----:B------:R-:W-:-:S04]  /*9130*/  LOP3.LUT R2, R3, 0x80000000, RZ, 0xc0, !PT ;  /* 0x8000000003027812 */ /* 0x000fc800078ec0ff */
[----:B------:R-:W-:-:S04]  /*9140*/  SHF.R.U32.HI R3, RZ, 0x18, R2 ;  /* 0x00000018ff037819 */ /* 0x000fc80000011602 */
[----:B------:R-:W-:-:S05]  /*9150*/  LOP3.LUT R3, R0, R3, RZ, 0xfc, !PT ;  /* 0x0000000300037212 */ /* 0x000fca00078efcff */
[----:B------:R2:W-:Y:S01]  /*9160*/  STG.E.U8 [R18.64], R3 ;  /* 0x0000000312007986 */ /* 0x0005e2000c101124 */
[----:B------:R-:W-:Y:S05]  /*9170*/  BRA `(.L_x_4122) ;  /* 0x0000076000007947 */ /* 0x000fea0003800000 */
.L_x_4132:
[----:B------:R-:W2:Y:S01]  /*9180*/  F2F.F32.F64 R0, R24 ;  /* 0x0000001800007310 */ /* 0x000ea20000301000 */
[----:B------:R-:W2:-:S14]  /*9190*/  DSETP.GEU.AND P0, PT, |R24|, c[0x2][0x168], PT ;  /* 0x00805a001800762a */ /* 0x000e9c0003f0e200 */
[----:B--2---:R-:W-:-:S05]  /*91a0*/  @!P0 FMUL R0, R0, 1.175494350822287508e-38 ;  /* 0x0080000000008820 */ /* 0x004fca0000400000 */
[----:B------:R-:W-:-:S05]  /*91b0*/  F2FP.BF16.PACK_AB R0, RZ, R0 ;  /* 0x00000000ff00723e */ /* 0x000fca00000010ff */
[----:B------:R2:W-:Y:S01]  /*91c0*/  STG.E.U16 [R18.64], R0 ;  /* 0x0000000012007986 */ /* 0x0005e2000c101524 */
[----:B------:R-:W-:Y:S05]  /*91d0*/  BRA `(.L_x_4122) ;  /* 0x0000070000007947 */ /* 0x000fea0003800000 */
.L_x_4129:
        /* <DEDUP_REMOVED lines=11> */
.L_x_4141:
        /* <DEDUP_REMOVED lines=19> */
.L_x_4144:
[----:B------:R-:W-:-:S04]  /*93c0*/  LOP3.LUT R2, R3, 0x80000000, RZ, 0xc0, !PT ;  /* 0x8000000003027812 */ /* 0x000fc800078ec0ff */
[----:B------:R-:W-:-:S04]  /*93d0*/  SHF.R.U32.HI R3, RZ, 0x18, R2 ;  /* 0x00000018ff037819 */ /* 0x000fc80000011602 */
[----:B------:R-:W-:-:S04]  /*93e0*/  LOP3.LUT R0, R0, R3, RZ, 0xfc, !PT ;  /* 0x0000000300007212 */ /* 0x000fc800078efcff */
[----:B------:R-:W-:Y:S02]  /*93f0*/  PRMT R9, R0, 0x7610, R9 ;  /* 0x0000761000097816 */ /* 0x000fe40000000009 */
.L_x_4143:
[----:B------:R-:W-:Y:S05]  /*9400*/  BSYNC B0 ;  /* 0x0000000000007941 */ /* 0x000fea0003800000 */
.L_x_4142:
[----:B------:R2:W-:Y:S01]  /*9410*/  STG.E.U8 [R18.64], R9 ;  /* 0x0000000912007986 */ /* 0x0005e2000c101124 */
[----:B------:R-:W-:Y:S05]  /*9420*/  BRA `(.L_x_4122) ;  /* 0x000004b000007947 */ /* 0x000fea0003800000 */
.L_x_4140:
        /* <DEDUP_REMOVED lines=19> */
.L_x_4147:
[----:B------:R-:W-:-:S04]  /*9560*/  LOP3.LUT R2, R3, 0x80000000, RZ, 0xc0, !PT ;  /* 0x8000000003027812 */ /* 0x000fc800078ec0ff */
[----:B------:R-:W-:-:S04]  /*9570*/  SHF.R.U32.HI R3, RZ, 0x18, R2 ;  /* 0x00000018ff037819 */ /* 0x000fc80000011602 */
[----:B------:R-:W-:-:S04]  /*9580*/  LOP3.LUT R0, R0, R3, RZ, 0xfc, !PT ;  /* 0x0000000300007212 */ /* 0x000fc800078efcff */
[----:B------:R-:W-:Y:S02]  /*9590*/  PRMT R9, R0, 0x7610, R9 ;  /* 0x0000761000097816 */ /* 0x000fe40000000009 */
.L_x_4146:
[----:B------:R-:W-:Y:S05]  /*95a0*/  BSYNC B0 ;  /* 0x0000000000007941 */ /* 0x000fea0003800000 */
.L_x_4145:
[----:B------:R2:W-:Y:S01]  /*95b0*/  STG.E.U8 [R18.64], R9 ;  /* 0x0000000912007986 */ /* 0x0005e2000c101124 */
[----:B------:R-:W-:Y:S05]  /*95c0*/  BRA `(.L_x_4122) ;  /* 0x0000031000007947 */ /* 0x000fea0003800000 */
.L_x_4139:
        /* <DEDUP_REMOVED lines=24> */
.L_x_4121:
[----:B------:R-:W-:Y:S01]  /*9750*/  MOV R0, 0x0 ;  /* 0x0000000000007802 */ /* 0x000fe20000000f00 */
[----:B------:R-:W-:Y:S01]  /*9760*/  HFMA2.MMA R8, -RZ, RZ, 0, 6.020069122314453125e-06 ;  /* 0x00000065ff087435 */ /* 0x000fe200000001ff */
[----:B------:R-:W-:Y:S02]  /*9770*/  IMAD.MOV.U32 R4, RZ, RZ, c[0x4][0x158] ;  /* 0x01005600ff047624 */ /* 0x000fe400078e00ff */
[----:B------:R2:W3:Y:S01]  /*9780*/  LDC.64 R2, c[0x4][R0] ;  /* 0x0100000000027b82 */ /* 0x0004e20000000a00 */
[----:B------:R-:W-:Y:S02]  /*9790*/  IMAD.MOV.U32 R5, RZ, RZ, c[0x4][0x15c] ;  /* 0x01005700ff057624 */ /* 0x000fe400078e00ff */
[----:B------:R-:W-:Y:S02]  /*97a0*/  IMAD.MOV.U32 R6, RZ, RZ, c[0x4][0x160] ;  /* 0x01005800ff067624 */ /* 0x000fe400078e00ff */
[----:B------:R-:W-:-:S02]  /*97b0*/  IMAD.MOV.U32 R7, RZ, RZ, c[0x4][0x164] ;  /* 0x01005900ff077624 */ /* 0x000fc400078e00ff */
        /* <DEDUP_REMOVED lines=13> */
.L_x_4149:
[----:B------:R-:W2:Y:S02]  /*9890*/  F2I.U64.F64.TRUNC R24, R24 ;  /* 0x0000001800187311 */ /* 0x000ea4000030d800 */
[----:B--2---:R2:W-:Y:S01]  /*98a0*/  STG.E.64 [R18.64], R24 ;  /* 0x0000001812007986 */ /* 0x0045e2000c101b24 */
[----:B------:R-:W-:Y:S05]  /*98b0*/  BRA `(.L_x_4122) ;  /* 0x0000002000007947 */ /* 0x000fea0003800000 */
.L_x_4148:
[----:B------:R-:W2:Y:S02]  /*98c0*/  F2I.U32.F64.TRUNC R25, R24 ;  /* 0x0000001800197311 */ /* 0x000ea4000030d000 */
[----:B--2---:R2:W-:Y:S02]  /*98d0*/  STG.E [R18.64], R25 ;  /* 0x0000001912007986 */ /* 0x0045e4000c101924 */
.L_x_4122:
[----:B------:R-:W-:-:S04]  /*98e0*/  IADD3 R17, R17, 0x80, RZ ;  /* 0x0000008011117810 */ /* 0x000fc80007ffe0ff */
[----:B------:R-:W-:-:S13]  /*98f0*/  ISETP.GE.AND P0, PT, R17, c[0x0][0x160], PT ;  /* 0x0000580011007a0c */ /* 0x000fda0003f06270 */
[----:B------:R-:W-:Y:S05]  /*9900*/  @P0 BRA `(.L_x_4048) ;  /* 0x00004bd000000947 */ /* 0x000fea0003800000 */
[----:B------:R-:W-:Y:S01]  /*9910*/  ISETP.NE.AND P0, PT, RZ, c[0x0][0x168], PT ;  /* 0x00005a00ff007a0c */ /* 0x000fe20003f05270 */
[----:B--2---:R-:W-:Y:S02]  /*9920*/  IMAD.MOV.U32 R0, RZ, RZ, RZ ;  /* 0x000000ffff007224 */ /* 0x004fe400078e00ff */
[----:B-1----:R-:W-:-:S10]  /*9930*/  IMAD.MOV.U32 R18, RZ, RZ, RZ ;  /* 0x000000ffff127224 */ /* 0x002fd400078e00ff */
        /* <DEDUP_REMOVED lines=225> */
.L_x_4150:
[----:B------:R-:W1:Y:S01]  /*a750*/  LDC.U8 R5, c[0x0][0x372] ;  /* 0x0000dc80ff057b82 */ /* 0x000e620000000000 */
[----:B------:R-:W-:Y:S02]  /*a760*/  IADD3 R18, P0, R18, c[0x0][0x360], RZ ;  /* 0x0000d80012127a10 */ /* 0x000fe40007f1e0ff */
[----:B------:R-:W-:-:S03]  /*a770*/  IADD3 R2, P1, R0, c[0x0][0x368], RZ ;  /* 0x0000da0000027a10 */ /* 0x000fc60007f3e0ff */
[----:B------:R-:W-:Y:S02]  /*a780*/  IMAD.X R19, RZ, RZ, c[0x0][0x364], P0 ;  /* 0x0000d900ff137624 */ /* 0x000fe400000e06ff */
[----:B------:R-:W-:Y:S01]  /*a790*/  IMAD.X R3, RZ, RZ, c[0x0][0x36c], P1 ;  /* 0x0000db00ff037624 */ /* 0x000fe200008e06ff */
        /* <DEDUP_REMOVED lines=13> */
[----:B--2---:R1:W2:Y:S01]  /*a870*/  I2F.F64.S16 R24, R2 ;  /* 0x0000000200187312 */ /* 0x0042a20000101c00 */
[----:B------:R-:W-:Y:S05]  /*a880*/  BRA `(.L_x_4156) ;  /* 0x00000f9000007947 */ /* 0x000fea0003800000 */
.L_x_4154:
[----:B------:R-:W2:Y:S01]  /*a890*/  LDG.E.U8 R2, [R2.64] ;  /* 0x0000002402027981 */ /* 0x000ea2000c1e1100 */
[----:B------:R-:W-:Y:S01]  /*a8a0*/  CS2R R26, SRZ ;  /* 0x00000000001a7805 */ /* 0x000fe2000001ff00 */
[----:B--2---:R1:W2:Y:S01]  /*a8b0*/  I2F.F64.U16 R24, R2 ;  /* 0x0000000200187312 */ /* 0x0042a20000101800 */
[----:B------:R-:W-:Y:S05]  /*a8c0*/  BRA `(.L_x_4156) ;  /* 0x00000f5000007947 */ /* 0x000fea0003800000 */
.L_x_4153:
        /* <DEDUP_REMOVED lines=8> */
[----:B--2---:R-:W1:Y:S01]  /*a950*/  I2F.F64.S64 R24, R24 ;  /* 0x0000001800187312 */ /* 0x004e620000301c00 */
[----:B------:R-:W-:Y:S05]  /*a960*/  BRA `(.L_x_4156) ;  /* 0x00000eb000007947 */ /* 0x000fea0003800000 */
.L_x_4158:
[----:B------:R-:W2:Y:S01]  /*a970*/  LDG.E R2, [R2.64] ;  /* 0x0000002402027981 */ /* 0x000ea2000c1e1900 */
[----:B------:R-:W-:Y:S01]  /*a980*/  CS2R R26, SRZ ;  /* 0x00000000001a7805 */ /* 0x000fe2000001ff00 */
[----:B--2---:R1:W2:Y:S01]  /*a990*/  I2F.F64 R24, R2 ;  /* 0x0000000200187312 */ /* 0x0042a20000201c00 */
[----:B------:R-:W-:Y:S05]  /*a9a0*/  BRA `(.L_x_4156) ;  /* 0x00000e7000007947 */ /* 0x000fea0003800000 */
.L_x_4157:
[----:B------:R-:W2:Y:S01]  /*a9b0*/  LDG.E.U16 R2, [R2.64] ;  /* 0x0000002402027981 */ /* 0x000ea2000c1e1500 */
[----:B------:R-:W-:Y:S01]  /*a9c0*/  CS2R R26, SRZ ;  /* 0x00000000001a7805 */ /* 0x000fe2000001ff00 */
[----:B--2---:R1:W2:Y:S01]  /*a9d0*/  I2F.F64.S16 R24, R2 ;  /* 0x0000000200187312 */ /* 0x0042a20000101c00 */
[----:B------:R-:W-:Y:S05]  /*a9e0*/  BRA `(.L_x_4156) ;  /* 0x00000e3000007947 */ /* 0x000fea0003800000 */
.L_x_4152:
        /* <DEDUP_REMOVED lines=9> */
[----:B------:R-:W1:Y:S01]  /*aa80*/  F2F.F64.F32 R24, R24 ;  /* 0x0000001800187310 */ /* 0x000e620000201800 */
[----:B------:R-:W-:Y:S05]  /*aa90*/  BRA `(.L_x_4156) ;  /* 0x00000d8000007947 */ /* 0x000fea0003800000 */
.L_x_4160:
[----:B------:R-:W2:Y:S01]  /*aaa0*/  LDG.E.U16 R0, [R2.64] ;  /* 0x0000002402007981 */ /* 0x000ea2000c1e1500 */
[----:B------:R-:W-:Y:S01]  /*aab0*/  CS2R R26, SRZ ;  /* 0x00000000001a7805 */ /* 0x000fe2000001ff00 */
[----:B--2---:R-:W-:-:S05]  /*aac0*/  HADD2.F32 R0, -RZ, R0.H0_H0 ;  /* 0x20000000ff007230 */ /* 0x004fca0000004100 */
[----:B------:R-:W-:-:S04]  /*aad0*/  FMUL.FTZ R0, R0, 1 ;  /* 0x3f80000000007820 */ /* 0x000fc80000410000 */
[----:B------:R1:W2:Y:S01]  /*aae0*/  F2F.F64.F32 R24, R0 ;  /* 0x0000000000187310 */ /* 0x0002a20000201800 */
[----:B------:R-:W-:Y:S05]  /*aaf0*/  BRA `(.L_x_4156) ;  /* 0x00000d2000007947 */ /* 0x000fea0003800000 */
.L_x_4159:
        /* <DEDUP_REMOVED lines=9> */
[----:B------:R-:W1:Y:S08]  /*ab90*/  F2F.F64.F32 R26, R26 ;  /* 0x0000001a001a7310 */ /* 0x000e700000201800 */
[----:B------:R-:W2:Y:S01]  /*aba0*/  F2F.F64.F32 R24, R24 ;  /* 0x0000001800187310 */ /* 0x000ea20000201800 */
[----:B------:R-:W-:Y:S05]  /*abb0*/  BRA `(.L_x_4156) ;  /* 0x00000c6000007947 */ /* 0x000fea0003800000 */
.L_x_4162:
[----:B------:R-:W2:Y:S02]  /*abc0*/  LDG.E R0, [R2.64] ;  /* 0x0000002402007981 */ /* 0x000ea4000c1e1900 */
[----:B--2---:R-:W-:-:S02]  /*abd0*/  HADD2.F32 R4, -RZ, R0.H1_H1 ;  /* 0x30000000ff047230 */ /* 0x004fc40000004100 */
[----:B------:R-:W-:-:S03]  /*abe0*/  HADD2.F32 R0, -RZ, R0.H0_H0 ;  /* 0x20000000ff007230 */ /* 0x000fc60000004100 */
[----:B------:R-:W-:Y:S02]  /*abf0*/  FMUL.FTZ R4, R4, 1 ;  /* 0x3f80000004047820 */ /* 0x000fe40000410000 */
[----:B------:R-:W-:Y:S02]  /*ac00*/  FMUL.FTZ R0, R0, 1 ;  /* 0x3f80000000007820 */ /* 0x000fe40000410000 */
[----:B------:R1:W2:Y:S08]  /*ac10*/  F2F.F64.F32 R26, R4 ;  /* 0x00000004001a7310 */ /* 0x0002b00000201800 */
[----:B------:R1:W3:Y:S01]  /*ac20*/  F2F.F64.F32 R24, R0 ;  /* 0x0000000000187310 */ /* 0x0002e20000201800 */
[----:B------:R-:W-:Y:S05]  /*ac30*/  BRA `(.L_x_4156) ;  /* 0x00000be000007947 */ /* 0x000fea0003800000 */
.L_x_4161:
[----:B------:R1:W5:Y:S01]  /*ac40*/  LDG.E.64 R24, [R2.64] ;  /* 0x0000002402187981 */ /* 0x000362000c1e1b00 */
[----:B------:R-:W-:Y:S01]  /*ac50*/  CS2R R26, SRZ ;  /* 0x00000000001a7805 */ /* 0x000fe2000001ff00 */
[----:B------:R-:W-:Y:S05]  /*ac60*/  BRA `(.L_x_4156) ;  /* 0x00000bb000007947 */ /* 0x000fea0003800000 */
.L_x_4151:
        /* <DEDUP_REMOVED lines=14> */
.L_x_4165:
[----:B------:R1:W5:Y:S01]  /*ad50*/  LDG.E.128 R24, [R2.64] ;  /* 0x0000002402187981 */ /* 0x000362000c1e1d00 */
[----:B------:R-:W-:Y:S05]  /*ad60*/  BRA `(.L_x_4156) ;  /* 0x00000ab000007947 */ /* 0x000fea0003800000 */
.L_x_4164:
        /* <DEDUP_REMOVED lines=11> */
[----:B------:R-:W1:Y:S01]  /*ae20*/  FLO.U32 R5, R4 ;  /* 0x0000000400057300 */ /* 0x000e6200000e0000 */
[C---:B------:R-:W-:Y:S02]  /*ae30*/  IADD3 R6, R4.reuse, 0x1000000, RZ ;  /* 0x0100000004067810 */ /* 0x040fe40007ffe0ff */
[----:B------:R-:W-:Y:S02]  /*ae40*/  IADD3 R2, R4, -0x1, RZ ;  /* 0xffffffff04027810 */ /* 0x000fe40007ffe0ff */
[----:B------:R-:W-:Y:S02]  /*ae50*/  SHF.R.S32.HI R6, RZ, 0x8, R6 ;  /* 0x00000008ff067819 */ /* 0x000fe40000011406 */
[----:B------:R-:W-:Y:S02]  /*ae60*/  SHF.R.S32.HI R2, RZ, 0x1f, R2 ;  /* 0x0000001fff027819 */ /* 0x000fe40000011402 */
[----:B-1----:R-:W-:-:S04]  /*ae70*/  IADD3 R5, -R5, 0x1f, RZ ;  /* 0x0000001f05057810 */ /* 0x002fc80007ffe1ff */
        /* <DEDUP_REMOVED lines=12> */
.L_x_4167:
        /* <DEDUP_REMOVED lines=14> */
[----:B------:R1:W2:Y:S01]  /*b020*/  F2F.F64.F32 R24, R4 ;  /* 0x0000000400187310 */ /* 0x0002a20000201800 */
[----:B------:R-:W-:Y:S05]  /*b030*/  BRA `(.L_x_4156) ;  /* 0x000007e000007947 */ /* 0x000fea0003800000 */
.L_x_4166:
[----:B------:R-:W2:Y:S01]  /*b040*/  LDG.E.U16 R0, [R2.64] ;  /* 0x0000002402007981 */ /* 0x000ea2000c1e1500 */
[----:B------:R-:W-:Y:S01]  /*b050*/  CS2R R26, SRZ ;  /* 0x00000000001a7805 */ /* 0x000fe2000001ff00 */
[----:B--2---:R-:W-:-:S05]  /*b060*/  PRMT R0, RZ, 0x5410, R0 ;  /* 0x00005410ff007816 */ /* 0x004fca0000000000 */
[----:B------:R-:W-:-:S04]  /*b070*/  FMUL.FTZ R0, R0, 1 ;  /* 0x3f80000000007820 */ /* 0x000fc80000410000 */
[----:B------:R1:W2:Y:S01]  /*b080*/  F2F.F64.F32 R24, R0 ;  /* 0x0000000000187310 */ /* 0x0002a20000201800 */
[----:B------:R-:W-:Y:S05]  /*b090*/  BRA `(.L_x_4156) ;  /* 0x0000078000007947 */ /* 0x000fea0003800000 */
.L_x_4163:
        /* <DEDUP_REMOVED lines=10> */
[----:B--2---:R1:W2:Y:S01]  /*b140*/  I2F.F64.U16 R24, R2 ;  /* 0x0000000200187312 */ /* 0x0042a20000101800 */
[----:B------:R-:W-:Y:S05]  /*b150*/  BRA `(.L_x_4156) ;  /* 0x000006c000007947 */ /* 0x000fea0003800000 */
.L_x_4170:
        /* <DEDUP_REMOVED lines=15> */
[----:B------:R-:W1:Y:S02]  /*b250*/  FLO.U32 R3, R2 ;  /* 0x0000000200037300 */ /* 0x000e6400000e0000 */
[----:B-1----:R-:W-:-:S04]  /*b260*/  IADD3 R3, -R3, 0x1f, RZ ;  /* 0x0000001f03037810 */ /* 0x002fc80007ffe1ff */
[----:B------:R-:W-:Y:S02]  /*b270*/  IADD3 R5, R3, -0x1c, RZ ;  /* 0xffffffe403057810 */ /* 0x000fe40007ffe0ff */
[----:B------:R-:W-:Y:S02]  /*b280*/  IADD3 R0, R0, 0x1d, -R3 ;  /* 0x0000001d00007810 */ /* 0x000fe40007ffe803 */
[----:B------:R-:W-:-:S04]  /*b290*/  SHF.L.U32 R5, R2, R5, RZ ;  /* 0x0000000502057219 */ /* 0x000fc800000006ff */
[----:B------:R-:W-:Y:S02]  /*b2a0*/  LOP3.LUT R2, R5, 0x7, RZ, 0xc0, !PT ;  /* 0x0000000705027812 */ /* 0x000fe400078ec0ff */
.L_x_4174:
[----:B------:R-:W-:Y:S05]  /*b2b0*/  BSYNC B1 ;  /* 0x0000000000017941 */ /* 0x000fea0003800000 */
.L_x_4173:
[----:B------:R-:W-:Y:S01]  /*b2c0*/  LEA R3, R0, 0x3b800000, 0x17 ;  /* 0x3b80000000037811 */ /* 0x000fe200078eb8ff */
[----:B------:R-:W-:-:S05]  /*b2d0*/  IMAD.SHL.U32 R0, R2, 0x100000, RZ ;  /* 0x0010000002007824 */ /* 0x000fca00078e00ff */
[----:B------:R-:W-:Y:S02]  /*b2e0*/  LOP3.LUT R0, R3, R0, R4, 0xfe, !PT ;  /* 0x0000000003007212 */ /* 0x000fe400078efe04 */
.L_x_4172:
[----:B------:R-:W-:Y:S05]  /*b2f0*/  BSYNC B0 ;  /* 0x0000000000007941 */ /* 0x000fea0003800000 */
.L_x_4171:
[----:B------:R-:W-:Y:S01]  /*b300*/  FMUL.FTZ R0, R0, 1 ;  /* 0x3f80000000007820 */ /* 0x000fe20000410000 */
[----:B------:R-:W-:-:S03]  /*b310*/  CS2R R26, SRZ ;  /* 0x00000000001a7805 */ /* 0x000fc6000001ff00 */
[----:B------:R1:W2:Y:S01]  /*b320*/  F2F.F64.F32 R24, R0 ;  /* 0x0000000000187310 */ /* 0x0002a20000201800 */
[----:B------:R-:W-:Y:S05]  /*b330*/  BRA `(.L_x_4156) ;  /* 0x000004e000007947 */ /* 0x000fea0003800000 */
.L_x_4169:
        /* <DEDUP_REMOVED lines=21> */
.L_x_4178:
[----:B------:R-:W-:Y:S05]  /*b490*/  BSYNC B1 ;  /* 0x0000000000017941 */ /* 0x000fea0003800000 */
.L_x_4177:
[----:B------:R-:W-:Y:S01]  /*b4a0*/  LEA R3, R0, 0x37800000, 0x17 ;  /* 0x3780000000037811 */ /* 0x000fe200078eb8ff */
[----:B------:R-:W-:-:S05]  /*b4b0*/  IMAD.SHL.U32 R0, R2, 0x200000, RZ ;  /* 0x0020000002007824 */ /* 0x000fca00078e00ff */
[----:B------:R-:W-:Y:S02]  /*b4c0*/  LOP3.LUT R0, R3, R0, R4, 0xfe, !PT ;  /* 0x0000000003007212 */ /* 0x000fe400078efe04 */
.L_x_4176:
[----:B------:R-:W-:Y:S05]  /*b4d0*/  BSYNC B0 ;  /* 0x0000000000007941 */ /* 0x000fea0003800000 */
.L_x_4175:
[----:B------:R-:W-:Y:S01]  /*b4e0*/  FMUL.FTZ R0, R0, 1 ;  /* 0x3f80000000007820 */ /* 0x000fe20000410000 */
[----:B------:R-:W-:-:S03]  /*b4f0*/  CS2R R26, SRZ ;  /* 0x00000000001a7805 */ /* 0x000fc6000001ff00 */
[----:B------:R1:W2:Y:S01]  /*b500*/  F2F.F64.F32 R24, R0 ;  /* 0x0000000000187310 */ /* 0x0002a20000201800 */
[----:B------:R-:W-:Y:S05]  /*b510*/  BRA `(.L_x_4156) ;  /* 0x0000030000007947 */ /* 0x000fea0003800000 */
.L_x_4168:
        /* <DEDUP_REMOVED lines=14> */
.L_x_4182:
[----:B------:R-:W-:Y:S05]  /*b600*/  BSYNC B0 ;  /* 0x0000000000007941 */ /* 0x000fea0003800000 */
.L_x_4181:
[----:B------:R-:W-:Y:S01]  /*b610*/  FMUL.FTZ R0, R0, 1 ;  /* 0x3f80000000007820 */ /* 0x000fe20000410000 */
[----:B------:R-:W-:-:S03]  /*b620*/  CS2R R26, SRZ ;  /* 0x00000000001a7805 */ /* 0x000fc6000001ff00 */
[----:B------:R1:W2:Y:S01]  /*b630*/  F2F.F64.F32 R24, R0 ;  /* 0x0000000000187310 */ /* 0x0002a20000201800 */
[----:B------:R-:W-:Y:S05]  /*b640*/  BRA `(.L_x_4156) ;  /* 0x000001d000007947 */ /* 0x000fea0003800000 */
.L_x_4155:
[----:B------:R-:W-:Y:S01]  /*b650*/  MOV R0, 0x0 ;  /* 0x0000000000007802 */ /* 0x000fe20000000f00 */
[----:B------:R-:W-:Y:S01]  /*b660*/  IMAD.MOV.U32 R4, RZ, RZ, c[0x4][0x158] ;  /* 0x01005600ff047624 */ /* 0x000fe200078e00ff */
[----:B------:R-:W-:Y:S01]  /*b670*/  MOV R6, c[0x4][0x160] ;  /* 0x0100580000067a02 */ /* 0x000fe20000000f00 */
[----:B------:R-:W-:Y:S01]  /*b680*/  IMAD.MOV.U32 R5, RZ, RZ, c[0x4][0x15c] ;  /* 0x01005700ff057624 */ /* 0x000fe200078e00ff */
[----:B------:R1:W2:Y:S01]  /*b690*/  LDC.64 R2, c[0x4][R0] ;  /* 0x0100000000027b82 */ /* 0x0002a20000000a00 */
[----:B------:R-:W-:Y:S02]  /*b6a0*/  IMAD.MOV.U32 R7, RZ, RZ, c[0x4][0x164] ;  /* 0x01005900ff077624 */ /* 0x000fe400078e00ff */
[----:B------:R-:W-:Y:S02]  /*b6b0*/  IMAD.MOV.U32 R8, RZ, RZ, 0x4e ;  /* 0x0000004eff087424 */ /* 0x000fe400078e00ff */
[----:B------:R-:W-:-:S02]  /*b6c0*/  IMAD.MOV.U32 R10, RZ, RZ, c[0x4][0x8] ;  /* 0x01000200ff0a7624 */ /* 0x000fc400078e00ff */
[----:B------:R-:W-:Y:S02]  /*b6d0*/  IMAD.MOV.U32 R11, RZ, RZ, c[0x4][0xc] ;  /* 0x01000300ff0b7624 */ /* 0x000fe400078e00ff */
[----:B------:R-:W-:Y:S02]  /*b6e0*/  IMAD.MOV.U32 R12, RZ, RZ, 0x1 ;  /* 0x00000001ff0c7424 */ /* 0x000fe400078e00ff */
[----:B------:R-:W-:Y:S02]  /*b6f0*/  IMAD.MOV.U32 R13, RZ, RZ, RZ ;  /* 0x000000ffff0d7224 */ /* 0x000fe400078e00ff */
[----:B-1----:R-:W-:Y:S01]  /*b700*/  LEPC R14 ;  /* 0x00000000000e734e */ /* 0x002fe20000000000 */
[----:B------:R-:W-:Y:S02]  /*b710*/  MOV R9, 0xb780 ;  /* 0x0000b78000097802 */ /* 0x000fe40000000f00 */
[----:B------:R-:W-:Y:S02]  /*b720*/  MOV R20, 0xb700 ;  /* 0x0000b70000147802 */ /* 0x000fe40000000f00 */
[----:B------:R-:W-:Y:S02]  /*b730*/  MOV R21, 0x0 ;  /* 0x0000000000157802 */ /* 0x000fe40000000f00 */
[----:B------:R-:W-:-:S02]  /*b740*/  MOV R0, 0x0 ;  /* 0x0000000000007802 */ /* 0x000fc40000000f00 */
[----:B------:R-:W-:-:S04]  /*b750*/  IADD3 R20, P0, P1, -R20, R9, R14 ;  /* 0x0000000914147210 */ /* 0x000fc8000791e10e */
[----:B------:R-:W-:-:S04]  /*b760*/  IADD3.X R21, ~R0, R21, R15, P0, P1 ;  /* 0x0000001500157210 */ /* 0x000fc800007e250f */
[----:B0-2---:R-:W-:Y:S05]  /*b770*/  CALL.ABS.NOINC R2 ;  /* 0x0000000002007343 */ /* 0x005fea0003c00000 */
[----:B------:R-:W-:Y:S01]  /*b780*/  CS2R R24, SRZ ;  /* 0x0000000000187805 */ /* 0x000fe2000001ff00 */
[----:B------:R-:W-:Y:S01]  /*b790*/  CS2R R26, SRZ ;  /* 0x00000000001a7805 */ /* 0x000fe2000001ff00 */
[----:B------:R-:W-:Y:S05]  /*b7a0*/  BRA `(.L_x_4156) ;  /* 0x0000007000007947 */ /* 0x000fea0003800000 */
.L_x_4180:
[----:B------:R-:W2:Y:S01]  /*b7b0*/  LDG.E.64 R24, [R2.64] ;  /* 0x0000002402187981 */ /* 0x000ea2000c1e1b00 */
[----:B------:R-:W-:Y:S01]  /*b7c0*/  CS2R R26, SRZ ;  /* 0x00000000001a7805 */ /* 0x000fe2000001ff00 */
[----:B--2---:R-:W1:Y:S01]  /*b7d0*/  I2F.F64.U64 R24, R24 ;  /* 0x0000001800187312 */ /* 0x004e620000301800 */
[----:B------:R-:W-:Y:S05]  /*b7e0*/  BRA `(.L_x_4156) ;  /* 0x0000003000007947 */ /* 0x000fea0003800000 */
.L_x_4179:
[----:B------:R-:W2:Y:S01]  /*b7f0*/  LDG.E R2, [R2.64] ;  /* 0x0000002402027981 */ /* 0x000ea2000c1e1900 */
[----:B------:R-:W-:Y:S01]  /*b800*/  CS2R R26, SRZ ;  /* 0x00000000001a7805 */ /* 0x000fe2000001ff00 */
[----:B--2---:R1:W2:Y:S06]  /*b810*/  I2F.F64.U32 R24, R2 ;  /* 0x0000000200187312 */ /* 0x0042ac0000201800 */
.L_x_4156:
[----:B-123-5:R-:W-:Y:S01]  /*b820*/  LOP3.LUT R0, R25, 0x7fffffff, RZ, 0xc0, !PT ;  /* 0x7fffffff19007812 */ /* 0x02efe200078ec0ff */
[----:B------:R-:W-:Y:S03]  /*b830*/  BSSY B0, `(.L_x_4183) ;  /* 0x00001c3000007945 */ /* 0x000fe60003800000 */
[----:B------:R-:W-:-:S13]  /*b840*/  ISETP.GT.U32.AND P0, PT, R0, 0x7fefffff, PT ;  /* 0x7fefffff0000780c */ /* 0x000fda0003f04070 */
[----:B------:R-:W-:Y:S05]  /*b850*/  @P0 BRA `(.L_x_4184) ;  /* 0x0000168000000947 */ /* 0x000fea0003800000 */
[----:B------:R-:W1:-:S14]  /*b860*/  DSETP.GEU.AND P0, PT, |R26|, +INF , PT ;  /* 0x7ff000001a00742a */ /* 0x000e5c0003f0e200 */
[----:B-1----:R-:W-:Y:S05]  /*b870*/  @P0 BRA `(.L_x_4185) ;  /* 0x0000162000000947 */ /* 0x002fea0003800000 */
[----:B------:R-:W-:-:S13]  /*b880*/  ISETP.GT.U32.AND P0, PT, R0, 0x4035ffff, PT ;  /* 0x4035ffff0000780c */ /* 0x000fda0003f04070 */
[----:B------:R-:W-:Y:S05]  /*b890*/  @P0 BRA `(.L_x_4186) ;  /* 0x00000df000000947 */ /* 0x000fea0003800000 */
[----:B------:R-:W1:Y:S01]  /*b8a0*/  DSETP.NEU.AND P0, PT, |R26|, +INF , PT ;  /* 0x7ff000001a00742a */ /* 0x000e620003f0d200 */
[----:B------:R-:W-:-:S13]  /*b8b0*/  BSSY B2, `(.L_x_4187) ;  /* 0x0000012000027945 */ /* 0x000fda0003800000 */
[----:B-1----:R-:W-:Y:S05]  /*b8c0*/  @!P0 BRA `(.L_x_4188) ;  /* 0x000000e000008947 */ /* 0x002fea0003800000 */
[----:B------:R-:W1:-:S04]  /*b8d0*/  DMUL R4, R26, c[0x2][0x0] ;  /* 0x008000001a047a28 */ /* 0x000e480000000000 */
[----:B------:R-:W-:Y:S02]  /*b8e0*/  DSETP.GE.AND P0, PT, |R26|, 2.14748364800000000000e+09, PT ;  /* 0x41e000001a00742a */ /* 0x000fe40003f06200 */
[----:B-1----:R-:W1:Y:S08]  /*b8f0*/  F2I.F64 R0, R4 ;  /* 0x0000000400007311 */ /* 0x002e700000301100 */
[----:B-1----:R-:W1:Y:S02]  /*b900*/  I2F.F64 R2, R0 ;  /* 0x0000000000027312 */ /* 0x002e640000201c00 */
[----:B-1----:R-:W1:-:S06]  /*b910*/  DFMA R6, -R2, c[0x2][0x8], R26 ;  /* 0x0080020002067a2b */ /* 0x002e4c000000011a */
[----:B-1----:R-:W1:-:S06]  /*b920*/  DFMA R6, -R2, c[0x2][0x10], R6 ;  /* 0x0080040002067a2b */ /* 0x002e4c0000000106 */
[----:B-1----:R1:W2:Y:S01]  /*b930*/  DFMA R2, -R2, c[0x2][0x18], R6 ;  /* 0x0080060002027a2b */ /* 0x0022a20000000106 */
[----:B------:R-:W-:Y:S05]  /*b940*/  @!P0 BRA `(.L_x_4189) ;  /* 0x0000008000008947 */ /* 0x000fea0003800000 */
[----:B------:R-:W-:Y:S01]  /*b950*/  IMAD.MOV.U32 R0, RZ, RZ, R26 ;  /* 0x000000ffff007224 */ /* 0x000fe200078e001a */
[----:B------:R-:W-:Y:S01]  /*b960*/  MOV R8, 0xb990 ;  /* 0x0000b99000087802 */ /* 0x000fe20000000f00 */
[----:B------:R-:W-:-:S03]  /*b970*/  IMAD.MOV.U32 R21, RZ, RZ, R27 ;  /* 0x000000ffff157224 */ /* 0x000fc600078e001b */
[----:B012---:R-:W-:Y:S05]  /*b980*/  CALL.REL.NOINC `($_ZN2at6native18elementwise_kernelILi128ELi4EZNS0_15gpu_kernel_implIZZZNS0_16tanh_kernel_cudaERNS_18TensorIteratorBaseEENKUlvE_clEvENKUlvE_clEvEUlN3c107complexIdEEE_EEvS4_RKT_EUliE_EEviT1_$__internal_trig_reduction_slowpathd) ;  /* 0x0000801000007944 */ /* 0x007fea0003c00000 */
[----:B------:R-:W-:Y:S01]  /*b990*/  IMAD.MOV.U32 R0, RZ, RZ, R4 ;  /* 0x000000ffff007224 */ /* 0x000fe200078e0004 */
[----:B------:R-:W-:Y:S05]  /*b9a0*/  BRA `(.L_x_4189) ;  /* 0x0000002000007947 */ /* 0x000fea0003800000 */
.L_x_4188:
[----:B------:R1:W2:Y:S01]  /*b9b0*/  DMUL R2, RZ, R26 ;  /* 0x0000001aff027228 */ /* 0x0002a20000000000 */
[----:B------:R-:W-:-:S05]  /*b9c0*/  IMAD.MOV.U32 R0, RZ, RZ, RZ ;  /* 0x000000ffff007224 */ /* 0x000fca00078e00ff */
.L_x_4189:
[----:B------:R-:W-:Y:S05]  /*b9d0*/  BSYNC B2 ;  /* 0x0000000000027941 */ /* 0x000fea0003800000 */
.L_x_4187:
[----:B--2---:R-:W2:Y:S01]  /*b9e0*/  DMUL R4, R2, R2 ;  /* 0x0000000202047228 */ /* 0x004ea20000000000 */
[----:B-1----:R-:W-:Y:S01]  /*b9f0*/  IMAD.MOV.U32 R6, RZ, RZ, 0x2799bcb9 ;  /* 0x2799bcb9ff067424 */ /* 0x002fe200078e00ff */
[----:B------:R-:W-:Y:S01]  /*ba00*/  LOP3.LUT R0, R0, 0x1, RZ, 0xc0, !PT ;  /* 0x0000000100007812 */ /* 0x000fe200078ec0ff */
[----:B------:R-:W-:Y:S01]  /*ba10*/  IMAD.MOV.U32 R7, RZ, RZ, 0x3ee48dac ;  /* 0x3ee48dacff077424 */ /* 0x000fe200078e00ff */
[----:B------:R-:W-:Y:S01]  /*ba20*/  LOP3.LUT R29, R25, 0x7fffffff, RZ, 0xc0, !PT ;  /* 0x7fffffff191d7812 */ /* 0x000fe200078ec0ff */
[----:B------:R-:W-:Y:S01]  /*ba30*/  BSSY B1, `(.L_x_4190) ;  /* 0x000001e000017945 */ /* 0x000fe20003800000 */
[----:B------:R-:W-:-:S02]  /*ba40*/  ISETP.NE.U32.AND P0, PT, R0, 0x1, PT ;  /* 0x000000010000780c */ /* 0x000fc40003f05070 */
[----:B------:R-:W-:Y:S01]  /*ba50*/  ISETP.GE.U32.AND P1, PT, R29, 0x3ff00000, PT ;  /* 0x3ff000001d00780c */ /* 0x000fe20003f26070 */
[----:B--2---:R-:W1:-:S06]  /*ba60*/  DFMA R6, R4, R6, c[0x2][0x20] ;  /* 0x008008000406762b */ /* 0x004e4c0000000006 */
        /* <DEDUP_REMOVED lines=13> */
[----:B-1----:R-:W1:-:S06]  /*bb40*/  DMUL R10, R4, R6 ;  /* 0x00000006040a7228 */ /* 0x002e4c0000000000 */
[----:B-1----:R1:W2:Y:S01]  /*bb50*/  DFMA R26, R10, R2, R2 ;  /* 0x000000020a1a722b */ /* 0x0022a20000000002 */
[----:B------:R-:W-:Y:S05]  /*bb60*/  @P0 BRA `(.L_x_4191) ;  /* 0x000000a000000947 */ /* 0x000fea0003800000 */
[----:B--2---:R-:W2:Y:S01]  /*bb70*/  MUFU.RCP64H R7, R27 ;  /* 0x0000001b00077308 */ /* 0x004ea20000001800 */
[----:B------:R-:W-:-:S06]  /*bb80*/  IMAD.MOV.U32 R6, RZ, RZ, RZ ;  /* 0x000000ffff067224 */ /* 0x000fcc00078e00ff */
[----:B--2---:R-:W2:-:S06]  /*bb90*/  DFMA R4, -R26, R6, 1 ;  /* 0x3ff000001a04742b */ /* 0x004e8c0000000106 */
[----:B--2---:R-:W2:-:S04]  /*bba0*/  DFMA R8, R4, R4, R4 ;  /* 0x000000040408722b */ /* 0x004e880000000004 */
[----:B------:R-:W3:-:S04]  /*bbb0*/  DADD R4, R26, -R2 ;  /* 0x000000001a047229 */ /* 0x000ec80000000802 */
[----:B--2---:R-:W2:-:S04]  /*bbc0*/  DFMA R8, R6, R8, R6 ;  /* 0x000000080608722b */ /* 0x004e880000000006 */
[----:B---3--:R-:W-:-:S04]  /*bbd0*/  DFMA R4, R10, R2, -R4 ;  /* 0x000000020a04722b */ /* 0x008fc80000000804 */
[----:B-12---:R-:W1:-:S06]  /*bbe0*/  DFMA R2, R26, -R8, 1 ;  /* 0x3ff000001a02742b */ /* 0x006e4c0000000808 */
[----:B-1----:R-:W1:-:S06]  /*bbf0*/  DFMA R2, R4, -R8, R2 ;  /* 0x800000080402722b */ /* 0x002e4c0000000002 */
[----:B-1----:R1:W2:-:S06]  /*bc00*/  DFMA R26, -R8, R2, -R8 ;  /* 0x00000002081a722b */ /* 0x00228c0000000908 */
.L_x_4191:
[----:B------:R-:W-:Y:S05]  /*bc10*/  BSYNC B1 ;  /* 0x0000000000017941 */ /* 0x000fea0003800000 */
.L_x_4190:
[----:B------:R-:W-:Y:S01]  /*bc20*/  BSSY B2, `(.L_x_4192) ;  /* 0x0000054000027945 */ /* 0x000fe20003800000 */
[----:B--2---:R2:W3:Y:S01]  /*bc30*/  DFMA R30, R26, R26, 1 ;  /* 0x3ff000001a1e742b */ /* 0x0044e2000000001a */
[----:B------:R-:W-:Y:S01]  /*bc40*/  IMAD.MOV.U32 R28, RZ, RZ, R24 ;  /* 0x000000ffff1c7224 */ /* 0x000fe200078e0018 */
[----:B------:R-:W-:Y:S05]  /*bc50*/  @!P1 BRA `(.L_x_4193) ;  /* 0x0000045000009947 */ /* 0x000fea0003800000 */
[----:B-123--:R-:W-:Y:S01]  /*bc60*/  IMAD.MOV.U32 R2, RZ, RZ, 0x652b82fe ;  /* 0x652b82feff027424 */ /* 0x00efe200078e00ff */
[----:B------:R-:W-:Y:S01]  /*bc70*/  BSSY B3, `(.L_x_4194) ;  /* 0x000003e000037945 */ /* 0x000fe20003800000 */
[----:B------:R-:W-:Y:S02]  /*bc80*/  IMAD.MOV.U32 R3, RZ, RZ, 0x3ff71547 ;  /* 0x3ff71547ff037424 */ /* 0x000fe400078e00ff */
[----:B------:R-:W-:Y:S02]  /*bc90*/  IMAD.SHL.U32 R0, R29, 0x2, RZ ;  /* 0x000000021d007824 */ /* 0x000fe400078e00ff */
[----:B------:R-:W-:Y:S02]  /*bca0*/  IMAD.MOV.U32 R8, RZ, RZ, 0x0 ;  /* 0x00000000ff087424 */ /* 0x000fe400078e00ff */
[----:B------:R-:W1:Y:S01]  /*bcb0*/  DFMA R2, R28, R2, 6.75539944105574400000e+15 ;  /* 0x433800001c02742b */ /* 0x000e620000000002 */
[C---:B------:R-:W-:Y:S01]  /*bcc0*/  ISETP.GE.U32.AND P0, PT, R0.reuse, 0x7fb3e647, PT ;  /* 0x7fb3e6470000780c */ /* 0x040fe20003f06070 */
[----:B------:R-:W-:Y:S01]  /*bcd0*/  IMAD.MOV.U32 R9, RZ, RZ, 0x3ff00000 ;  /* 0x3ff00000ff097424 */ /* 0x000fe200078e00ff */
[----:B------:R-:W-:-:S03]  /*bce0*/  ISETP.NE.AND P1, PT, R0, RZ, PT ;  /* 0x000000ff0000720c */ /* 0x000fc60003f25270 */
[----:B-1----:R1:W2:-:S04]  /*bcf0*/  DADD R4, R2, -6.75539944105574400000e+15 ;  /* 0xc338000002047429 */ /* 0x0022880000000000 */
[----:B-1----:R-:W-:Y:S02]  /*bd00*/  IADD3 R2, R2, -0x1, RZ ;  /* 0xffffffff02027810 */ /* 0x002fe40007ffe0ff */
[----:B--2---:R-:W1:Y:S02]  /*bd10*/  DFMA R6, R4, c[0x2][0x90], R28 ;  /* 0x0080240004067a2b */ /* 0x004e64000000001c */
[----:B------:R-:W-:-:S04]  /*bd20*/  SEL R2, R2, RZ, P0 ;  /* 0x000000ff02027207 */ /* 0x000fc80000000000 */
[----:B-1----:R1:W2:Y:S01]  /*bd30*/  DFMA R6, R4, c[0x2][0x98], R6 ;  /* 0x0080260004067a2b */ /* 0x0022a20000000006 */
[----:B------:R-:W-:Y:S01]  /*bd40*/  IADD3 R3, R2, -0x1, RZ ;  /* 0xffffffff02037810 */ /* 0x000fe20007ffe0ff */
[----:B-1----:R-:W-:Y:S02]  /*bd50*/  IMAD.MOV.U32 R4, RZ, RZ, 0x6acd15b6 ;  /* 0x6acd15b6ff047424 */ /* 0x002fe400078e00ff */
[----:B------:R-:W-:-:S06]  /*bd60*/  IMAD.MOV.U32 R5, RZ, RZ, 0x3e21f407 ;  /* 0x3e21f407ff057424 */ /* 0x000fcc00078e00ff */
[----:B0-2---:R-:W-:Y:S02]  /*bd70*/  FSEL R33, R29, R7, !P0 ;  /* 0x000000071d217208 */ /* 0x005fe40004000000 */
        /* <DEDUP_REMOVED lines=38> */
[----:B------:R-:W-:Y:S01]  /*bfe0*/  MOV R8, R32 ;  /* 0x0000002000087202 */ /* 0x000fe20000000f00 */
[----:B------:R-:W-:Y:S01]  /*bff0*/  IMAD.MOV.U32 R5, RZ, RZ, R9 ;  /* 0x000000ffff057224 */ /* 0x000fe200078e0009 */
[----:B------:R-:W-:Y:S01]  /*c000*/  MOV R0, 0xc030 ;  /* 0x0000c03000007802 */ /* 0x000fe20000000f00 */
[----:B------:R-:W-:Y:S02]  /*c010*/  IMAD.MOV.U32 R9, RZ, RZ, R33 ;  /* 0x000000ffff097224 */ /* 0x000fe400078e0021 */
[----:B------:R-:W-:Y:S05]  /*c020*/  CALL.REL.NOINC `($__internal_0_$__cuda_sm20_div_rn_f64_full) ;  /* 0x000070b000007944 */ /* 0x000fea0003c00000 */
[----:B------:R-:W-:Y:S02]  /*c030*/  IMAD.MOV.U32 R2, RZ, RZ, R10 ;  /* 0x000000ffff027224 */ /* 0x000fe400078e000a */
[----:B------:R-:W-:Y:S02]  /*c040*/  IMAD.MOV.U32 R3, RZ, RZ, R11 ;  /* 0x000000ffff037224 */ /* 0x000fe400078e000b */
.L_x_4195:
[----:B------:R-:W-:Y:S05]  /*c050*/  BSYNC B3 ;  /* 0x0000000000037941 */ /* 0x000fea0003800000 */
.L_x_4194:
[----:B------:R-:W-:-:S04]  /*c060*/  DADD R2, R32, R2 ;  /* 0x0000000020027229 */ /* 0x000fc80000000002 */
[----:B------:R-:W0:-:S06]  /*c070*/  DSETP.GE.AND P0, PT, R28, c[0x2][0xe8], PT ;  /* 0x00803a001c00762a */ /* 0x000e0c0003f06000 */
[----:B0-----:R-:W-:Y:S02]  /*c080*/  FSEL R4, R2, RZ, !P0 ;  /* 0x000000ff02047208 */ /* 0x001fe40004000000 */
[----:B------:R-:W-:Y:S01]  /*c090*/  FSEL R5, R3, +QNAN , !P0 ;  /* 0x7ff0000003057808 */ /* 0x000fe20004000000 */
[----:B------:R-:W-:Y:S05]  /*c0a0*/  BRA `(.L_x_4196) ;  /* 0x000000b000007947 */ /* 0x000fea0003800000 */
.L_x_4193:
[----:B-123--:R-:W1:Y:S01]  /*c0b0*/  DMUL R2, R28, R28 ;  /* 0x0000001c1c027228 */ /* 0x00ee620000000000 */
[----:B------:R-:W-:Y:S02]  /*c0c0*/  IMAD.MOV.U32 R4, RZ, RZ, -0x54d8b3ad ;  /* 0xab274c53ff047424 */ /* 0x000fe400078e00ff */
[----:B------:R-:W-:-:S06]  /*c0d0*/  IMAD.MOV.U32 R5, RZ, RZ, 0x3d6b4c75 ;  /* 0x3d6b4c75ff057424 */ /* 0x000fcc00078e00ff */
[----:B-1----:R-:W1:-:S06]  /*c0e0*/  DFMA R4, R2, R4, c[0x2][0xf0] ;  /* 0x00803c000204762b */ /* 0x002e4c0000000004 */
[----:B-1----:R-:W1:-:S06]  /*c0f0*/  DFMA R4, R2, R4, c[0x2][0xf8] ;  /* 0x00803e000204762b */ /* 0x002e4c0000000004 */
[----:B-1----:R-:W1:-:S06]  /*c100*/  DFMA R4, R2, R4, c[0x2][0x100] ;  /* 0x008040000204762b */ /* 0x002e4c0000000004 */
[----:B-1----:R-:W1:-:S06]  /*c110*/  DFMA R4, R2, R4, c[0x2][0x108] ;  /* 0x008042000204762b */ /* 0x002e4c0000000004 */
[----:B-1----:R-:W1:-:S06]  /*c120*/  DFMA R4, R2, R4, c[0x2][0x110] ;  /* 0x008044000204762b */ /* 0x002e4c0000000004 */
[----:B-1----:R-:W1:-:S06]  /*c130*/  DFMA R4, R2, R4, c[0x2][0x118] ;  /* 0x008046000204762b */ /* 0x002e4c0000000004 */
[----:B-1----:R-:W1:-:S06]  /*c140*/  DMUL R4, R2, R4 ;  /* 0x0000000402047228 */ /* 0x002e4c0000000000 */
[----:B-1----:R1:W2:-:S06]  /*c150*/  DFMA R4, R28, R4, R28 ;  /* 0x000000041c04722b */ /* 0x00228c000000001c */
.L_x_4196:
[----:B------:R-:W-:Y:S05]  /*c160*/  BSYNC B2 ;  /* 0x0000000000027941 */ /* 0x000fea0003800000 */
.L_x_4192:
        /* <DEDUP_REMOVED lines=13> */
[----:B--2---:R-:W2:-:S06]  /*c240*/  DFMA R10, R6, R4, R2 ;  /* 0x00000004060a722b */ /* 0x004e8c0000000002 */
[----:B--2---:R-:W2:-:S04]  /*c250*/  DMUL R12, R8, R10 ;  /* 0x0000000a080c7228 */ /* 0x004e880000000000 */
[----:B------:R-:W-:Y:S01]  /*c260*/  IADD3 R7, R11, -0x100000, RZ ;  /* 0xfff000000b077810 */ /* 0x000fe20007ffe0ff */
[----:B------:R-:W-:Y:S01]  /*c270*/  IMAD.MOV.U32 R6, RZ, RZ, R10 ;  /* 0x000000ffff067224 */ /* 0x000fe200078e000a */
[----:B--2---:R-:W2:-:S06]  /*c280*/  DFMA R14, R12, -R12, R8 ;  /* 0x8000000c0c0e722b */ /* 0x004e8c0000000008 */
[----:B--2---:R2:W3:Y:S01]  /*c290*/  DFMA R4, R14, R6, R12 ;  /* 0x000000060e04722b */ /* 0x0044e2000000000c */
[----:B------:R-:W-:Y:S05]  /*c2a0*/  @!P0 BRA `(.L_x_4198) ;  /* 0x0000008000008947 */ /* 0x000fea0003800000 */
[----:B------:R-:W-:Y:S01]  /*c2b0*/  IMAD.MOV.U32 R0, RZ, RZ, R10 ;  /* 0x000000ffff007224 */ /* 0x000fe200078e000a */
[----:B--2---:R-:W-:Y:S01]  /*c2c0*/  MOV R6, 0xc330 ;  /* 0x0000c33000067802 */ /* 0x004fe20000000f00 */
[----:B---3--:R-:W-:Y:S02]  /*c2d0*/  IMAD.MOV.U32 R4, RZ, RZ, R8 ;  /* 0x000000ffff047224 */ /* 0x008fe400078e0008 */
[----:B------:R-:W-:Y:S02]  /*c2e0*/  IMAD.MOV.U32 R11, RZ, RZ, R9 ;  /* 0x000000ffff0b7224 */ /* 0x000fe400078e0009 */
[----:B------:R-:W-:Y:S02]  /*c2f0*/  IMAD.MOV.U32 R20, RZ, RZ, R14 ;  /* 0x000000ffff147224 */ /* 0x000fe400078e000e */
[----:B------:R-:W-:Y:S02]  /*c300*/  IMAD.MOV.U32 R21, RZ, RZ, R15 ;  /* 0x000000ffff157224 */ /* 0x000fe400078e000f */
[----:B------:R-:W-:-:S02]  /*c310*/  IMAD.MOV.U32 R5, RZ, RZ, R2 ;  /* 0x000000ffff057224 */ /* 0x000fc400078e0002 */
[----:B01----:R-:W-:Y:S05]  /*c320*/  CALL.REL.NOINC `($__internal_1_$__cuda_sm20_dsqrt_rn_f64_mediumpath_v1) ;  /* 0x000073a000007944 */ /* 0x003fea0003c00000 */
.L_x_4198:
[----:B------:R-:W-:Y:S05]  /*c330*/  BSYNC B1 ;  /* 0x0000000000017941 */ /* 0x000fea0003800000 */
.L_x_4197:
[C---:B-1----:R-:W1:Y:S01]  /*c340*/  DMUL R28, R30.reuse, R24 ;  /* 0x000000181e1c7228 */ /* 0x042e620000000000 */
[----:B------:R-:W-:Y:S01]  /*c350*/  IMAD.MOV.U32 R2, RZ, RZ, 0x1 ;  /* 0x00000001ff027424 */ /* 0x000fe200078e00ff */
[----:B------:R-:W-:Y:S02]  /*c360*/  BSSY B2, `(.L_x_4199) ;  /* 0x0000017000027945 */ /* 0x000fe40003800000 */
[----:B---3--:R-:W3:-:S04]  /*c370*/  DMUL R4, R30, R4 ;  /* 0x000000041e047228 */ /* 0x008ec80000000000 */
[----:B-1----:R-:W1:-:S04]  /*c380*/  DFMA R28, R24, R28, 1 ;  /* 0x3ff00000181c742b */ /* 0x002e48000000001c */
[----:B0--3--:R-:W0:Y:S02]  /*c390*/  DMUL R8, R24, R4 ;  /* 0x0000000418087228 */ /* 0x009e240000000000 */
[----:B-1----:R-:W1:Y:S08]  /*c3a0*/  MUFU.RCP64H R3, R29 ;  /* 0x0000001d00037308 */ /* 0x002e700000001800 */
[----:B0-----:R-:W-:Y:S01]  /*c3b0*/  FSETP.GEU.AND P1, PT, |R9|, 6.5827683646048100446e-37, PT ;  /* 0x036000000900780b */ /* 0x001fe20003f2e200 */
[----:B-12---:R-:W0:-:S06]  /*c3c0*/  DFMA R6, -R28, R2, 1 ;  /* 0x3ff000001c06742b */ /* 0x006e0c0000000102 */
        /* <DEDUP_REMOVED lines=13> */
[----:B------:R-:W-:Y:S05]  /*c4a0*/  CALL.REL.NOINC `($__internal_0_$__cuda_sm20_div_rn_f64_full) ;  /* 0x00006c3000007944 */ /* 0x000fea0003c00000 */
[----:B------:R-:W-:Y:S02]  /*c4b0*/  IMAD.MOV.U32 R24, RZ, RZ, R10 ;  /* 0x000000ffff187224 */ /* 0x000fe400078e000a */
[----:B------:R-:W-:Y:S02]  /*c4c0*/  IMAD.MOV.U32 R25, RZ, RZ, R11 ;  /* 0x000000ffff197224 */ /* 0x000fe400078e000b */
.L_x_4200:
[----:B------:R-:W-:Y:S05]  /*c4d0*/  BSYNC B2 ;  /* 0x0000000000027941 */ /* 0x000fea0003800000 */
.L_x_4199:
        /* <DEDUP_REMOVED lines=21> */
[----:B------:R-:W-:Y:S01]  /*c630*/  IMAD.MOV.U32 R2, RZ, RZ, R10 ;  /* 0x000000ffff027224 */ /* 0x000fe200078e000a */
[----:B------:R-:W-:Y:S02]  /*c640*/  MOV R3, R11 ;  /* 0x0000000b00037202 */ /* 0x000fe40000000f00 */
.L_x_4202:
[----:B------:R-:W-:Y:S05]  /*c650*/  BSYNC B2 ;  /* 0x0000000000027941 */ /* 0x000fea0003800000 */
.L_x_4201:
[----:B------:R-:W-:Y:S02]  /*c660*/  IMAD.MOV.U32 R30, RZ, RZ, R2 ;  /* 0x000000ffff1e7224 */ /* 0x000fe400078e0002 */
[----:B------:R-:W-:Y:S01]  /*c670*/  IMAD.MOV.U32 R31, RZ, RZ, R3 ;  /* 0x000000ffff1f7224 */ /* 0x000fe200078e0003 */
[----:B------:R-:W-:Y:S05]  /*c680*/  BRA `(.L_x_4203) ;  /* 0x00000dd000007947 */ /* 0x000fea0003800000 */
.L_x_4186:
[----:B------:R-:W-:Y:S01]  /*c690*/  IMAD.MOV.U32 R6, RZ, RZ, 0x652b82fe ;  /* 0x652b82feff067424 */ /* 0x000fe200078e00ff */
[----:B------:R-:W-:Y:S01]  /*c6a0*/  BSSY B1, `(.L_x_4204) ;  /* 0x0000025000017945 */ /* 0x000fe20003800000 */
[----:B------:R-:W-:Y:S01]  /*c6b0*/  IMAD.MOV.U32 R7, RZ, RZ, 0x3ff71547 ;  /* 0x3ff71547ff077424 */ /* 0x000fe200078e00ff */
[----:B------:R-:W-:Y:S01]  /*c6c0*/  DSETP.NEU.AND P2, PT, |R26|, +INF , PT ;  /* 0x7ff000001a00742a */ /* 0x000fe20003f4d200 */
[----:B------:R-:W-:-:S02]  /*c6d0*/  IMAD.MOV.U32 R8, RZ, RZ, 0x69ce2bdf ;  /* 0x69ce2bdfff087424 */ /* 0x000fc400078e00ff */
[----:B------:R-:W-:Y:S02]  /*c6e0*/  IMAD.MOV.U32 R9, RZ, RZ, 0x3e5ade15 ;  /* 0x3e5ade15ff097424 */ /* 0x000fe400078e00ff */
[----:B------:R-:W1:-:S06]  /*c6f0*/  DFMA R6, -|R24|, R6, 6.75539944105574400000e+15 ;  /* 0x433800001806742b */ /* 0x000e4c0000000306 */
[----:B-1----:R-:W1:-:S06]  /*c700*/  DADD R2, R6, -6.75539944105574400000e+15 ;  /* 0xc338000006027429 */ /* 0x002e4c0000000000 */
[----:B-1----:R-:W1:-:S06]  /*c710*/  DFMA R4, R2, c[0x2][0x90], -|R24| ;  /* 0x0080240002047a2b */ /* 0x002e4c0000000c18 */
[----:B-1----:R-:W1:-:S06]  /*c720*/  DFMA R4, R2, c[0x2][0x98], R4 ;  /* 0x0080260002047a2b */ /* 0x002e4c0000000004 */
[----:B-1----:R-:W1:-:S04]  /*c730*/  DFMA R2, R4, R8, c[0x2][0x120] ;  /* 0x008048000402762b */ /* 0x002e480000000008 */
[----:B------:R-:W-:-:S04]  /*c740*/  DADD R8, -RZ, -|R24| ;  /* 0x00000000ff087229 */ /* 0x000fc80000000d18 */
[----:B-1----:R-:W1:-:S06]  /*c750*/  DFMA R2, R4, R2, c[0x2][0x128] ;  /* 0x00804a000402762b */ /* 0x002e4c0000000002 */
[----:B-1----:R-:W1:Y:S01]  /*c760*/  DFMA R2, R4, R2, c[0x2][0x130] ;  /* 0x00804c000402762b */ /* 0x002e620000000002 */
[----:B------:R-:W-:-:S05]  /*c770*/  FSETP.GEU.FTZ.AND P0, PT, |R9|, 4.1917929649353027344, PT ;  /* 0x4086232b0900780b */ /* 0x000fca0003f1e200 */
[----:B-1----:R-:W1:-:S06]  /*c780*/  DFMA R2, R4, R2, c[0x2][0x138] ;  /* 0x00804e000402762b */ /* 0x002e4c0000000002 */
[----:B-1----:R-:W1:-:S06]  /*c790*/  DFMA R2, R4, R2, c[0x2][0x140] ;  /* 0x008050000402762b */ /* 0x002e4c0000000002 */
[----:B-1----:R-:W1:-:S06]  /*c7a0*/  DFMA R2, R4, R2, c[0x2][0x148] ;  /* 0x008052000402762b */ /* 0x002e4c0000000002 */
[----:B-1----:R-:W1:-:S06]  /*c7b0*/  DFMA R2, R4, R2, c[0x2][0x150] ;  /* 0x008054000402762b */ /* 0x002e4c0000000002 */
[----:B-1----:R-:W1:-:S06]  /*c7c0*/  DFMA R2, R4, R2, c[0x2][0x158] ;  /* 0x008056000402762b */ /* 0x002e4c0000000002 */
[----:B-1----:R-:W1:-:S06]  /*c7d0*/  DFMA R2, R4, R2, c[0x2][0x160] ;  /* 0x008058000402762b */ /* 0x002e4c0000000002 */
[----:B-1----:R-:W1:-:S06]  /*c7e0*/  DFMA R2, R4, R2, 1 ;  /* 0x3ff000000402742b */ /* 0x002e4c0000000002 */
[----:B-1----:R-:W1:-:S10]  /*c7f0*/  DFMA R2, R4, R2, 1 ;  /* 0x3ff000000402742b */ /* 0x002e540000000002 */
[----:B-1----:R-:W-:Y:S02]  /*c800*/  IMAD R31, R6, 0x100000, R3 ;  /* 0x00100000061f7824 */ /* 0x002fe400078e0203 */
[----:B------:R-:W-:Y:S01]  /*c810*/  IMAD.MOV.U32 R30, RZ, RZ, R2 ;  /* 0x000000ffff1e7224 */ /* 0x000fe200078e0002 */
[----:B------:R-:W-:Y:S05]  /*c820*/  @!P0 BRA `(.L_x_4205) ;  /* 0x000000c000008947 */ /* 0x000fea0003800000 */
[----:B------:R-:W-:Y:S01]  /*c830*/  FSETP.GEU.FTZ.AND P1, PT, |R9|, 4.2275390625, PT ;  /* 0x408748000900780b */ /* 0x000fe20003f3e200 */
[----:B------:R-:W-:-:S04]  /*c840*/  DADD R8, -|R24|, +INF ;  /* 0x7ff0000018087429 */ /* 0x000fc80000000300 */
[----:B------:R-:W1:-:S06]  /*c850*/  DSETP.GT.AND P0, PT, |R24|, RZ, PT ;  /* 0x000000ff1800722a */ /* 0x000e4c0003f04200 */
[----:B-1----:R-:W-:Y:S02]  /*c860*/  FSEL R30, R8, RZ, !P0 ;  /* 0x000000ff081e7208 */ /* 0x002fe40004000000 */
[----:B------:R-:W-:Y:S02]  /*c870*/  @!P1 LEA.HI R0, R6, R6, RZ, 0x1 ;  /* 0x0000000606009211 */ /* 0x000fe400078f08ff */
[----:B------:R-:W-:Y:S02]  /*c880*/  FSEL R31, R9, RZ, !P0 ;  /* 0x000000ff091f7208 */ /* 0x000fe40004000000 */
[----:B------:R-:W-:-:S05]  /*c890*/  @!P1 SHF.R.S32.HI R5, RZ, 0x1, R0 ;  /* 0x00000001ff059819 */ /* 0x000fca0000011400 */
[----:B------:R-:W-:Y:S02]  /*c8a0*/  @!P1 IMAD.IADD R4, R6, 0x1, -R5 ;  /* 0x0000000106049824 */ /* 0x000fe400078e0a05 */
[----:B------:R-:W-:-:S03]  /*c8b0*/  @!P1 IMAD R3, R5, 0x100000, R3 ;  /* 0x0010000005039824 */ /* 0x000fc600078e0203 */
[----:B------:R-:W-:Y:S01]  /*c8c0*/  @!P1 LEA R5, R4, 0x3ff00000, 0x14 ;  /* 0x3ff0000004059811 */ /* 0x000fe200078ea0ff */
[----:B------:R-:W-:-:S06]  /*c8d0*/  @!P1 IMAD.MOV.U32 R4, RZ, RZ, RZ ;  /* 0x000000ffff049224 */ /* 0x000fcc00078e00ff */
[----:B------:R1:W2:-:S06]  /*c8e0*/  @!P1 DMUL R30, R2, R4 ;  /* 0x00000004021e9228 */ /* 0x00028c0000000000 */
.L_x_4205:
[----:B------:R-:W-:Y:S05]  /*c8f0*/  BSYNC B1 ;  /* 0x0000000000017941 */ /* 0x000fea0003800000 */
.L_x_4204:
[----:B------:R-:W-:Y:S01]  /*c900*/  BSSY B2, `(.L_x_4206) ;  /* 0x0000012000027945 */ /* 0x000fe20003800000 */
[----:B------:R-:W-:Y:S05]  /*c910*/  @!P2 BRA `(.L_x_4207) ;  /* 0x000000e00000a947 */ /* 0x000fea0003800000 */
[----:B-1----:R-:W1:-:S04]  /*c920*/  DMUL R4, R26, c[0x2][0x0] ;  /* 0x008000001a047a28 */ /* 0x002e480000000000 */
[----:B------:R-:W-:Y:S02]  /*c930*/  DSETP.GE.AND P0, PT, |R26|, 2.14748364800000000000e+09, PT ;  /* 0x41e000001a00742a */ /* 0x000fe40003f06200 */
[----:B-1----:R-:W1:Y:S08]  /*c940*/  F2I.F64 R0, R4 ;  /* 0x0000000400007311 */ /* 0x002e700000301100 */
[----:B-1----:R-:W1:Y:S02]  /*c950*/  I2F.F64 R2, R0 ;  /* 0x0000000000027312 */ /* 0x002e640000201c00 */
[----:B-1----:R-:W1:-:S06]  /*c960*/  DFMA R6, -R2, c[0x2][0x8], R26 ;  /* 0x0080020002067a2b */ /* 0x002e4c000000011a */
[----:B-1----:R-:W1:-:S06]  /*c970*/  DFMA R6, -R2, c[0x2][0x10], R6 ;  /* 0x0080040002067a2b */ /* 0x002e4c0000000106 */
[----:B-1----:R1:W3:Y:S01]  /*c980*/  DFMA R2, -R2, c[0x2][0x18], R6 ;  /* 0x0080060002027a2b */ /* 0x0022e20000000106 */
[----:B------:R-:W-:Y:S05]  /*c990*/  @!P0 BRA `(.L_x_4208) ;  /* 0x0000008000008947 */ /* 0x000fea0003800000 */
[----:B------:R-:W-:Y:S01]  /*c9a0*/  IMAD.MOV.U32 R0, RZ, RZ, R26 ;  /* 0x000000ffff007224 */ /* 0x000fe200078e001a */
[----:B------:R-:W-:Y:S01]  /*c9b0*/  MOV R8, 0xc9e0 ;  /* 0x0000c9e000087802 */ /* 0x000fe20000000f00 */
[----:B------:R-:W-:-:S03]  /*c9c0*/  IMAD.MOV.U32 R21, RZ, RZ, R27 ;  /* 0x000000ffff157224 */ /* 0x000fc600078e001b */
[----:B0123--:R-:W-:Y:S05]  /*c9d0*/  CALL.REL.NOINC `($_ZN2at6native18elementwise_kernelILi128ELi4EZNS0_15gpu_kernel_implIZZZNS0_16tanh_kernel_cudaERNS_18TensorIteratorBaseEENKUlvE_clEvENKUlvE_clEvEUlN3c107complexIdEEE_EEvS4_RKT_EUliE_EEviT1_$__internal_trig_reduction_slowpathd) ;  /* 0x00006fc000007944 */ /* 0x00ffea0003c00000 */
[----:B------:R-:W-:Y:S01]  /*c9e0*/  IMAD.MOV.U32 R0, RZ, RZ, R4 ;  /* 0x000000ffff007224 */ /* 0x000fe200078e0004 */
[----:B------:R-:W-:Y:S05]  /*c9f0*/  BRA `(.L_x_4208) ;  /* 0x0000002000007947 */ /* 0x000fea0003800000 */
.L_x_4207:
[----:B-1----:R1:W3:Y:S01]  /*ca00*/  DMUL R2, RZ, R26 ;  /* 0x0000001aff027228 */ /* 0x0022e20000000000 */
[----:B------:R-:W-:-:S05]  /*ca10*/  IMAD.MOV.U32 R0, RZ, RZ, RZ ;  /* 0x000000ffff007224 */ /* 0x000fca00078e00ff */
.L_x_4208:
[----:B------:R-:W-:Y:S05]  /*ca20*/  BSYNC B2 ;  /* 0x0000000000027941 */ /* 0x000fea0003800000 */
.L_x_4206:
[----:B------:R-:W-:Y:S02]  /*ca30*/  IMAD.SHL.U32 R4, R0, 0x8, RZ ;  /* 0x0000000800047824 */ /* 0x000fe400078e00ff */
[----:B------:R-:W-:-:S03]  /*ca40*/  IMAD.MOV.U32 R5, RZ, RZ, 0x8 ;  /* 0x00000008ff057424 */ /* 0x000fc600078e00ff */
[----:B------:R-:W-:-:S05]  /*ca50*/  LOP3.LUT R4, R4, 0x8, RZ, 0xc0, !PT ;  /* 0x0000000804047812 */ /* 0x000fca00078ec0ff */
[----:B------:R-:W-:-:S05]  /*ca60*/  IMAD.WIDE.U32 R4, R4, R5, c[0x4][0x168] ;  /* 0x01005a0004047625 */ /* 0x000fca00078e0005 */
[----:B------:R-:W4:Y:S04]  /*ca70*/  LDG.E.128.CONSTANT R8, [R4.64] ;  /* 0x0000002404087981 */ /* 0x000f28000c1e9d00 */
[----:B------:R-:W5:Y:S04]  /*ca80*/  LDG.E.128.CONSTANT R12, [R4.64+0x10] ;  /* 0x00001024040c7981 */ /* 0x000f68000c1e9d00 */
[----:B---3--:R-:W3:Y:S01]  /*ca90*/  LDG.E.128.CONSTANT R20, [R4.64+0x20] ;  /* 0x0000202404147981 */ /* 0x008ee2000c1e9d00 */
[----:B------:R-:W-:Y:S01]  /*caa0*/  R2P PR, R0, 0x3 ;  /* 0x0000000300007804 */ /* 0x000fe20000000000 */
[----:B-1----:R-:W-:Y:S01]  /*cab0*/  IMAD.MOV.U32 R6, RZ, RZ, 0x79785eba ;  /* 0x79785ebaff067424 */ /* 0x002fe200078e00ff */
[----:B------:R-:W4:Y:S01]  /*cac0*/  DMUL R28, R2, R2 ;  /* 0x00000002021c7228 */ /* 0x000f220000000000 */
[----:B------:R-:W-:Y:S01]  /*cad0*/  IMAD.MOV.U32 R0, RZ, RZ, 0x3de5db65 ;  /* 0x3de5db65ff007424 */ /* 0x000fe200078e00ff */
[----:B------:R-:W-:Y:S02]  /*cae0*/  BSSY B2, `(.L_x_4209) ;  /* 0x000001c000027945 */ /* 0x000fe40003800000 */
[----:B------:R-:W-:-:S02]  /*caf0*/  FSEL R6, -R6, 4.2945490664224492434e-19, !P0 ;  /* 0x20fd816406067808 */ /* 0x000fc40004000100 */
[----:B------:R-:W-:-:S06]  /*cb00*/  FSEL R7, R0, -0.082518599927425384521, !P0 ;  /* 0xbda8ff8300077808 */ /* 0x000fcc0004000000 */
[----:B----4-:R-:W1:-:S06]  /*cb10*/  DFMA R8, R28, R6, R8 ;  /* 0x000000061c08722b */ /* 0x010e4c0000000008 */
[----:B-1----:R-:W5:-:S06]  /*cb20*/  DFMA R8, R28, R8, R10 ;  /* 0x000000081c08722b */ /* 0x002f4c000000000a */
[----:B-----5:R-:W1:-:S06]  /*cb30*/  DFMA R8, R28, R8, R12 ;  /* 0x000000081c08722b */ /* 0x020e4c000000000c */
[----:B-1----:R-:W3:-:S06]  /*cb40*/  DFMA R8, R28, R8, R14 ;  /* 0x000000081c08722b */ /* 0x002ecc000000000e */
[----:B---3--:R-:W1:-:S06]  /*cb50*/  DFMA R8, R28, R8, R20 ;  /* 0x000000081c08722b */ /* 0x008e4c0000000014 */
[----:B-1----:R-:W1:-:S06]  /*cb60*/  DFMA R8, R28, R8, R22 ;  /* 0x000000081c08722b */ /* 0x002e4c0000000016 */
[----:B01----:R-:W-:-:S04]  /*cb70*/  DFMA R32, R8, R2, R2 ;  /* 0x000000020820722b */ /* 0x003fc80000000002 */
[----:B------:R-:W0:-:S06]  /*cb80*/  @P0 DFMA R32, R28, R8, 1 ;  /* 0x3ff000001c20042b */ /* 0x000e0c0000000008 */
[----:B0-----:R-:W0:Y:S01]  /*cb90*/  @P1 DFMA R32, R32, -1, RZ ;  /* 0xbff000002020182b */ /* 0x001e2200000000ff */
[----:B------:R-:W-:Y:S05]  /*cba0*/  @!P2 BRA `(.L_x_4210) ;  /* 0x000000d00000a947 */ /* 0x000fea0003800000 */
[----:B------:R-:W1:-:S04]  /*cbb0*/  DMUL R4, R26, c[0x2][0x0] ;  /* 0x008000001a047a28 */ /* 0x000e480000000000 */
[----:B------:R-:W-:-:S06]  /*cbc0*/  DSETP.GE.AND P0, PT, |R26|, 2.14748364800000000000e+09, PT ;  /* 0x41e000001a00742a */ /* 0x000fcc0003f06200 */
        /* <DEDUP_REMOVED lines=10> */
[----:B------:R-:W-:Y:S05]  /*cc70*/  BRA `(.L_x_4211) ;  /* 0x0000002000007947 */ /* 0x000fea0003800000 */
.L_x_4210:
[----:B------:R1:W3:Y:S01]  /*cc80*/  DMUL R2, RZ, R26 ;  /* 0x0000001aff027228 */ /* 0x0002e20000000000 */
[----:B------:R-:W-:-:S05]  /*cc90*/  IMAD.MOV.U32 R4, RZ, RZ, RZ ;  /* 0x000000ffff047224 */ /* 0x000fca00078e00ff */
.L_x_4211:
[----:B------:R-:W-:Y:S05]  /*cca0*/  BSYNC B2 ;  /* 0x0000000000027941 */ /* 0x000fea0003800000 */
.L_x_4209:
[----:B------:R-:W-:Y:S01]  /*ccb0*/  IADD3 R10, R4, 0x1, RZ ;  /* 0x00000001040a7810 */ /* 0x000fe20007ffe0ff */
[----:B------:R-:W-:-:S04]  /*ccc0*/  IMAD.MOV.U32 R9, RZ, RZ, 0x8 ;  /* 0x00000008ff097424 */ /* 0x000fc800078e00ff */
[----:B------:R-:W-:-:S05]  /*ccd0*/  IMAD.SHL.U32 R0, R10, 0x8, RZ ;  /* 0x000000080a007824 */ /* 0x000fca00078e00ff */
[----:B------:R-:W-:-:S05]  /*cce0*/  LOP3.LUT R0, R0, 0x8, RZ, 0xc0, !PT ;  /* 0x0000000800007812 */ /* 0x000fca00078ec0ff */
[----:B------:R-:W-:-:S05]  /*ccf0*/  IMAD.WIDE.U32 R8, R0, R9, c[0x4][0x168] ;  /* 0x01005a0000087625 */ /* 0x000fca00078e0009 */
[----:B------:R-:W4:Y:S04]  /*cd00*/  LDG.E.128.CONSTANT R12, [R8.64] ;  /* 0x00000024080c7981 */ /* 0x000f28000c1e9d00 */
[----:B------:R-:W5:Y:S04]  /*cd10*/  LDG.E.128.CONSTANT R20, [R8.64+0x10] ;  /* 0x0000102408147981 */ /* 0x000f68000c1e9d00 */
[----:B-1-3--:R-:W3:Y:S01]  /*cd20*/  LDG.E.128.CONSTANT R4, [R8.64+0x20] ;  /* 0x0000202408047981 */ /* 0x00aee2000c1e9d00 */
[----:B------:R-:W-:Y:S01]  /*cd30*/  R2P PR, R10, 0x3 ;  /* 0x000000030a007804 */ /* 0x000fe20000000000 */
[----:B------:R-:W-:Y:S01]  /*cd40*/  IMAD.MOV.U32 R10, RZ, RZ, 0x79785eba ;  /* 0x79785ebaff0a7424 */ /* 0x000fe200078e00ff */
[----:B------:R-:W4:Y:S01]  /*cd50*/  DMUL R26, R2, R2 ;  /* 0x00000002021a7228 */ /* 0x000f220000000000 */
        /* <DEDUP_REMOVED lines=8> */
[----:B0-----:R-:W3:-:S06]  /*cde0*/  DFMA R12, R26, R12, R22 ;  /* 0x0000000c1a0c722b */ /* 0x001ecc0000000016 */
[----:B---3--:R-:W0:-:S06]  /*cdf0*/  DFMA R4, R26, R12, R4 ;  /* 0x0000000c1a04722b */ /* 0x008e0c0000000004 */
[----:B0-----:R-:W0:-:S06]  /*ce00*/  DFMA R4, R26, R4, R6 ;  /* 0x000000041a04722b */ /* 0x001e0c0000000006 */
[----:B0-----:R-:W-:-:S04]  /*ce10*/  DFMA R2, R4, R2, R2 ;  /* 0x000000020402722b */ /* 0x001fc80000000002 */
[----:B------:R-:W0:-:S06]  /*ce20*/  @P0 DFMA R2, R26, R4, 1 ;  /* 0x3ff000001a02042b */ /* 0x000e0c0000000004 */
[----:B0-----:R-:W0:-:S06]  /*ce30*/  @P1 DFMA R2, R2, -1, RZ ;  /* 0xbff000000202182b */ /* 0x001e0c00000000ff */
[----:B0-----:R0:W1:Y:S02]  /*ce40*/  DMUL R32, R32, R2 ;  /* 0x0000000220207228 */ /* 0x0010640000000000 */
[----:B0-----:R-:W-:-:S04]  /*ce50*/  MOV R3, 0x3ff00000 ;  /* 0x3ff0000000037802 */ /* 0x001fc80000000f00 */
[----:B-12---:R-:W0:Y:S01]  /*ce60*/  DMUL R32, R32, R30 ;  /* 0x0000001e20207228 */ /* 0x006e220000000000 */
[----:B------:R-:W-:-:S05]  /*ce70*/  LOP3.LUT R25, R3, 0x80000000, R25, 0xb8, !PT ;  /* 0x8000000003197812 */ /* 0x000fca00078eb819 */
[----:B0-----:R0:W1:Y:S01]  /*ce80*/  DMUL R30, R32, R30 ;  /* 0x0000001e201e7228 */ /* 0x0010620000000000 */
[----:B------:R-:W-:Y:S05]  /*ce90*/  BRA `(.L_x_4203) ;  /* 0x000005c000007947 */ /* 0x000fea0003800000 */
.L_x_4185:
[----:B------:R-:W1:-:S10]  /*cea0*/  DADD R24, R26, -R26 ;  /* 0x000000001a187229 */ /* 0x000e54000000081a */
[----:B-1----:R-:W-:Y:S02]  /*ceb0*/  IMAD.MOV.U32 R30, RZ, RZ, R24 ;  /* 0x000000ffff1e7224 */ /* 0x002fe400078e0018 */
[----:B------:R-:W-:Y:S01]  /*cec0*/  IMAD.MOV.U32 R31, RZ, RZ, R25 ;  /* 0x000000ffff1f7224 */ /* 0x000fe200078e0019 */
[----:B------:R-:W-:Y:S05]  /*ced0*/  BRA `(.L_x_4203) ;  /* 0x0000058000007947 */ /* 0x000fea0003800000 */
.L_x_4184:
[----:B------:R-:W-:-:S13]  /*cee0*/  LOP3.LUT P0, RZ, R24, 0xfffff, R25, 0xf8, !PT ;  /* 0x000fffff18ff7812 */ /* 0x000fda000780f819 */
[----:B------:R-:W-:-:S04]  /*cef0*/  @P0 DMUL R2, R24, R26 ;  /* 0x0000001a18020228 */ /* 0x000fc80000000000 */
[----:B------:R-:W1:-:S06]  /*cf00*/  @P0 DSETP.NEU.AND P1, PT, R26, RZ, PT ;  /* 0x000000ff1a00022a */ /* 0x000e4c0003f2d000 */
[----:B-1----:R-:W-:Y:S02]  /*cf10*/  @P0 FSEL R30, R26, R2, !P1 ;  /* 0x000000021a1e0208 */ /* 0x002fe40004800000 */
[----:B------:R-:W-:Y:S01]  /*cf20*/  @P0 FSEL R31, R27, R3, !P1 ;  /* 0x000000031b1f0208 */ /* 0x000fe20004800000 */
[----:B------:R-:W-:Y:S05]  /*cf30*/  @P0 BRA `(.L_x_4203) ;  /* 0x0000052000000947 */ /* 0x000fea0003800000 */
[----:B------:R-:W1:Y:S01]  /*cf40*/  DSETP.NEU.AND P0, PT, |R26|, +INF , PT ;  /* 0x7ff000001a00742a */ /* 0x000e620003f0d200 */
[----:B------:R-:W-:Y:S01]  /*cf50*/  BSSY B2, `(.L_x_4212) ;  /* 0x000004d000027945 */ /* 0x000fe20003800000 */
[----:B------:R-:W-:-:S12]  /*cf60*/  IADD3 R35, R25, -0x40000000, RZ ;  /* 0xc000000019237810 */ /* 0x000fd80007ffe0ff */
[----:B-1----:R-:W-:Y:S05]  /*cf70*/  @!P0 BRA `(.L_x_4213) ;  /* 0x000004a000008947 */ /* 0x002fea0003800000 */
[C---:B------:R-:W1:Y:S01]  /*cf80*/  DMUL R4, R26.reuse, c[0x2][0x0] ;  /* 0x008000001a047a28 */ /* 0x040e620000000000 */
[----:B------:R-:W-:Y:S03]  /*cf90*/  BSSY B3, `(.L_x_4214) ;  /* 0x0000010000037945 */ /* 0x000fe60003800000 */
[----:B------:R-:W-:Y:S02]  /*cfa0*/  DSETP.GE.AND P2, PT, |R26|, 2.14748364800000000000e+09, PT ;  /* 0x41e000001a00742a */ /* 0x000fe40003f46200 */
[----:B-1----:R-:W1:Y:S08]  /*cfb0*/  F2I.F64 R0, R4 ;  /* 0x0000000400007311 */ /* 0x002e700000301100 */
[----:B-1----:R-:W1:Y:S01]  /*cfc0*/  I2F.F64 R30, R0 ;  /* 0x00000000001e7312 */ /* 0x002e620000201c00 */
[----:B------:R-:W-:Y:S01]  /*cfd0*/  IMAD.MOV.U32 R14, RZ, RZ, R0 ;  /* 0x000000ffff0e7224 */ /* 0x000fe200078e0000 */
[----:B-1----:R-:W1:-:S06]  /*cfe0*/  DFMA R2, -R30, c[0x2][0x8], R26 ;  /* 0x008002001e027a2b */ /* 0x002e4c000000011a */
[----:B-1----:R-:W1:-:S06]  /*cff0*/  DFMA R2, -R30, c[0x2][0x10], R2 ;  /* 0x008004001e027a2b */ /* 0x002e4c0000000102 */
[----:B-1----:R-:W1:-:S10]  /*d000*/  DFMA R30, -R30, c[0x2][0x18], R2 ;  /* 0x008006001e1e7a2b */ /* 0x002e540000000102 */
[----:B-1----:R-:W-:Y:S02]  /*d010*/  IMAD.MOV.U32 R2, RZ, RZ, R30 ;  /* 0x000000ffff027224 */ /* 0x002fe400078e001e */
[----:B------:R-:W-:Y:S01]  /*d020*/  IMAD.MOV.U32 R3, RZ, RZ, R31 ;  /* 0x000000ffff037224 */ /* 0x000fe200078e001f */
[----:B------:R-:W-:Y:S05]  /*d030*/  @!P2 BRA `(.L_x_4215) ;  /* 0x000000500000a947 */ /* 0x000fea0003800000 */
[----:B------:R-:W-:Y:S01]  /*d040*/  IMAD.MOV.U32 R0, RZ, RZ, R26 ;  /* 0x000000ffff007224 */ /* 0x000fe200078e001a */
[----:B------:R-:W-:Y:S01]  /*d050*/  MOV R8, 0xd080 ;  /* 0x0000d08000087802 */ /* 0x000fe20000000f00 */
[----:B------:R-:W-:Y:S02]  /*d060*/  IMAD.MOV.U32 R21, RZ, RZ, R27 ;  /* 0x000000ffff157224 */ /* 0x000fe400078e001b */
[----:B0-----:R-:W-:Y:S05]  /*d070*/  CALL.REL.NOINC `($_ZN2at6native18elementwise_kernelILi128ELi4EZNS0_15gpu_kernel_implIZZZNS0_16tanh_kernel_cudaERNS_18TensorIteratorBaseEENKUlvE_clEvENKUlvE_clEvEUlN3c107complexIdEEE_EEvS4_RKT_EUliE_EEviT1_$__internal_trig_reduction_slowpathd) ;  /* 0x0000692000007944 */ /* 0x001fea0003c00000 */
[----:B------:R-:W-:Y:S02]  /*d080*/  IMAD.MOV.U32 R0, RZ, RZ, R4 ;  /* 0x000000ffff007224 */ /* 0x000fe400078e0004 */
.L_x_4215:
[----:B------:R-:W-:Y:S05]  /*d090*/  BSYNC B3 ;  /* 0x0000000000037941 */ /* 0x000fea0003800000 */
.L_x_4214:
        /* <DEDUP_REMOVED lines=14> */
[----:B--2---:R-:W1:-:S06]  /*d180*/  DFMA R20, R36, R28, R20 ;  /* 0x0000001c2414722b */ /* 0x004e4c0000000014 */
[----:B-1----:R-:W3:-:S06]  /*d190*/  DFMA R20, R36, R20, R22 ;  /* 0x000000142414722b */ /* 0x002ecc0000000016 */
[----:B---3--:R-:W1:-:S06]  /*d1a0*/  DFMA R8, R36, R20, R8 ;  /* 0x000000142408722b */ /* 0x008e4c0000000008 */
[----:B-1----:R-:W4:-:S06]  /*d1b0*/  DFMA R8, R36, R8, R10 ;  /* 0x000000082408722b */ /* 0x002f0c000000000a */
[----:B----4-:R-:W1:-:S06]  /*d1c0*/  DFMA R4, R36, R8, R4 ;  /* 0x000000082404722b */ /* 0x010e4c0000000004 */
[----:B-1----:R-:W1:-:S06]  /*d1d0*/  DFMA R4, R36, R4, R6 ;  /* 0x000000042404722b */ /* 0x002e4c0000000006 */
[----:B01----:R-:W-:-:S04]  /*d1e0*/  DFMA R32, R4, R2, R2 ;  /* 0x000000020420722b */ /* 0x003fc80000000002 */
        /* <DEDUP_REMOVED lines=10> */
.L_x_4217:
[----:B------:R-:W-:Y:S05]  /*d290*/  BSYNC B3 ;  /* 0x0000000000037941 */ /* 0x000fea0003800000 */
.L_x_4216:
        /* <DEDUP_REMOVED lines=24> */
.L_x_4213:
[----:B------:R-:W-:Y:S05]  /*d420*/  BSYNC B2 ;  /* 0x0000000000027941 */ /* 0x000fea0003800000 */
.L_x_4212:
[----:B-1----:R-:W-:Y:S01]  /*d430*/  LOP3.LUT R31, RZ, 0x80000000, R27, 0xb8, !PT ;  /* 0x80000000ff1f7812 */ /* 0x002fe200078eb81b */
[----:B------:R-:W-:Y:S02]  /*d440*/  IMAD.MOV.U32 R25, RZ, RZ, R35 ;  /* 0x000000ffff197224 */ /* 0x000fe400078e0023 */
[----:B------:R-:W-:Y:S02]  /*d450*/  IMAD.MOV.U32 R30, RZ, RZ, RZ ;  /* 0x000000ffff1e7224 */ /* 0x000fe400078e00ff */
.L_x_4203:
[----:B------:R-:W-:Y:S05]  /*d460*/  BSYNC B0 ;  /* 0x0000000000007941 */ /* 0x000fea0003800000 */
.L_x_4183:
        /* <DEDUP_REMOVED lines=15> */
.L_x_4221:
[----:B------:R-:W2:Y:S02]  /*d560*/  F2I.S64.F64.TRUNC R24, R24 ;  /* 0x0000001800187311 */ /* 0x000ea4000030d900 */
[----:B--2---:R-:W-:-:S05]  /*d570*/  IMAD.MOV.U32 R3, RZ, RZ, R24 ;  /* 0x000000ffff037224 */ /* 0x004fca00078e0018 */
[----:B------:R2:W-:Y:S01]  /*d580*/  STG.E.U8 [R18.64], R3 ;  /* 0x0000000312007986 */ /* 0x0005e2000c101124 */
[----:B------:R-:W-:Y:S05]  /*d590*/  BRA `(.L_x_4223) ;  /* 0x00000f3000007947 */ /* 0x000fea0003800000 */
.L_x_4220:
        /* <DEDUP_REMOVED lines=9> */
.L_x_4225:
[----:B------:R-:W2:Y:S02]  /*d630*/  F2I.F64.TRUNC R25, R24 ;  /* 0x0000001800197311 */ /* 0x000ea4000030d100 */
[----:B--2---:R2:W-:Y:S01]  /*d640*/  STG.E [R18.64], R25 ;  /* 0x0000001912007986 */ /* 0x0045e2000c101924 */
[----:B------:R-:W-:Y:S05]  /*d650*/  BRA `(.L_x_4223) ;  /* 0x00000e7000007947 */ /* 0x000fea0003800000 */
.L_x_4224:
[----:B------:R-:W2:Y:S02]  /*d660*/  F2I.F64.TRUNC R25, R24 ;  /* 0x0000001800197311 */ /* 0x000ea4000030d100 */
[----:B--2---:R2:W-:Y:S01]  /*d670*/  STG.E.U16 [R18.64], R25 ;  /* 0x0000001912007986 */ /* 0x0045e2000c101524 */
[----:B------:R-:W-:Y:S05]  /*d680*/  BRA `(.L_x_4223) ;  /* 0x00000e4000007947 */ /* 0x000fea0003800000 */
.L_x_4219:
        /* <DEDUP_REMOVED lines=11> */
.L_x_4227:
[----:B------:R-:W2:Y:S01]  /*d740*/  F2F.F32.F64 R0, R24 ;  /* 0x0000001800007310 */ /* 0x000ea20000301000 */
[----:B------:R-:W2:-:S14]  /*d750*/  DSETP.GEU.AND P0, PT, |R24|, c[0x2][0x168], PT ;  /* 0x00805a001800762a */ /* 0x000e9c0003f0e200 */
[----:B--2---:R-:W-:-:S05]  /*d760*/  @!P0 FMUL R0, R0, 1.175494350822287508e-38 ;  /* 0x0080000000008820 */ /* 0x004fca0000400000 */
[----:B------:R-:W-:-:S05]  /*d770*/  F2FP.PACK_AB R0, RZ, R0 ;  /* 0x00000000ff00723e */ /* 0x000fca00000000ff */
[----:B------:R2:W-:Y:S01]  /*d780*/  STG.E.U16 [R18.64], R0 ;  /* 0x0000000012007986 */ /* 0x0005e2000c101524 */
[----:B------:R-:W-:Y:S05]  /*d790*/  BRA `(.L_x_4223) ;  /* 0x00000d3000007947 */ /* 0x000fea0003800000 */
.L_x_4226:
        /* <DEDUP_REMOVED lines=14> */
.L_x_4229:
        /* <DEDUP_REMOVED lines=9> */
.L_x_4228:
[----:B------:R2:W-:Y:S01]  /*d910*/  STG.E.64 [R18.64], R24 ;  /* 0x0000001812007986 */ /* 0x0005e2000c101b24 */
[----:B------:R-:W-:Y:S05]  /*d920*/  BRA `(.L_x_4223) ;  /* 0x00000ba000007947 */ /* 0x000fea0003800000 */
.L_x_4218:
        /* <DEDUP_REMOVED lines=13> */
.L_x_4232:
[----:B------:R-:W-:Y:S01]  /*da00*/  IMAD.MOV.U32 R28, RZ, RZ, R24 ;  /* 0x000000ffff1c7224 */ /* 0x000fe200078e0018 */
[----:B------:R-:W-:-:S05]  /*da10*/  MOV R29, R25 ;  /* 0x00000019001d7202 */ /* 0x000fca0000000f00 */
[----:B-1----:R1:W-:Y:S01]  /*da20*/  STG.E.128 [R18.64], R28 ;  /* 0x0000001c12007986 */ /* 0x0023e2000c101d24 */
[----:B------:R-:W-:Y:S05]  /*da30*/  BRA `(.L_x_4223) ;  /* 0x00000a9000007947 */ /* 0x000fea0003800000 */
.L_x_4231:
        /* <DEDUP_REMOVED lines=23> */
.L_x_4236:
[----:B------:R-:W-:Y:S05]  /*dbb0*/  BSYNC B0 ;  /* 0x0000000000007941 */ /* 0x000fea0003800000 */
.L_x_4235:
[----:B------:R-:W-:-:S05]  /*dbc0*/  LOP3.LUT R3, R0, R3, RZ, 0xfc, !PT ;  /* 0x0000000300037212 */ /* 0x000fca00078efcff */
[----:B------:R2:W-:Y:S01]  /*dbd0*/  STG.E.U8 [R18.64], R3 ;  /* 0x0000000312007986 */ /* 0x0005e2000c101124 */
[----:B------:R-:W-:Y:S05]  /*dbe0*/  BRA `(.L_x_4223) ;  /* 0x000008e000007947 */ /* 0x000fea0003800000 */
.L_x_4234:
        /* <DEDUP_REMOVED lines=15> */
.L_x_4238:
[----:B------:R-:W-:Y:S01]  /*dce0*/  IMAD.MOV.U32 R0, RZ, RZ, 0x7f ;  /* 0x0000007fff007424 */ /* 0x000fe200078e00ff */
[----:B------:R-:W-:-:S04]  /*dcf0*/  ISETP.GT.U32.AND P0, PT, R2, 0x7f800000, PT ;  /* 0x7f8000000200780c */ /* 0x000fc80003f04070 */
[----:B------:R-:W-:-:S04]  /*dd00*/  SEL R0, R0, 0x7c, P0 ;  /* 0x0000007c00007807 */ /* 0x000fc80000000000 */
.L_x_4239:
[----:B------:R-:W-:Y:S05]  /*dd10*/  BSYNC B0 ;  /* 0x0000000000007941 */ /* 0x000fea0003800000 */
.L_x_4237:
[----:B------:R-:W-:-:S04]  /*dd20*/  LOP3.LUT R2, R3, 0x80000000, RZ, 0xc0, !PT ;  /* 0x8000000003027812 */ /* 0x000fc800078ec0ff */
[----:B------:R-:W-:-:S04]  /*dd30*/  SHF.R.U32.HI R3, RZ, 0x18, R2 ;  /* 0x00000018ff037819 */ /* 0x000fc80000011602 */
[----:B------:R-:W-:-:S05]  /*dd40*/  LOP3.LUT R3, R0, R3, RZ, 0xfc, !PT ;  /* 0x0000000300037212 */ /* 0x000fca00078efcff */
[----:B------:R2:W-:Y:S01]  /*dd50*/  STG.E.U8 [R18.64], R3 ;  /* 0x0000000312007986 */ /* 0x0005e2000c101124 */
[----:B------:R-:W-:Y:S05]  /*dd60*/  BRA `(.L_x_4223) ;  /* 0x0000076000007947 */ /* 0x000fea0003800000 */
.L_x_4233:
[----:B------:R-:W2:Y:S01]  /*dd70*/  F2F.F32.F64 R0, R24 ;  /* 0x0000001800007310 */ /* 0x000ea20000301000 */
[----:B------:R-:W2:-:S14]  /*dd80*/  DSETP.GEU.AND P0, PT, |R24|, c[0x2][0x168], PT ;  /* 0x00805a001800762a */ /* 0x000e9c0003f0e200 */
[----:B--2---:R-:W-:-:S05]  /*dd90*/  @!P0 FMUL R0, R0, 1.175494350822287508e-38 ;  /* 0x0080000000008820 */ /* 0x004fca0000400000 */
[----:B------:R-:W-:-:S05]  /*dda0*/  F2FP.BF16.PACK_AB R0, RZ, R0 ;  /* 0x00000000ff00723e */ /* 0x000fca00000010ff */
[----:B------:R2:W-:Y:S01]  /*ddb0*/  STG.E.U16 [R18.64], R0 ;  /* 0x0000000012007986 */ /* 0x0005e2000c101524 */
[----:B------:R-:W-:Y:S05]  /*ddc0*/  BRA `(.L_x_4223) ;  /* 0x0000070000007947 */ /* 0x000fea0003800000 */
.L_x_4230:
        /* <DEDUP_REMOVED lines=11> */
.L_x_4242:
        /* <DEDUP_REMOVED lines=19> */
.L_x_4245:
[----:B------:R-:W-:-:S04]  /*dfb0*/  LOP3.LUT R2, R3, 0x80000000, RZ, 0xc0, !PT ;  /* 0x8000000003027812 */ /* 0x000fc800078ec0ff */
[----:B------:R-:W-:-:S04]  /*dfc0*/  SHF.R.U32.HI R3, RZ, 0x18, R2 ;  /* 0x00000018ff037819 */ /* 0x000fc80000011602 */
[----:B------:R-:W-:-:S04]  /*dfd0*/  LOP3.LUT R0, R0, R3, RZ, 0xfc, !PT ;  /* 0x0000000300007212 */ /* 0x000fc800078efcff */
[----:B------:R-:W-:Y:S02]  /*dfe0*/  PRMT R9, R0, 0x7610, R9 ;  /* 0x0000761000097816 */ /* 0x000fe40000000009 */
.L_x_4244:
[----:B------:R-:W-:Y:S05]  /*dff0*/  BSYNC B0 ;  /* 0x0000000000007941 */ /* 0x000fea0003800000 */
.L_x_4243:
[----:B------:R2:W-:Y:S01]  /*e000*/  STG.E.U8 [R18.64], R9 ;  /* 0x0000000912007986 */ /* 0x0005e2000c101124 */
[----:B------:R-:W-:Y:S05]  /*e010*/  BRA `(.L_x_4223) ;  /* 0x000004b000007947 */ /* 0x000fea0003800000 */
.L_x_4241:
        /* <DEDUP_REMOVED lines=19> */
.L_x_4248:
[----:B------:R-:W-:-:S04]  /*e150*/  LOP3.LUT R2, R3, 0x80000000, RZ, 0xc0, !PT ;  /* 0x8000000003027812 */ /* 0x000fc800078ec0ff */
[----:B------:R-:W-:-:S04]  /*e160*/  SHF.R.U32.HI R3, RZ, 0x18, R2 ;  /* 0x00000018ff037819 */ /* 0x000fc80000011602 */
[----:B------:R-:W-:-:S04]  /*e170*/  LOP3.LUT R0, R0, R3, RZ, 0xfc, !PT ;  /* 0x0000000300007212 */ /* 0x000fc800078efcff */
[----:B------:R-:W-:Y:S02]  /*e180*/  PRMT R9, R0, 0x7610, R9 ;  /* 0x0000761000097816 */ /* 0x000fe40000000009 */
.L_x_4247:
[----:B------:R-:W-:Y:S05]  /*e190*/  BSYNC B0 ;  /* 0x0000000000007941 */ /* 0x000fea0003800000 */
.L_x_4246:
[----:B------:R2:W-:Y:S01]  /*e1a0*/  STG.E.U8 [R18.64], R9 ;  /* 0x0000000912007986 */ /* 0x0005e2000c101124 */
[----:B------:R-:W-:Y:S05]  /*e1b0*/  BRA `(.L_x_4223) ;  /* 0x0000031000007947 */ /* 0x000fea0003800000 */
.L_x_4240:
        /* <DEDUP_REMOVED lines=24> */
.L_x_4222:
        /* <DEDUP_REMOVED lines=20> */
.L_x_4250:
[----:B------:R-:W2:Y:S02]  /*e480*/  F2I.U64.F64.TRUNC R24, R24 ;  /* 0x0000001800187311 */ /* 0x000ea4000030d800 */
[----:B--2---:R2:W-:Y:S01]  /*e490*/  STG.E.64 [R18.64], R24 ;  /* 0x0000001812007986 */ /* 0x0045e2000c101b24 */
[----:B------:R-:W-:Y:S05]  /*e4a0*/  BRA `(.L_x_4223) ;  /* 0x0000002000007947 */ /* 0x000fea0003800000 */
.L_x_4249:
[----:B------:R-:W2:Y:S02]  /*e4b0*/  F2I.U32.F64.TRUNC R25, R24 ;  /* 0x0000001800197311 */ /* 0x000ea4000030d000 */
[----:B--2---:R2:W-:Y:S02]  /*e4c0*/  STG.E [R18.64], R25 ;  /* 0x0000001912007986 */ /* 0x0045e4000c101924 */
.L_x_4223:
[----:B------:R-:W-:Y:S02]  /*e4d0*/  IADD3 R17, R17, 0x80, RZ ;  /* 0x0000008011117810 */ /* 0x000fe40007ffe0ff */
.L_x_4048:
[----:B------:R-:W-:Y:S05]  /*e4e0*/  BSYNC B6 ;  /* 0x0000000000067941 */ /* 0x000fea0003800000 */
.L_x_4047:
[----:B------:R-:W-:-:S13]  /*e4f0*/  ISETP.GE.AND P0, PT, R17, c[0x0][0x160], PT ;  /* 0x0000580011007a0c */ /* 0x000fda0003f06270 */
[----:B------:R-:W-:Y:S05]  /*e500*/  @P0 EXIT ;  /* 0x000000000000094d */ /* 0x000fea0003800000 */
[----:B------:R-:W-:Y:S01]  /*e510*/  ISETP.NE.AND P0, PT, RZ, c[0x0][0x168], PT ;  /* 0x00005a00ff007a0c */ /* 0x000fe20003f05270 */
[----:B--2---:R-:W-:Y:S02]  /*e520*/  IMAD.MOV.U32 R0, RZ, RZ, RZ ;  /* 0x000000ffff007224 */ /* 0x004fe400078e00ff */
[----:B------:R-:W-:-:S10]  /*e530*/  IMAD.MOV.U32 R16, RZ, RZ, RZ ;  /* 0x000000ffff107224 */ /* 0x000fd400078e00ff */
[----:B------:R-:W-:Y:S05]  /*e540*/  @!P0 BRA `(.L_x_4251) ;  /* 0x00000e0000008947 */ /* 0x000fea0003800000 */
[----:B------:R-:W-:Y:S02]  /*e550*/  IMAD.MOV.U32 R16, RZ, RZ, RZ ;  /* 0x000000ffff107224 */ /* 0x000fe400078e00ff */
[----:B------:R-:W-:Y:S02]  /*e560*/  IMAD.MOV.U32 R4, RZ, RZ, 0x1 ;  /* 0x00000001ff047424 */ /* 0x000fe400078e00ff */
[----:B-1----:R-:W-:-:S03]  /*e570*/  IMAD.HI.U32 R2, R17, c[0x0][0x170], R16 ;  /* 0x00005c0011027a27 */ /* 0x002fc600078e0010 */
        /* <DEDUP_REMOVED lines=221> */
.L_x_4251:
[----:B------:R-:W2:Y:S01]  /*f350*/  LDC.U8 R5, c[0x0][0x372] ;  /* 0x0000dc80ff057b82 */ /* 0x000ea20000000000 */
[----:B------:R-:W-:Y:S02]  /*f360*/  IADD3 R16, P0, R16, c[0x0][0x360], RZ ;  /* 0x0000d80010107a10 */ /* 0x000fe40007f1e0ff */
[----:B-1----:R-:W-:-:S03]  /*f370*/  IADD3 R2, P1, R0, c[0x0][0x368], RZ ;  /* 0x0000da0000027a10 */ /* 0x002fc60007f3e0ff */
[----:B------:R-:W-:Y:S02]  /*f380*/  IMAD.X R17, RZ, RZ, c[0x0][0x364], P0 ;  /* 0x0000d900ff117624 */ /* 0x000fe400000e06ff */
[----:B------:R-:W-:Y:S01]  /*f390*/  IMAD.X R3, RZ, RZ, c[0x0][0x36c], P1 ;  /* 0x0000db00ff037624 */ /* 0x000fe200008e06ff */
        /* <DEDUP_REMOVED lines=15> */
.L_x_4255:
[----:B------:R-:W2:Y:S01]  /*f490*/  LDG.E.U8 R2, [R2.64] ;  /* 0x0000002402027981 */ /* 0x000ea2000c1e1100 */
[----:B------:R-:W-:Y:S01]  /*f4a0*/  CS2R R26, SRZ ;  /* 0x00000000001a7805 */ /* 0x000fe2000001ff00 */
[----:B--2---:R1:W2:Y:S01]  /*f4b0*/  I2F.F64.U16 R24, R2 ;  /* 0x0000000200187312 */ /* 0x0042a20000101800 */
[----:B------:R-:W-:Y:S05]  /*f4c0*/  BRA `(.L_x_4257) ;  /* 0x00000f5000007947 */ /* 0x000fea0003800000 */
.L_x_4254:
        /* <DEDUP_REMOVED lines=10> */
.L_x_4259:
[----:B------:R-:W2:Y:S01]  /*f570*/  LDG.E R2, [R2.64] ;  /* 0x0000002402027981 */ /* 0x000ea2000c1e1900 */
[----:B------:R-:W-:Y:S01]  /*f580*/  CS2R R26, SRZ ;  /* 0x00000000001a7805 */ /* 0x000fe2000001ff00 */
[----:B--2---:R1:W2:Y:S01]  /*f590*/  I2F.F64 R24, R2 ;  /* 0x0000000200187312 */ /* 0x0042a20000201c00 */
[----:B------:R-:W-:Y:S05]  /*f5a0*/  BRA `(.L_x_4257) ;  /* 0x00000e7000007947 */ /* 0x000fea0003800000 */
.L_x_4258:
[----:B------:R-:W2:Y:S01]  /*f5b0*/  LDG.E.U16 R2, [R2.64] ;  /* 0x0000002402027981 */ /* 0x000ea2000c1e1500 */
[----:B------:R-:W-:Y:S01]  /*f5c0*/  CS2R R26, SRZ ;  /* 0x00000000001a7805 */ /* 0x000fe2000001ff00 */
[----:B--2---:R1:W2:Y:S01]  /*f5d0*/  I2F.F64.S16 R24, R2 ;  /* 0x0000000200187312 */ /* 0x0042a20000101c00 */
[----:B------:R-:W-:Y:S05]  /*f5e0*/  BRA `(.L_x_4257) ;  /* 0x00000e3000007947 */ /* 0x000fea0003800000 */
.L_x_4253:
        /* <DEDUP_REMOVED lines=11> */
.L_x_4261:
[----:B------:R-:W2:Y:S01]  /*f6a0*/  LDG.E.U16 R0, [R2.64] ;  /* 0x0000002402007981 */ /* 0x000ea2000c1e1500 */
[----:B------:R-:W-:Y:S01]  /*f6b0*/  CS2R R26, SRZ ;  /* 0x00000000001a7805 */ /* 0x000fe2000001ff00 */
[----:B--2---:R-:W-:-:S05]  /*f6c0*/  HADD2.F32 R0, -RZ, R0.H0_H0 ;  /* 0x20000000ff007230 */ /* 0x004fca0000004100 */
[----:B------:R-:W-:-:S04]  /*f6d0*/  FMUL.FTZ R0, R0, 1 ;  /* 0x3f80000000007820 */ /* 0x000fc80000410000 */
[----:B------:R1:W2:Y:S01]  /*f6e0*/  F2F.F64.F32 R24, R0 ;  /* 0x0000000000187310 */ /* 0x0002a20000201800 */
[----:B------:R-:W-:Y:S05]  /*f6f0*/  BRA `(.L_x_4257) ;  /* 0x00000d2000007947 */ /* 0x000fea0003800000 */
.L_x_4260:
        /* <DEDUP_REMOVED lines=12> */
.L_x_4263:
        /* <DEDUP_REMOVED lines=8> */
.L_x_4262:
[----:B------:R1:W5:Y:S01]  /*f840*/  LDG.E.64 R24, [R2.64] ;  /* 0x0000002402187981 */ /* 0x000362000c1e1b00 */
[----:B------:R-:W-:Y:S01]  /*f850*/  CS2R R26, SRZ ;  /* 0x00000000001a7805 */ /* 0x000fe2000001ff00 */
[----:B------:R-:W-:Y:S05]  /*f860*/  BRA `(.L_x_4257) ;  /* 0x00000bb000007947 */ /* 0x000fea0003800000 */
.L_x_4252:
        /* <DEDUP_REMOVED lines=14> */
.L_x_4266:
[----:B------:R1:W5:Y:S01]  /*f950*/  LDG.E.128 R24, [R2.64] ;  /* 0x0000002402187981 */ /* 0x000362000c1e1d00 */
[----:B------:R-:W-:Y:S05]  /*f960*/  BRA `(.L_x_4257) ;  /* 0x00000ab000007947 */ /* 0x000fea0003800000 */
.L_x_4265:
        /* <DEDUP_REMOVED lines=29> */
.L_x_4268:
        /* <DEDUP_REMOVED lines=16> */
.L_x_4267:
[----:B------:R-:W2:Y:S01]  /*fc40*/  LDG.E.U16 R0, [R2.64] ;  /* 0x0000002402007981 */ /* 0x000ea2000c1e1500 */
[----:B------:R-:W-:Y:S01]  /*fc50*/  CS2R R26, SRZ ;  /* 0x00000000001a7805 */ /* 0x000fe2000001ff00 */
[----:B--2---:R-:W-:-:S05]  /*fc60*/  PRMT R0, RZ, 0x5410, R0 ;  /* 0x00005410ff007816 */ /* 0x004fca0000000000 */
[----:B------:R-:W-:-:S04]  /*fc70*/  FMUL.FTZ R0, R0, 1 ;  /* 0x3f80000000007820 */ /* 0x000fc80000410000 */
[----:B------:R1:W2:Y:S01]  /*fc80*/  F2F.F64.F32 R24, R0 ;  /* 0x0000000000187310 */ /* 0x0002a20000201800 */
[----:B------:R-:W-:Y:S05]  /*fc90*/  BRA `(.L_x_4257) ;  /* 0x0000078000007947 */ /* 0x000fea0003800000 */
.L_x_4264:
        /* <DEDUP_REMOVED lines=12> */
.L_x_4271:
[----:B------:R-:W2:Y:S01]  /*fd60*/  LDG.E.U8 R2, [R2.64] ;  /* 0x0000002402027981 */ /* 0x000ea2000c1e1100 */
[----:B------:R-:W-:Y:S01]  /*fd70*/  BSSY B0, `(.L_x_4272) ;  /* 0x0000018000007945 */ /* 0x000fe20003800000 */
[----:B------:R-:W-:Y:S02]  /*fd80*/  MOV R0, RZ ;  /* 0x000000ff00007202 */ /* 0x000fe40000000f00 */
        /* <DEDUP_REMOVED lines=18> */
.L_x_4275:
[----:B------:R-:W-:Y:S05]  /*feb0*/  BSYNC B1 ;  /* 0x0000000000017941 */ /* 0x000fea0003800000 */
.L_x_4274:
[----:B------:R-:W-:Y:S01]  /*fec0*/  LEA R3, R0, 0x3b800000, 0x17 ;  /* 0x3b80000000037811 */ /* 0x000fe200078eb8ff */
[----:B------:R-:W-:-:S05]  /*fed0*/  IMAD.SHL.U32 R0, R2, 0x100000, RZ ;  /* 0x0010000002007824 */ /* 0x000fca00078e00ff */
[----:B------:R-:W-:Y:S02]  /*fee0*/  LOP3.LUT R0, R3, R0, R4, 0xfe, !PT ;  /* 0x0000000003007212 */ /* 0x000fe400078efe04 */
.L_x_4273:
[----:B------:R-:W-:Y:S05]  /*fef0*/  BSYNC B0 ;  /* 0x0000000000007941 */ /* 0x000fea0003800000 */
.L_x_4272:
[----:B------:R-:W-:Y:S01]  /*ff00*/  FMUL.FTZ R0, R0, 1 ;  /* 0x3f80000000007820 */ /* 0x000fe20000410000 */
[----:B------:R-:W-:-:S03]  /*ff10*/  CS2R R26, SRZ ;  /* 0x00000000001a7805 */ /* 0x000fc6000001ff00 */
[----:B------:R1:W2:Y:S01]  /*ff20*/  F2F.F64.F32 R24, R0 ;  /* 0x0000000000187310 */ /* 0x0002a20000201800 */
[----:B------:R-:W-:Y:S05]  /*ff30*/  BRA `(.L_x_4257) ;  /* 0x000004e000007947 */ /* 0x000fea0003800000 */
.L_x_4270:
        /* <DEDUP_REMOVED lines=21> */
.L_x_4279:
[----:B------:R-:W-:Y:S05]  /*10090*/  BSYNC B1 ;  /* 0x0000000000017941 */ /* 0x000fea0003800000 */
.L_x_4278:
[----:B------:R-:W-:Y:S01]  /*100a0*/  LEA R3, R0, 0x37800000, 0x17 ;  /* 0x3780000000037811 */ /* 0x000fe200078eb8ff */
[----:B------:R-:W-:-:S05]  /*100b0*/  IMAD.SHL.U32 R0, R2, 0x200000, RZ ;  /* 0x0020000002007824 */ /* 0x000fca00078e00ff */
[----:B------:R-:W-:Y:S02]  /*100c0*/  LOP3.LUT R0, R3, R0, R4, 0xfe, !PT ;  /* 0x0000000003007212 */ /* 0x000fe400078efe04 */
.L_x_4277:
[----:B------:R-:W-:Y:S05]  /*100d0*/  BSYNC B0 ;  /* 0x0000000000007941 */ /* 0x000fea0003800000 */
.L_x_4276:
[----:B------:R-:W-:Y:S01]  /*100e0*/  FMUL.FTZ R0, R0, 1 ;  /* 0x3f80000000007820 */ /* 0x000fe20000410000 */
[----:B------:R-:W-:-:S03]  /*100f0*/  CS2R R26, SRZ ;  /* 0x00000000001a7805 */ /* 0x000fc6000001ff00 */
[----:B------:R1:W2:Y:S01]  /*10100*/  F2F.F64.F32 R24, R0 ;  /* 0x0000000000187310 */ /* 0x0002a20000201800 */
[----:B------:R-:W-:Y:S05]  /*10110*/  BRA `(.L_x_4257) ;  /* 0x0000030000007947 */ /* 0x000fea0003800000 */
.L_x_4269:
        /* <DEDUP_REMOVED lines=14> */
.L_x_4283:
[----:B------:R-:W-:Y:S05]  /*10200*/  BSYNC B0 ;  /* 0x0000000000007941 */ /* 0x000fea0003800000 */
.L_x_4282:
[----:B------:R-:W-:Y:S01]  /*10210*/  FMUL.FTZ R0, R0, 1 ;  /* 0x3f80000000007820 */ /* 0x000fe20000410000 */
[----:B------:R-:W-:-:S03]  /*10220*/  CS2R R26, SRZ ;  /* 0x00000000001a7805 */ /* 0x000fc6000001ff00 */
[----:B------:R1:W2:Y:S01]  /*10230*/  F2F.F64.F32 R24, R0 ;  /* 0x0000000000187310 */ /* 0x0002a20000201800 */
[----:B------:R-:W-:Y:S05]  /*10240*/  BRA `(.L_x_4257) ;  /* 0x000001d000007947 */ /* 0x000fea0003800000 */
.L_x_4256:
[----:B------:R-:W-:Y:S01]  /*10250*/  MOV R0, 0x0 ;  /* 0x0000000000007802 */ /* 0x000fe20000000f00 */
[----:B------:R-:W-:Y:S02]  /*10260*/  IMAD.MOV.U32 R4, RZ, RZ, c[0x4][0x158] ;  /* 0x01005600ff047624 */ /* 0x000fe400078e00ff */
[----:B------:R-:W-:Y:S01]  /*10270*/  IMAD.MOV.U32 R5, RZ, RZ, c[0x4][0x15c] ;  /* 0x01005700ff057624 */ /* 0x000fe200078e00ff */
[----:B------:R1:W2:Y:S01]  /*10280*/  LDC.64 R2, c[0x4][R0] ;  /* 0x0100000000027b82 */ /* 0x0002a20000000a00 */
[----:B------:R-:W-:Y:S02]  /*10290*/  IMAD.MOV.U32 R6, RZ, RZ, c[0x4][0x160] ;  /* 0x01005800ff067624 */ /* 0x000fe400078e00ff */
[----:B------:R-:W-:Y:S02]  /*102a0*/  IMAD.MOV.U32 R7, RZ, RZ, c[0x4][0x164] ;  /* 0x01005900ff077624 */ /* 0x000fe400078e00ff */
[----:B------:R-:W-:-:S02]  /*102b0*/  IMAD.MOV.U32 R8, RZ, RZ, 0x4e ;  /* 0x0000004eff087424 */ /* 0x000fc400078e00ff */
[----:B------:R-:W-:Y:S02]  /*102c0*/  IMAD.MOV.U32 R10, RZ, RZ, c[0x4][0x8] ;  /* 0x01000200ff0a7624 */ /* 0x000fe400078e00ff */
[----:B------:R-:W-:Y:S02]  /*102d0*/  IMAD.MOV.U32 R11, RZ, RZ, c[0x4][0xc] ;  /* 0x01000300ff0b7624 */ /* 0x000fe400078e00ff */
[----:B------:R-:W-:Y:S02]  /*102e0*/  IMAD.MOV.U32 R12, RZ, RZ, 0x1 ;  /* 0x00000001ff0c7424 */ /* 0x000fe400078e00ff */
[----:B------:R-:W-:Y:S02]  /*102f0*/  IMAD.MOV.U32 R13, RZ, RZ, RZ ;  /* 0x000000ffff0d7224 */ /* 0x000fe400078e00ff */
[----:B-1----:R-:W-:Y:S01]  /*10300*/  LEPC R14 ;  /* 0x00000000000e734e */ /* 0x002fe20000000000 */
[----:B------:R-:W-:Y:S02]  /*10310*/  MOV R9, 0x10380 ;  /* 0x0001038000097802 */ /* 0x000fe40000000f00 */
[----:B------:R-:W-:Y:S02]  /*10320*/  MOV R20, 0x10300 ;  /* 0x0001030000147802 */ /* 0x000fe40000000f00 */
[----:B------:R-:W-:-:S02]  /*10330*/  MOV R21, 0x0 ;  /* 0x0000000000157802 */ /* 0x000fc40000000f00 */
[----:B------:R-:W-:Y:S02]  /*10340*/  MOV R0, 0x0 ;  /* 0x0000000000007802 */ /* 0x000fe40000000f00 */
[----:B------:R-:W-:-:S04]  /*10350*/  IADD3 R20, P0, P1, -R20, R9, R14 ;  /* 0x0000000914147210 */ /* 0x000fc8000791e10e */
[----:B------:R-:W-:-:S04]  /*10360*/  IADD3.X R21, ~R0, R21, R15, P0, P1 ;  /* 0x0000001500157210 */ /* 0x000fc800007e250f */
[----:B0-2---:R-:W-:Y:S05]  /*10370*/  CALL.ABS.NOINC R2 ;  /* 0x0000000002007343 */ /* 0x005fea0003c00000 */
[----:B------:R-:W-:Y:S01]  /*10380*/  CS2R R24, SRZ ;  /* 0x0000000000187805 */ /* 0x000fe2000001ff00 */
[----:B------:R-:W-:Y:S01]  /*10390*/  CS2R R26, SRZ ;  /* 0x00000000001a7805 */ /* 0x000fe2000001ff00 */
[----:B------:R-:W-:Y:S05]  /*103a0*/  BRA `(.L_x_4257) ;  /* 0x0000007000007947 */ /* 0x000fea0003800000 */
.L_x_4281:
[----:B------:R-:W2:Y:S01]  /*103b0*/  LDG.E.64 R24, [R2.64] ;  /* 0x0000002402187981 */ /* 0x000ea2000c1e1b00 */
[----:B------:R-:W-:Y:S01]  /*103c0*/  CS2R R26, SRZ ;  /* 0x00000000001a7805 */ /* 0x000fe2000001ff00 */
[----:B--2---:R-:W1:Y:S01]  /*103d0*/  I2F.F64.U64 R24, R24 ;  /* 0x0000001800187312 */ /* 0x004e620000301800 */
[----:B------:R-:W-:Y:S05]  /*103e0*/  BRA `(.L_x_4257) ;  /* 0x0000003000007947 */ /* 0x000fea0003800000 */
.L_x_4280:
[----:B------:R-:W2:Y:S01]  /*103f0*/  LDG.E R2, [R2.64] ;  /* 0x0000002402027981 */ /* 0x000ea2000c1e1900 */
[----:B------:R-:W-:Y:S01]  /*10400*/  CS2R R26, SRZ ;  /* 0x00000000001a7805 */ /* 0x000fe2000001ff00 */
[----:B--2---:R1:W2:Y:S06]  /*10410*/  I2F.F64.U32 R24, R2 ;  /* 0x0000000200187312 */ /* 0x0042ac0000201800 */
.L_x_4257:
        /* <DEDUP_REMOVED lines=25> */
.L_x_4289:
[----:B------:R1:W2:Y:S01]  /*105b0*/  DMUL R2, RZ, R26 ;  /* 0x0000001aff027228 */ /* 0x0002a20000000000 */
[----:B------:R-:W-:-:S05]  /*105c0*/  IMAD.MOV.U32 R0, RZ, RZ, RZ ;  /* 0x000000ffff007224 */ /* 0x000fca00078e00ff */
.L_x_4290:
[----:B------:R-:W-:Y:S05]  /*105d0*/  BSYNC B2 ;  /* 0x0000000000027941 */ /* 0x000fea0003800000 */
.L_x_4288:
        /* <DEDUP_REMOVED lines=23> */
[----:B01----:R0:W1:Y:S01]  /*10750*/  DFMA R18, R10, R2, R2 ;  /* 0x000000020a12722b */ /* 0x0030620000000002 */
[----:B------:R-:W-:Y:S05]  /*10760*/  @P0 BRA `(.L_x_4292) ;  /* 0x000000a000000947 */ /* 0x000fea0003800000 */
[----:B-1----:R-:W1:Y:S01]  /*10770*/  MUFU.RCP64H R7, R19 ;  /* 0x0000001300077308 */ /* 0x002e620000001800 */
[----:B------:R-:W-:-:S06]  /*10780*/  MOV R6, RZ ;  /* 0x000000ff00067202 */ /* 0x000fcc0000000f00 */
        /* <DEDUP_REMOVED lines=8> */
.L_x_4292:
[----:B------:R-:W-:Y:S05]  /*10810*/  BSYNC B1 ;  /* 0x0000000000017941 */ /* 0x000fea0003800000 */
.L_x_4291:
[----:B------:R-:W-:Y:S01]  /*10820*/  BSSY B2, `(.L_x_4293) ;  /* 0x0000054000027945 */ /* 0x000fe20003800000 */
[----:B-1----:R1:W2:Y:S01]  /*10830*/  DFMA R28, R18, R18, 1 ;  /* 0x3ff00000121c742b */ /* 0x0022a20000000012 */
[----:B------:R-:W-:Y:S01]  /*10840*/  IMAD.MOV.U32 R26, RZ, RZ, R24 ;  /* 0x000000ffff1a7224 */ /* 0x000fe200078e0018 */
[----:B------:R-:W-:Y:S05]  /*10850*/  @!P1 BRA `(.L_x_4294) ;  /* 0x0000045000009947 */ /* 0x000fea0003800000 */
[----:B012---:R-:W-:Y:S01]  /*10860*/  IMAD.MOV.U32 R2, RZ, RZ, 0x652b82fe ;  /* 0x652b82feff027424 */ /* 0x007fe200078e00ff */
[----:B------:R-:W-:Y:S01]  /*10870*/  BSSY B3, `(.L_x_4295) ;  /* 0x000003e000037945 */ /* 0x000fe20003800000 */
[----:B------:R-:W-:Y:S02]  /*10880*/  IMAD.MOV.U32 R3, RZ, RZ, 0x3ff71547 ;  /* 0x3ff71547ff037424 */ /* 0x000fe400078e00ff */
[----:B------:R-:W-:Y:S02]  /*10890*/  IMAD.SHL.U32 R0, R27, 0x2, RZ ;  /* 0x000000021b007824 */ /* 0x000fe400078e00ff */
[----:B------:R-:W-:Y:S02]  /*108a0*/  IMAD.MOV.U32 R8, RZ, RZ, 0x0 ;  /* 0x00000000ff087424 */ /* 0x000fe400078e00ff */
[----:B------:R-:W0:Y:S01]  /*108b0*/  DFMA R2, R26, R2, 6.75539944105574400000e+15 ;  /* 0x433800001a02742b */ /* 0x000e220000000002 */
[C---:B------:R-:W-:Y:S01]  /*108c0*/  ISETP.GE.U32.AND P0, PT, R0.reuse, 0x7fb3e647, PT ;  /* 0x7fb3e6470000780c */ /* 0x040fe20003f06070 */
[----:B------:R-:W-:Y:S01]  /*108d0*/  IMAD.MOV.U32 R9, RZ, RZ, 0x3ff00000 ;  /* 0x3ff00000ff097424 */ /* 0x000fe200078e00ff */
[----:B------:R-:W-:-:S03]  /*108e0*/  ISETP.NE.AND P1, PT, R0, RZ, PT ;  /* 0x000000ff0000720c */ /* 0x000fc60003f25270 */
[----:B0-----:R0:W1:-:S04]  /*108f0*/  DADD R4, R2, -6.75539944105574400000e+15 ;  /* 0xc338000002047429 */ /* 0x0010480000000000 */
[----:B0-----:R-:W-:Y:S02]  /*10900*/  IADD3 R2, R2, -0x1, RZ ;  /* 0xffffffff02027810 */ /* 0x001fe40007ffe0ff */
[----:B-1----:R-:W0:Y:S02]  /*10910*/  DFMA R6, R4, c[0x2][0x90], R26 ;  /* 0x0080240004067a2b */ /* 0x002e24000000001a */
[----:B------:R-:W-:-:S04]  /*10920*/  SEL R2, R2, RZ, P0 ;  /* 0x000000ff02027207 */ /* 0x000fc80000000000 */
[----:B0-----:R0:W1:Y:S01]  /*10930*/  DFMA R6, R4, c[0x2][0x98], R6 ;  /* 0x0080260004067a2b */ /* 0x0010620000000006 */
[----:B------:R-:W-:Y:S01]  /*10940*/  IADD3 R3, R2, -0x1, RZ ;  /* 0xffffffff02037810 */ /* 0x000fe20007ffe0ff */
[----:B0-----:R-:W-:Y:S02]  /*10950*/  IMAD.MOV.U32 R4, RZ, RZ, 0x6acd15b6 ;  /* 0x6acd15b6ff047424 */ /* 0x001fe400078e00ff */
[----:B------:R-:W-:-:S06]  /*10960*/  IMAD.MOV.U32 R5, RZ, RZ, 0x3e21f407 ;  /* 0x3e21f407ff057424 */ /* 0x000fcc00078e00ff */
[----:B-1----:R-:W-:Y:S02]  /*10970*/  FSEL R31, R27, R7, !P0 ;  /* 0x000000071b1f7208 */ /* 0x002fe40004000000 */
        /* <DEDUP_REMOVED lines=45> */
.L_x_4296:
[----:B------:R-:W-:Y:S05]  /*10c50*/  BSYNC B3 ;  /* 0x0000000000037941 */ /* 0x000fea0003800000 */
.L_x_4295:
[----:B------:R-:W-:-:S04]  /*10c60*/  DADD R2, R30, R2 ;  /* 0x000000001e027229 */ /* 0x000fc80000000002 */
[----:B------:R-:W0:-:S06]  /*10c70*/  DSETP.GE.AND P0, PT, R26, c[0x2][0xe8], PT ;  /* 0x00803a001a00762a */ /* 0x000e0c0003f06000 */
[----:B0-----:R-:W-:Y:S02]  /*10c80*/  FSEL R4, R2, RZ, !P0 ;  /* 0x000000ff02047208 */ /* 0x001fe40004000000 */
[----:B------:R-:W-:Y:S01]  /*10c90*/  FSEL R5, R3, +QNAN , !P0 ;  /* 0x7ff0000003057808 */ /* 0x000fe20004000000 */
[----:B------:R-:W-:Y:S05]  /*10ca0*/  BRA `(.L_x_4297) ;  /* 0x000000b000007947 */ /* 0x000fea0003800000 */
.L_x_4294:
[----:B012---:R-:W0:Y:S01]  /*10cb0*/  DMUL R2, R26, R26 ;  /* 0x0000001a1a027228 */ /* 0x007e220000000000 */
        /* <DEDUP_REMOVED lines=9> */
[----:B0-----:R0:W1:-:S06]  /*10d50*/  DFMA R4, R26, R4, R26 ;  /* 0x000000041a04722b */ /* 0x00104c000000001a */
.L_x_4297:
[----:B------:R-:W-:Y:S05]  /*10d60*/  BSYNC B2 ;  /* 0x0000000000027941 */ /* 0x000fea0003800000 */
.L_x_4293:
[----:B-1----:R-:W-:Y:S01]  /*10d70*/  LOP3.LUT R25, R5, 0x80000000, R25, 0xb8, !PT ;  /* 0x8000000005197812 */ /* 0x002fe200078eb819 */
[----:B------:R-:W-:Y:S01]  /*10d80*/  IMAD.MOV.U32 R24, RZ, RZ, R4 ;  /* 0x000000ffff187224 */ /* 0x000fe200078e0004 */
[----:B------:R-:W-:Y:S01]  /*10d90*/  BSSY B1, `(.L_x_4298) ;  /* 0x000001a000017945 */ /* 0x000fe20003800000 */
[----:B------:R-:W-:Y:S02]  /*10da0*/  IMAD.MOV.U32 R6, RZ, RZ, 0x0 ;  /* 0x00000000ff067424 */ /* 0x000fe400078e00ff */
[----:B------:R-:W-:Y:S02]  /*10db0*/  IMAD.MOV.U32 R7, RZ, RZ, 0x3fd80000 ;  /* 0x3fd80000ff077424 */ /* 0x000fe400078e00ff */
[----:B------:R-:W1:-:S06]  /*10dc0*/  DFMA R8, R24, R24, 1 ;  /* 0x3ff000001808742b */ /* 0x000e4c0000000018 */
[----:B-1----:R-:W1:Y:S04]  /*10dd0*/  MUFU.RSQ64H R3, R9 ;  /* 0x0000000900037308 */ /* 0x002e680000001c00 */
[----:B------:R-:W-:-:S04]  /*10de0*/  IADD3 R2, R9, -0x3500000, RZ ;  /* 0xfcb0000009027810 */ /* 0x000fc80007ffe0ff */
[----:B------:R-:W-:Y:S02]  /*10df0*/  ISETP.GE.U32.AND P0, PT, R2, 0x7ca00000, PT ;  /* 0x7ca000000200780c */ /* 0x000fe40003f06070 */
[----:B-1----:R-:W1:-:S06]  /*10e00*/  DMUL R4, R2, R2 ;  /* 0x0000000202047228 */ /* 0x002e4c0000000000 */
[----:B-1----:R-:W1:-:S06]  /*10e10*/  DFMA R4, R8, -R4, 1 ;  /* 0x3ff000000804742b */ /* 0x002e4c0000000804 */
[----:B-1----:R-:W-:-:S04]  /*10e20*/  DFMA R6, R4, R6, 0.5 ;  /* 0x3fe000000406742b */ /* 0x002fc80000000006 */
[----:B------:R-:W1:-:S06]  /*10e30*/  DMUL R4, R2, R4 ;  /* 0x0000000402047228 */ /* 0x000e4c0000000000 */
[----:B-1----:R-:W1:-:S06]  /*10e40*/  DFMA R10, R6, R4, R2 ;  /* 0x00000004060a722b */ /* 0x002e4c0000000002 */
[----:B-1----:R-:W1:-:S04]  /*10e50*/  DMUL R12, R8, R10 ;  /* 0x0000000a080c7228 */ /* 0x002e480000000000 */
[----:B------:R-:W-:Y:S01]  /*10e60*/  IADD3 R7, R11, -0x100000, RZ ;  /* 0xfff000000b077810 */ /* 0x000fe20007ffe0ff */
[----:B------:R-:W-:Y:S01]  /*10e70*/  IMAD.MOV.U32 R6, RZ, RZ, R10 ;  /* 0x000000ffff067224 */ /* 0x000fe200078e000a */
[----:B-1----:R-:W1:-:S06]  /*10e80*/  DFMA R14, R12, -R12, R8 ;  /* 0x8000000c0c0e722b */ /* 0x002e4c0000000008 */
[----:B-1----:R1:W2:Y:S01]  /*10e90*/  DFMA R4, R14, R6, R12 ;  /* 0x000000060e04722b */ /* 0x0022a2000000000c */
[----:B------:R-:W-:Y:S05]  /*10ea0*/  @!P0 BRA `(.L_x_4299) ;  /* 0x0000008000008947 */ /* 0x000fea0003800000 */
[----:B------:R-:W-:Y:S01]  /*10eb0*/  IMAD.MOV.U32 R0, RZ, RZ, R10 ;  /* 0x000000ffff007224 */ /* 0x000fe200078e000a */
[----:B------:R-:W-:Y:S01]  /*10ec0*/  MOV R11, R9 ;  /* 0x00000009000b7202 */ /* 0x000fe20000000f00 */
[----:B--2---:R-:W-:Y:S01]  /*10ed0*/  IMAD.MOV.U32 R4, RZ, RZ, R8 ;  /* 0x000000ffff047224 */ /* 0x004fe200078e0008 */
[----:B-1----:R-:W-:Y:S01]  /*10ee0*/  MOV R6, 0x10f30 ;  /* 0x00010f3000067802 */ /* 0x002fe20000000f00 */
[----:B------:R-:W-:Y:S02]  /*10ef0*/  IMAD.MOV.U32 R20, RZ, RZ, R14 ;  /* 0x000000ffff147224 */ /* 0x000fe400078e000e */
[----:B------:R-:W-:Y:S02]  /*10f00*/  IMAD.MOV.U32 R21, RZ, RZ, R15 ;  /* 0x000000ffff157224 */ /* 0x000fe400078e000f */
[----:B------:R-:W-:Y:S02]  /*10f10*/  IMAD.MOV.U32 R5, RZ, RZ, R2 ;  /* 0x000000ffff057224 */ /* 0x000fe400078e0002 */
[----:B0-----:R-:W-:Y:S05]  /*10f20*/  CALL.REL.NOINC `($__internal_1_$__cuda_sm20_dsqrt_rn_f64_mediumpath_v1) ;  /* 0x000027a000007944 */ /* 0x001fea0003c00000 */
.L_x_4299:
[----:B------:R-:W-:Y:S05]  /*10f30*/  BSYNC B1 ;  /* 0x0000000000017941 */ /* 0x000fea0003800000 */
.L_x_4298:
        /* <DEDUP_REMOVED lines=25> */
.L_x_4301:
[----:B------:R-:W-:Y:S05]  /*110d0*/  BSYNC B2 ;  /* 0x0000000000027941 */ /* 0x000fea0003800000 */
.L_x_4300:
        /* <DEDUP_REMOVED lines=23> */
.L_x_4303:
[----:B------:R-:W-:Y:S05]  /*11250*/  BSYNC B2 ;  /* 0x0000000000027941 */ /* 0x000fea0003800000 */
.L_x_4302:
[----:B------:R-:W-:Y:S02]  /*11260*/  IMAD.MOV.U32 R30, RZ, RZ, R2 ;  /* 0x000000ffff1e7224 */ /* 0x000fe400078e0002 */
[----:B------:R-:W-:Y:S01]  /*11270*/  IMAD.MOV.U32 R31, RZ, RZ, R3 ;  /* 0x000000ffff1f7224 */ /* 0x000fe200078e0003 */
[----:B------:R-:W-:Y:S05]  /*11280*/  BRA `(.L_x_4304) ;  /* 0x00000dd000007947 */ /* 0x000fea0003800000 */
.L_x_4287:
        /* <DEDUP_REMOVED lines=23> */
[----:B01----:R-:W-:Y:S02]  /*11400*/  IMAD R19, R6, 0x100000, R3 ;  /* 0x0010000006137824 */ /* 0x003fe400078e0203 */
        /* <DEDUP_REMOVED lines=11> */
[----:B------:R-:W-:Y:S02]  /*114c0*/  @!P1 LEA R5, R4, 0x3ff00000, 0x14 ;  /* 0x3ff0000004059811 */ /* 0x000fe400078ea0ff */
[----:B------:R-:W-:-:S06]  /*114d0*/  @!P1 MOV R4, RZ ;  /* 0x000000ff00049202 */ /* 0x000fcc0000000f00 */
[----:B------:R0:W1:-:S06]  /*114e0*/  @!P1 DMUL R18, R2, R4 ;  /* 0x0000000402129228 */ /* 0x00004c0000000000 */
.L_x_4306:
[----:B------:R-:W-:Y:S05]  /*114f0*/  BSYNC B1 ;  /* 0x0000000000017941 */ /* 0x000fea0003800000 */
.L_x_4305:
        /* <DEDUP_REMOVED lines=16> */
.L_x_4308:
[----:B0-----:R0:W2:Y:S01]  /*11600*/  DMUL R2, RZ, R26 ;  /* 0x0000001aff027228 */ /* 0x0010a20000000000 */
[----:B------:R-:W-:-:S05]  /*11610*/  IMAD.MOV.U32 R0, RZ, RZ, RZ ;  /* 0x000000ffff007224 */ /* 0x000fca00078e00ff */
.L_x_4309:
[----:B------:R-:W-:Y:S05]  /*11620*/  BSYNC B2 ;  /* 0x0000000000027941 */ /* 0x000fea0003800000 */
.L_x_4307:
        /* <DEDUP_REMOVED lines=37> */
.L_x_4311:
[----:B------:R2:W3:Y:S01]  /*11880*/  DMUL R2, RZ, R26 ;  /* 0x0000001aff027228 */ /* 0x0004e20000000000 */
[----:B------:R-:W-:-:S05]  /*11890*/  IMAD.MOV.U32 R4, RZ, RZ, RZ ;  /* 0x000000ffff047224 */ /* 0x000fca00078e00ff */
.L_x_4312:
[----:B------:R-:W-:Y:S05]  /*118a0*/  BSYNC B2 ;  /* 0x0000000000027941 */ /* 0x000fea0003800000 */
.L_x_4310:
        /* <DEDUP_REMOVED lines=11> */
[----:B------:R-:W-:-:S02]  /*11960*/  IMAD.MOV.U32 R0, RZ, RZ, 0x3de5db65 ;  /* 0x3de5db65ff007424 */ /* 0x000fc400078e00ff */
[----:B------:R-:W-:Y:S01]  /*11970*/  IMAD.MOV.U32 R24, RZ, RZ, RZ ;  /* 0x000000ffff187224 */ /* 0x000fe200078e00ff */
        /* <DEDUP_REMOVED lines=18> */
.L_x_4286:
[----:B------:R-:W1:-:S10]  /*11aa0*/  DADD R24, R26, -R26 ;  /* 0x000000001a187229 */ /* 0x000e54000000081a */
[----:B-1----:R-:W-:Y:S02]  /*11ab0*/  IMAD.MOV.U32 R30, RZ, RZ, R24 ;  /* 0x000000ffff1e7224 */ /* 0x002fe400078e0018 */
[----:B------:R-:W-:Y:S01]  /*11ac0*/  IMAD.MOV.U32 R31, RZ, RZ, R25 ;  /* 0x000000ffff1f7224 */ /* 0x000fe200078e0019 */
[----:B------:R-:W-:Y:S05]  /*11ad0*/  BRA `(.L_x_4304) ;  /* 0x0000058000007947 */ /* 0x000fea0003800000 */
.L_x_4285:
        /* <DEDUP_REMOVED lines=8> */
[----:B0-----:R-:W-:-:S12]  /*11b60*/  IADD3 R33, R25, -0x40000000, RZ ;  /* 0xc000000019217810 */ /* 0x001fd80007ffe0ff */
[----:B-1----:R-:W-:Y:S05]  /*11b70*/  @!P0 BRA `(.L_x_4314) ;  /* 0x000004a000008947 */ /* 0x002fea0003800000 */
        /* <DEDUP_REMOVED lines=17> */
.L_x_4316:
[----:B------:R-:W-:Y:S05]  /*11c90*/  BSYNC B3 ;  /* 0x0000000000037941 */ /* 0x000fea0003800000 */
.L_x_4315:
[----:B------:R-:W-:Y:S01]  /*11ca0*/  SHF.L.U32 R4, R0, 0x3, RZ ;  /* 0x0000000300047819 */ /* 0x000fe200000006ff */
        /* <DEDUP_REMOVED lines=30> */
.L_x_4318:
[----:B------:R-:W-:Y:S05]  /*11e90*/  BSYNC B3 ;  /* 0x0000000000037941 */ /* 0x000fea0003800000 */
.L_x_4317:
        /* <DEDUP_REMOVED lines=24> */
.L_x_4314:
[----:B------:R-:W-:Y:S05]  /*12020*/  BSYNC B2 ;  /* 0x0000000000027941 */ /* 0x000fea0003800000 */
.L_x_4313:
[----:B01----:R-:W-:Y:S01]  /*12030*/  LOP3.LUT R31, RZ, 0x80000000, R27, 0xb8, !PT ;  /* 0x80000000ff1f7812 */ /* 0x003fe200078eb81b */
[----:B------:R-:W-:Y:S02]  /*12040*/  IMAD.MOV.U32 R25, RZ, RZ, R33 ;  /* 0x000000ffff197224 */ /* 0x000fe400078e0021 */
[----:B------:R-:W-:Y:S02]  /*12050*/  IMAD.MOV.U32 R30, RZ, RZ, RZ ;  /* 0x000000ffff1e7224 */ /* 0x000fe400078e00ff */
.L_x_4304:
[----:B------:R-:W-:Y:S05]  /*12060*/  BSYNC B0 ;  /* 0x0000000000007941 */ /* 0x000fea0003800000 */
.L_x_4284:
        /* <DEDUP_REMOVED lines=13> */
[----:B--2---:R-:W-:Y:S01]  /*12140*/  STG.E.U8 [R16.64], R25 ;  /* 0x0000001910007986 */ /* 0x004fe2000c101124 */
[----:B------:R-:W-:Y:S05]  /*12150*/  EXIT ;  /* 0x000000000000794d */ /* 0x000fea0003800000 */
.L_x_4322:
[----:B------:R-:W2:Y:S02]  /*12160*/  F2I.S64.F64.TRUNC R24, R24 ;  /* 0x0000001800187311 */ /* 0x000ea4000030d900 */
[----:B--2---:R-:W-:-:S05]  /*12170*/  IMAD.MOV.U32 R3, RZ, RZ, R24 ;  /* 0x000000ffff037224 */ /* 0x004fca00078e0018 */
[----:B------:R-:W-:Y:S01]  /*12180*/  STG.E.U8 [R16.64], R3 ;  /* 0x0000000310007986 */ /* 0x000fe2000c101124 */
[----:B------:R-:W-:Y:S05]  /*12190*/  EXIT ;  /* 0x000000000000794d */ /* 0x000fea0003800000 */
.L_x_4321:
[----:B------:R-:W-:-:S13]  /*121a0*/  ISETP.NE.AND P0, PT, R0, 0x2, PT ;  /* 0x000000020000780c */ /* 0x000fda0003f05270 */
[----:B------:R-:W-:Y:S05]  /*121b0*/  @!P0 BRA `(.L_x_4324) ;  /* 0x000000a000008947 */ /* 0x000fea0003800000 */
[----:B------:R-:W-:-:S13]  /*121c0*/  ISETP.NE.AND P0, PT, R0, 0x3, PT ;  /* 0x000000030000780c */ /* 0x000fda0003f05270 */
[----:B------:R-:W-:Y:S05]  /*121d0*/  @!P0 BRA `(.L_x_4325) ;  /* 0x0000005000008947 */ /* 0x000fea0003800000 */
[----:B------:R-:W-:-:S13]  /*121e0*/  ISETP.NE.AND P0, PT, R0, 0x4, PT ;  /* 0x000000040000780c */ /* 0x000fda0003f05270 */
[----:B------:R-:W-:Y:S05]  /*121f0*/  @P0 BRA `(.L_x_4323) ;  /* 0x00000d4000000947 */ /* 0x000fea0003800000 */
[----:B------:R-:W2:Y:S02]  /*12200*/  F2I.S64.F64.TRUNC R24, R24 ;  /* 0x0000001800187311 */ /* 0x000ea4000030d900 */
[----:B--2---:R-:W-:Y:S01]  /*12210*/  STG.E.64 [R16.64], R24 ;  /* 0x0000001810007986 */ /* 0x004fe2000c101b24 */
[----:B------:R-:W-:Y:S05]  /*12220*/  EXIT ;  /* 0x000000000000794d */ /* 0x000fea0003800000 */
.L_x_4325:
[----:B------:R-:W2:Y:S02]  /*12230*/  F2I.F64.TRUNC R25, R24 ;  /* 0x0000001800197311 */ /* 0x000ea4000030d100 */
[----:B--2---:R-:W-:Y:S01]  /*12240*/  STG.E [R16.64], R25 ;  /* 0x0000001910007986 */ /* 0x004fe2000c101924 */
[----:B------:R-:W-:Y:S05]  /*12250*/  EXIT ;  /* 0x000000000000794d */ /* 0x000fea0003800000 */
.L_x_4324:
[----:B------:R-:W2:Y:S02]  /*12260*/  F2I.F64.TRUNC R25, R24 ;  /* 0x0000001800197311 */ /* 0x000ea4000030d100 */
[----:B--2---:R-:W-:Y:S01]  /*12270*/  STG.E.U16 [R16.64], R25 ;  /* 0x0000001910007986 */ /* 0x004fe2000c101524 */
[----:B------:R-:W-:Y:S05]  /*12280*/  EXIT ;  /* 0x000000000000794d */ /* 0x000fea0003800000 */
.L_x_4320:
        /* <DEDUP_REMOVED lines=9> */
[----:B------:R-:W-:Y:S01]  /*12320*/  STG.E [R16.64], R3 ;  /* 0x0000000310007986 */ /* 0x000fe2000c101924 */
[----:B------:R-:W-:Y:S05]  /*12330*/  EXIT ;  /* 0x000000000000794d */ /* 0x000fea0003800000 */
.L_x_4327:
[----:B------:R-:W2:Y:S01]  /*12340*/  F2F.F32.F64 R0, R24 ;  /* 0x0000001800007310 */ /* 0x000ea20000301000 */
[----:B------:R-:W2:-:S14]  /*12350*/  DSETP.GEU.AND P0, PT, |R24|, c[0x2][0x168], PT ;  /* 0x00805a001800762a */ /* 0x000e9c0003f0e200 */
[----:B--2---:R-:W-:-:S05]  /*12360*/  @!P0 FMUL R0, R0, 1.175494350822287508e-38 ;  /* 0x0080000000008820 */ /* 0x004fca0000400000 */
[----:B------:R-:W-:-:S05]  /*12370*/  F2FP.PACK_AB R0, RZ, R0 ;  /* 0x00000000ff00723e */ /* 0x000fca00000000ff */
[----:B------:R-:W-:Y:S01]  /*12380*/  STG.E.U16 [R16.64], R0 ;  /* 0x0000000010007986 */ /* 0x000fe2000c101524 */
[----:B------:R-:W-:Y:S05]  /*12390*/  EXIT ;  /* 0x000000000000794d */ /* 0x000fea0003800000 */
.L_x_4326:
        /* <DEDUP_REMOVED lines=12> */
[----:B------:R-:W-:Y:S01]  /*12460*/  STG.E.64 [R16.64], R2 ;  /* 0x0000000210007986 */ /* 0x000fe2000c101b24 */
[----:B------:R-:W-:Y:S05]  /*12470*/  EXIT ;  /* 0x000000000000794d */ /* 0x000fea0003800000 */
.L_x_4329:
[----:B------:R-:W2:Y:S01]  /*12480*/  F2F.F32.F64 R3, R24 ;  /* 0x0000001800037310 */ /* 0x000ea20000301000 */
[----:B------:R-:W2:-:S04]  /*12490*/  DSETP.GEU.AND P0, PT, |R24|, c[0x2][0x168], PT ;  /* 0x00805a001800762a */ /* 0x000e880003f0e200 */
[----:B-1----:R-:W1:-:S03]  /*124a0*/  DSETP.GEU.AND P1, PT, |R30|, c[0x2][0x168], PT ;  /* 0x00805a001e00762a */ /* 0x002e460003f2e200 */
[----:B------:R-:W1:Y:S07]  /*124b0*/  F2F.F32.F64 R0, R30 ;  /* 0x0000001e00007310 */ /* 0x000e6e0000301000 */
[----:B--2---:R-:W-:-:S04]  /*124c0*/  @!P0 FMUL R3, R3, 1.175494350822287508e-38 ;  /* 0x0080000003038820 */ /* 0x004fc80000400000 */
[----:B-1----:R-:W-:-:S05]  /*124d0*/  @!P1 FMUL R0, R0, 1.175494350822287508e-38 ;  /* 0x0080000000009820 */ /* 0x002fca0000400000 */
[----:B------:R-:W-:-:S05]  /*124e0*/  F2FP.PACK_AB R3, R0, R3 ;  /* 0x000000030003723e */ /* 0x000fca00000000ff */
[----:B------:R-:W-:Y:S01]  /*124f0*/  STG.E [R16.64], R3 ;  /* 0x0000000310007986 */ /* 0x000fe2000c101924 */
[----:B------:R-:W-:Y:S05]  /*12500*/  EXIT ;  /* 0x000000000000794d */ /* 0x000fea0003800000 */
.L_x_4328:
[----:B------:R-:W-:Y:S01]  /*12510*/  STG.E.64 [R16.64], R24 ;  /* 0x0000001810007986 */ /* 0x000fe2000c101b24 */
[----:B------:R-:W-:Y:S05]  /*12520*/  EXIT ;  /* 0x000000000000794d */ /* 0x000fea0003800000 */
.L_x_4319:
        /* <DEDUP_REMOVED lines=11> */
[----:B------:R-:W-:Y:S01]  /*125e0*/  STG.E.U8 [R16.64], R3 ;  /* 0x0000000310007986 */ /* 0x000fe2000c101124 */
[----:B------:R-:W-:Y:S05]  /*125f0*/  EXIT ;  /* 0x000000000000794d */ /* 0x000fea0003800000 */
.L_x_4332:
[----:B------:R-:W-:Y:S02]  /*12600*/  IMAD.MOV.U32 R28, RZ, RZ, R24 ;  /* 0x000000ffff1c7224 */ /* 0x000fe400078e0018 */
[----:B------:R-:W-:-:S05]  /*12610*/  IMAD.MOV.U32 R29, RZ, RZ, R25 ;  /* 0x000000ffff1d7224 */ /* 0x000fca00078e0019 */
[----:B-1----:R-:W-:Y:S01]  /*12620*/  STG.E.128 [R16.64], R28 ;  /* 0x0000001c10007986 */ /* 0x002fe2000c101d24 */
[----:B------:R-:W-:Y:S05]  /*12630*/  EXIT ;  /* 0x000000000000794d */ /* 0x000fea0003800000 */
.L_x_4331:
        /* <DEDUP_REMOVED lines=23> */
.L_x_4336:
[----:B------:R-:W-:Y:S05]  /*127b0*/  BSYNC B0 ;  /* 0x0000000000007941 */ /* 0x000fea0003800000 */
.L_x_4335:
[----:B------:R-:W-:-:S05]  /*127c0*/  LOP3.LUT R3, R0, R3, RZ, 0xfc, !PT ;  /* 0x0000000300037212 */ /* 0x000fca00078efcff */
[----:B------:R-:W-:Y:S01]  /*127d0*/  STG.E.U8 [R16.64], R3 ;  /* 0x0000000310007986 */ /* 0x000fe2000c101124 */
[----:B------:R-:W-:Y:S05]  /*127e0*/  EXIT ;  /* 0x000000000000794d */ /* 0x000fea0003800000 */
.L_x_4334:
        /* <DEDUP_REMOVED lines=15> */
.L_x_4338:
[----:B------:R-:W-:Y:S01]  /*128e0*/  IMAD.MOV.U32 R0, RZ, RZ, 0x7f ;  /* 0x0000007fff007424 */ /* 0x000fe200078e00ff */
[----:B------:R-:W-:-:S04]  /*128f0*/  ISETP.GT.U32.AND P0, PT, R2, 0x7f800000, PT ;  /* 0x7f8000000200780c */ /* 0x000fc80003f04070 */
[----:B------:R-:W-:-:S04]  /*12900*/  SEL R0, R0, 0x7c, P0 ;  /* 0x0000007c00007807 */ /* 0x000fc80000000000 */
.L_x_4339:
[----:B------:R-:W-:Y:S05]  /*12910*/  BSYNC B0 ;  /* 0x0000000000007941 */ /* 0x000fea0003800000 */
.L_x_4337:
[----:B------:R-:W-:-:S04]  /*12920*/  LOP3.LUT R2, R3, 0x80000000, RZ, 0xc0, !PT ;  /* 0x8000000003027812 */ /* 0x000fc800078ec0ff */
[----:B------:R-:W-:-:S04]  /*12930*/  SHF.R.U32.HI R3, RZ, 0x18, R2 ;  /* 0x00000018ff037819 */ /* 0x000fc80000011602 */
[----:B------:R-:W-:-:S05]  /*12940*/  LOP3.LUT R3, R0, R3, RZ, 0xfc, !PT ;  /* 0x0000000300037212 */ /* 0x000fca00078efcff */
[----:B------:R-:W-:Y:S01]  /*12950*/  STG.E.U8 [R16.64], R3 ;  /* 0x0000000310007986 */ /* 0x000fe2000c101124 */
[----:B------:R-:W-:Y:S05]  /*12960*/  EXIT ;  /* 0x000000000000794d */ /* 0x000fea0003800000 */
.L_x_4333:
[----:B------:R-:W2:Y:S01]  /*12970*/  F2F.F32.F64 R0, R24 ;  /* 0x0000001800007310 */ /* 0x000ea20000301000 */
[----:B------:R-:W2:-:S14]  /*12980*/  DSETP.GEU.AND P0, PT, |R24|, c[0x2][0x168], PT ;  /* 0x00805a001800762a */ /* 0x000e9c0003f0e200 */
[----:B--2---:R-:W-:-:S05]  /*12990*/  @!P0 FMUL R0, R0, 1.175494350822287508e-38 ;  /* 0x0080000000008820 */ /* 0x004fca0000400000 */
[----:B------:R-:W-:-:S05]  /*129a0*/  F2FP.BF16.PACK_AB R0, RZ, R0 ;  /* 0x00000000ff00723e */ /* 0x000fca00000010ff */
[----:B------:R-:W-:Y:S01]  /*129b0*/  STG.E.U16 [R16.64], R0 ;  /* 0x0000000010007986 */ /* 0x000fe2000c101524 */
[----:B------:R-:W-:Y:S05]  /*129c0*/  EXIT ;  /* 0x000000000000794d */ /* 0x000fea0003800000 */
.L_x_4330:
        /* <DEDUP_REMOVED lines=9> */
[----:B--2---:R-:W-:Y:S01]  /*12a60*/  STG.E.U16 [R16.64], R25 ;  /* 0x0000001910007986 */ /* 0x004fe2000c101524 */
[----:B------:R-:W-:Y:S05]  /*12a70*/  EXIT ;  /* 0x000000000000794d */ /* 0x000fea0003800000 */
.L_x_4342:
        /* <DEDUP_REMOVED lines=19> */
.L_x_4345:
[----:B------:R-:W-:-:S04]  /*12bb0*/  LOP3.LUT R2, R3, 0x80000000, RZ, 0xc0, !PT ;  /* 0x8000000003027812 */ /* 0x000fc800078ec0ff */
[----:B------:R-:W-:-:S04]  /*12bc0*/  SHF.R.U32.HI R3, RZ, 0x18, R2 ;  /* 0x00000018ff037819 */ /* 0x000fc80000011602 */
[----:B------:R-:W-:-:S04]  /*12bd0*/  LOP3.LUT R0, R0, R3, RZ, 0xfc, !PT ;  /* 0x0000000300007212 */ /* 0x000fc800078efcff */
[----:B------:R-:W-:Y:S02]  /*12be0*/  PRMT R8, R0, 0x7610, R8 ;  /* 0x0000761000087816 */ /* 0x000fe40000000008 */
.L_x_4344:
[----:B------:R-:W-:Y:S05]  /*12bf0*/  BSYNC B0 ;  /* 0x0000000000007941 */ /* 0x000fea0003800000 */
.L_x_4343:
[----:B------:R-:W-:Y:S01]  /*12c00*/  STG.E.U8 [R16.64], R8 ;  /* 0x0000000810007986 */ /* 0x000fe2000c101124 */
[----:B------:R-:W-:Y:S05]  /*12c10*/  EXIT ;  /* 0x000000000000794d */ /* 0x000fea0003800000 */
.L_x_4341:
        /* <DEDUP_REMOVED lines=19> */
.L_x_4348:
[----:B------:R-:W-:-:S04]  /*12d50*/  LOP3.LUT R2, R3, 0x80000000, RZ, 0xc0, !PT ;  /* 0x8000000003027812 */ /* 0x000fc800078ec0ff */
[----:B------:R-:W-:-:S04]  /*12d60*/  SHF.R.U32.HI R3, RZ, 0x18, R2 ;  /* 0x00000018ff037819 */ /* 0x000fc80000011602 */
[----:B------:R-:W-:-:S04]  /*12d70*/  LOP3.LUT R0, R0, R3, RZ, 0xfc, !PT ;  /* 0x0000000300007212 */ /* 0x000fc800078efcff */
[----:B------:R-:W-:Y:S02]  /*12d80*/  PRMT R8, R0, 0x7610, R8 ;  /* 0x0000761000087816 */ /* 0x000fe40000000008 */
.L_x_4347:
[----:B------:R-:W-:Y:S05]  /*12d90*/  BSYNC B0 ;  /* 0x0000000000007941 */ /* 0x000fea0003800000 */
.L_x_4346:
[----:B------:R-:W-:Y:S01]  /*12da0*/  STG.E.U8 [R16.64], R8 ;  /* 0x0000000810007986 */ /* 0x000fe2000c101124 */
[----:B------:R-:W-:Y:S05]  /*12db0*/  EXIT ;  /* 0x000000000000794d */ /* 0x000fea0003800000 */
.L_x_4340:
        /* <DEDUP_REMOVED lines=24> */
.L_x_4323:
[----:B------:R-:W-:Y:S01]  /*12f40*/  MOV R0, 0x0 ;  /* 0x0000000000007802 */ /* 0x000fe20000000f00 */
[----:B------:R-:W-:Y:S01]  /*12f50*/  IMAD.MOV.U32 R4, RZ, RZ, c[0x4][0x158] ;  /* 0x01005600ff047624 */ /* 0x000fe200078e00ff */
[----:B------:R-:W-:Y:S01]  /*12f60*/  MOV R5, c[0x4][0x15c] ;  /* 0x0100570000057a02 */ /* 0x000fe20000000f00 */
[----:B------:R-:W-:Y:S01]  /*12f70*/  IMAD.MOV.U32 R6, RZ, RZ, c[0x4][0x160] ;  /* 0x01005800ff067624 */ /* 0x000fe200078e00ff */
[----:B------:R2:W3:Y:S01]  /*12f80*/  LDC.64 R2, c[0x4][R0] ;  /* 0x0100000000027b82 */ /* 0x0004e20000000a00 */
[----:B------:R-:W-:Y:S02]  /*12f90*/  IMAD.MOV.U32 R7, RZ, RZ, c[0x4][0x164] ;  /* 0x01005900ff077624 */ /* 0x000fe400078e00ff */
[----:B------:R-:W-:Y:S02]  /*12fa0*/  IMAD.MOV.U32 R8, RZ, RZ, 0x65 ;  /* 0x00000065ff087424 */ /* 0x000fe400078e00ff */
[----:B------:R-:W-:-:S02]  /*12fb0*/  IMAD.MOV.U32 R10, RZ, RZ, c[0x4][0x10] ;  /* 0x01000400ff0a7624 */ /* 0x000fc400078e00ff */
[----:B------:R-:W-:Y:S02]  /*12fc0*/  IMAD.MOV.U32 R11, RZ, RZ, c[0x4][0x14] ;  /* 0x01000500ff0b7624 */ /* 0x000fe400078e00ff */
[----:B------:R-:W-:Y:S02]  /*12fd0*/  IMAD.MOV.U32 R12, RZ, RZ, 0x1 ;  /* 0x00000001ff0c7424 */ /* 0x000fe400078e00ff */
[----:B------:R-:W-:Y:S02]  /*12fe0*/  IMAD.MOV.U32 R13, RZ, RZ, RZ ;  /* 0x000000ffff0d7224 */ /* 0x000fe400078e00ff */
[----:B--2---:R-:W-:Y:S01]  /*12ff0*/  LEPC R14 ;  /* 0x00000000000e734e */ /* 0x004fe20000000000 */
[----:B------:R-:W-:Y:S02]  /*13000*/  MOV R9, 0x13070 ;  /* 0x0001307000097802 */ /* 0x000fe40000000f00 */
[----:B------:R-:W-:Y:S02]  /*13010*/  MOV R20, 0x12ff0 ;  /* 0x00012ff000147802 */ /* 0x000fe40000000f00 */
[----:B------:R-:W-:Y:S02]  /*13020*/  MOV R21, 0x0 ;  /* 0x0000000000157802 */ /* 0x000fe40000000f00 */
[----:B------:R-:W-:-:S02]  /*13030*/  MOV R0, 0x0 ;  /* 0x0000000000007802 */ /* 0x000fc40000000f00 */
[----:B------:R-:W-:-:S04]  /*13040*/  IADD3 R20, P0, P1, -R20, R9, R14 ;  /* 0x0000000914147210 */ /* 0x000fc8000791e10e */
[----:B------:R-:W-:-:S04]  /*13050*/  IADD3.X R21, ~R0, R21, R15, P0, P1 ;  /* 0x0000001500157210 */ /* 0x000fc800007e250f */
[----:B01-3--:R-:W-:Y:S05]  /*13060*/  CALL.ABS.NOINC R2 ;  /* 0x0000000002007343 */ /* 0x00bfea0003c00000 */
[----:B------:R-:W-:Y:S05]  /*13070*/  EXIT ;  /* 0x000000000000794d */ /* 0x000fea0003800000 */
.L_x_4350:
[----:B------:R-:W2:Y:S02]  /*13080*/  F2I.U64.F64.TRUNC R24, R24 ;  /* 0x0000001800187311 */ /* 0x000ea4000030d800 */
[----:B--2---:R-:W-:Y:S01]  /*13090*/  STG.E.64 [R16.64], R24 ;  /* 0x0000001810007986 */ /* 0x004fe2000c101b24 */
[----:B------:R-:W-:Y:S05]  /*130a0*/  EXIT ;  /* 0x000000000000794d */ /* 0x000fea0003800000 */
.L_x_4349:
[----:B------:R-:W2:Y:S02]  /*130b0*/  F2I.U32.F64.TRUNC R25, R24 ;  /* 0x0000001800197311 */ /* 0x000ea4000030d000 */
[----:B--2---:R-:W-:Y:S01]  /*130c0*/  STG.E [R16.64], R25 ;  /* 0x0000001910007986 */ /* 0x004fe2000c101924 */
[----:B------:R-:W-:Y:S05]  /*130d0*/  EXIT ;  /* 0x000000000000794d */ /* 0x000fea0003800000 */
        .weak           $__internal_0_$__cuda_sm20_div_rn_f64_full
        .type           $__internal_0_$__cuda_sm20_div_rn_f64_full,@function
        .size           $__internal_0_$__cuda_sm20_div_rn_f64_full,($__internal_1_$__cuda_sm20_dsqrt_rn_f64_mediumpath_v1 - $__internal_0_$__cuda_sm20_div_rn_f64_full)
$__internal_0_$__cuda_sm20_div_rn_f64_full:
[C---:B------:R-:W-:Y:S01]  /*130e0*/  FSETP.GEU.AND P0, PT, |R5|.reuse, 1.469367938527859385e-39, PT ;  /* 0x001000000500780b */ /* 0x040fe20003f0e200 */
[----:B------:R-:W-:Y:S01]  /*130f0*/  IMAD.MOV.U32 R7, RZ, RZ, R9 ;  /* 0x000000ffff077224 */ /* 0x000fe200078e0009 */
[C---:B------:R-:W-:Y:S01]  /*13100*/  LOP3.LUT R3, R5.reuse, 0x800fffff, RZ, 0xc0, !PT ;  /* 0x800fffff05037812 */ /* 0x040fe200078ec0ff */
[----:B------:R-:W-:Y:S01]  /*13110*/  IMAD.MOV.U32 R4, RZ, RZ, R2 ;  /* 0x000000ffff047224 */ /* 0x000fe200078e0002 */
[----:B------:R-:W-:Y:S01]  /*13120*/  LOP3.LUT R21, R5, 0x7ff00000, RZ, 0xc0, !PT ;  /* 0x7ff0000005157812 */ /* 0x000fe200078ec0ff */
[----:B------:R-:W-:Y:S01]  /*13130*/  IMAD.MOV.U32 R11, RZ, RZ, 0x1ca00000 ;  /* 0x1ca00000ff0b7424 */ /* 0x000fe200078e00ff */
[----:B------:R-:W-:Y:S01]  /*13140*/  FSETP.GEU.AND P2, PT, |R7|, 1.469367938527859385e-39, PT ;  /* 0x001000000700780b */ /* 0x000fe20003f4e200 */
[----:B------:R-:W-:Y:S01]  /*13150*/  IMAD.MOV.U32 R14, RZ, RZ, 0x1 ;  /* 0x00000001ff0e7424 */ /* 0x000fe200078e00ff */
[----:B------:R-:W-:Y:S01]  /*13160*/  LOP3.LUT R3, R3, 0x3ff00000, RZ, 0xfc, !PT ;  /* 0x3ff0000003037812 */ /* 0x000fe200078efcff */
[----:B------:R-:W-:Y:S01]  /*13170*/  IMAD.MOV.U32 R6, RZ, RZ, R8 ;  /* 0x000000ffff067224 */ /* 0x000fe200078e0008 */
[----:B------:R-:W-:Y:S01]  /*13180*/  LOP3.LUT R10, R7, 0x7ff00000, RZ, 0xc0, !PT ;  /* 0x7ff00000070a7812 */ /* 0x000fe200078ec0ff */
[----:B------:R-:W-:Y:S02]  /*13190*/  BSSY B1, `(.L_x_4351) ;  /* 0x0000050000017945 */ /* 0x000fe40003800000 */
[----:B------:R-:W0:Y:S01]  /*131a0*/  @!P0 DMUL R2, R4, 8.98846567431157953865e+307 ;  /* 0x7fe0000004028828 */ /* 0x000e220000000000 */
[----:B------:R-:W-:Y:S01]  /*131b0*/  ISETP.GE.U32.AND P1, PT, R10, R21, PT ;  /* 0x000000150a00720c */ /* 0x000fe20003f26070 */
[----:B------:R-:W-:-:S04]  /*131c0*/  IMAD.MOV.U32 R8, RZ, RZ, R6 ;  /* 0x000000ffff087224 */ /* 0x000fc800078e0006 */
[----:B0-----:R-:W0:Y:S01]  /*131d0*/  MUFU.RCP64H R15, R3 ;  /* 0x00000003000f7308 */ /* 0x001e220000001800 */
[----:B------:R-:W-:Y:S01]  /*131e0*/  @!P2 LOP3.LUT R9, R5, 0x7ff00000, RZ, 0xc0, !PT ;  /* 0x7ff000000509a812 */ /* 0x000fe200078ec0ff */
[----:B------:R-:W-:-:S03]  /*131f0*/  @!P2 IMAD.MOV.U32 R12, RZ, RZ, RZ ;  /* 0x000000ffff0ca224 */ /* 0x000fc600078e00ff */
[----:B------:R-:W-:Y:S02]  /*13200*/  @!P2 ISETP.GE.U32.AND P3, PT, R10, R9, PT ;  /* 0x000000090a00a20c */ /* 0x000fe40003f66070 */
[C---:B------:R-:W-:Y:S02]  /*13210*/  SEL R9, R11.reuse, 0x63400000, !P1 ;  /* 0x634000000b097807 */ /* 0x040fe40004800000 */
[----:B------:R-:W-:Y:S02]  /*13220*/  @!P2 SEL R13, R11, 0x63400000, !P3 ;  /* 0x634000000b0da807 */ /* 0x000fe40005800000 */
[--C-:B------:R-:W-:Y:S02]  /*13230*/  LOP3.LUT R9, R9, 0x800fffff, R7.reuse, 0xf8, !PT ;  /* 0x800fffff09097812 */ /* 0x100fe400078ef807 */
[----:B------:R-:W-:Y:S01]  /*13240*/  @!P2 LOP3.LUT R13, R13, 0x80000000, R7, 0xf8, !PT ;  /* 0x800000000d0da812 */ /* 0x000fe200078ef807 */
[----:B0-----:R-:W0:-:S03]  /*13250*/  DFMA R22, R14, -R2, 1 ;  /* 0x3ff000000e16742b */ /* 0x001e060000000802 */
[----:B------:R-:W-:-:S03]  /*13260*/  @!P2 LOP3.LUT R13, R13, 0x100000, RZ, 0xfc, !PT ;  /* 0x001000000d0da812 */ /* 0x000fc600078efcff */
[----:B0-----:R-:W0:-:S04]  /*13270*/  DFMA R22, R22, R22, R22 ;  /* 0x000000161616722b */ /* 0x001e080000000016 */
[----:B------:R-:W-:-:S04]  /*13280*/  @!P2 DFMA R8, R8, 2, -R12 ;  /* 0x400000000808a82b */ /* 0x000fc8000000080c */
[----:B0-----:R0:W1:Y:S02]  /*13290*/  DFMA R22, R14, R22, R14 ;  /* 0x000000160e16722b */ /* 0x001064000000000e */
[----:B0-----:R-:W-:Y:S02]  /*132a0*/  IMAD.MOV.U32 R14, RZ, RZ, R10 ;  /* 0x000000ffff0e7224 */ /* 0x001fe400078e000a */
[----:B------:R-:W-:Y:S01]  /*132b0*/  IMAD.MOV.U32 R15, RZ, RZ, R21 ;  /* 0x000000ffff0f7224 */ /* 0x000fe200078e0015 */
[----:B------:R-:W-:Y:S01]  /*132c0*/  @!P0 LOP3.LUT R15, R3, 0x7ff00000, RZ, 0xc0, !PT ;  /* 0x7ff00000030f8812 */ /* 0x000fe200078ec0ff */
[----:B-1----:R-:W0:Y:S01]  /*132d0*/  DFMA R12, R22, -R2, 1 ;  /* 0x3ff00000160c742b */ /* 0x002e220000000802 */
[----:B------:R-:W-:Y:S02]  /*132e0*/  @!P2 LOP3.LUT R14, R9, 0x7ff00000, RZ, 0xc0, !PT ;  /* 0x7ff00000090ea812 */ /* 0x000fe400078ec0ff */
[----:B------:R-:W-:-:S03]  /*132f0*/  IADD3 R34, R15, -0x1, RZ ;  /* 0xffffffff0f227810 */ /* 0x000fc60007ffe0ff */
[----:B0-----:R0:W1:Y:S02]  /*13300*/  DFMA R12, R22, R12, R22 ;  /* 0x0000000c160c722b */ /* 0x0010640000000016 */
[----:B0-----:R-:W-:-:S04]  /*13310*/  IADD3 R22, R14, -0x1, RZ ;  /* 0xffffffff0e167810 */ /* 0x001fc80007ffe0ff */
[----:B------:R-:W-:Y:S01]  /*13320*/  ISETP.GT.U32.AND P0, PT, R22, 0x7feffffe, PT ;  /* 0x7feffffe1600780c */ /* 0x000fe20003f04070 */
[----:B-1----:R-:W0:-:S03]  /*13330*/  DMUL R20, R12, R8 ;  /* 0x000000080c147228 */ /* 0x002e060000000000 */
[----:B------:R-:W-:-:S03]  /*13340*/  ISETP.GT.U32.OR P0, PT, R34, 0x7feffffe, P0 ;  /* 0x7feffffe2200780c */ /* 0x000fc60000704470 */
[----:B0-----:R-:W0:-:S06]  /*13350*/  DFMA R22, R20, -R2, R8 ;  /* 0x800000021416722b */ /* 0x001e0c0000000008 */
[----:B0-----:R0:W1:-:S04]  /*13360*/  DFMA R12, R12, R22, R20 ;  /* 0x000000160c0c722b */ /* 0x0010480000000014 */
[----:B------:R-:W-:Y:S05]  /*13370*/  @P0 BRA `(.L_x_4352) ;  /* 0x000001c000000947 */ /* 0x000fea0003800000 */
[----:B01----:R-:W-:Y:S01]  /*13380*/  LOP3.LUT R7, R5, 0x7ff00000, RZ, 0xc0, !PT ;  /* 0x7ff0000005077812 */ /* 0x003fe200078ec0ff */
[----:B------:R-:W-:-:S03]  /*13390*/  IMAD.MOV.U32 R14, RZ, RZ, RZ ;  /* 0x000000ffff0e7224 */ /* 0x000fc600078e00ff */
[C---:B------:R-:W-:Y:S01]  /*133a0*/  ISETP.GE.U32.AND P0, PT, R10.reuse, R7, PT ;  /* 0x000000070a00720c */ /* 0x040fe20003f06070 */
[----:B------:R-:W-:-:S03]  /*133b0*/  IMAD.IADD R6, R10, 0x1, -R7 ;  /* 0x000000010a067824 */ /* 0x000fc600078e0a07 */
[----:B------:R-:W-:Y:S02]  /*133c0*/  SEL R11, R11, 0x63400000, !P0 ;  /* 0x634000000b0b7807 */ /* 0x000fe40004000000 */
[----:B------:R-:W-:-:S04]  /*133d0*/  IMNMX R6, R6, -0x46a00000, !PT ;  /* 0xb960000006067817 */ /* 0x000fc80007800200 */
[----:B------:R-:W-:-:S05]  /*133e0*/  IMNMX R6, R6, 0x46a00000, PT ;  /* 0x46a0000006067817 */ /* 0x000fca0003800200 */
[----:B------:R-:W-:-:S05]  /*133f0*/  IMAD.IADD R6, R6, 0x1, -R11 ;  /* 0x0000000106067824 */ /* 0x000fca00078e0a0b */
[----:B------:R-:W-:-:S06]  /*13400*/  IADD3 R15, R6, 0x7fe00000, RZ ;  /* 0x7fe00000060f7810 */ /* 0x000fcc0007ffe0ff */
[----:B------:R-:W0:-:S10]  /*13410*/  DMUL R10, R12, R14 ;  /* 0x0000000e0c0a7228 */ /* 0x000e140000000000 */
[----:B0-----:R-:W-:-:S13]  /*13420*/  FSETP.GTU.AND P0, PT, |R11|, 1.469367938527859385e-39, PT ;  /* 0x001000000b00780b */ /* 0x001fda0003f0c200 */
[----:B------:R-:W-:Y:S05]  /*13430*/  @P0 BRA `(.L_x_4353) ;  /* 0x0000025000000947 */ /* 0x000fea0003800000 */
[----:B------:R-:W0:Y:S01]  /*13440*/  DFMA R2, R12, -R2, R8 ;  /* 0x800000020c02722b */ /* 0x000e220000000008 */
[----:B------:R-:W-:-:S09]  /*13450*/  IMAD.MOV.U32 R14, RZ, RZ, RZ ;  /* 0x000000ffff0e7224 */ /* 0x000fd200078e00ff */
[C---:B0-----:R-:W-:Y:S02]  /*13460*/  FSETP.NEU.AND P0, PT, R3.reuse, RZ, PT ;  /* 0x000000ff0300720b */ /* 0x041fe40003f0d000 */
[----:B------:R-:W-:-:S04]  /*13470*/  LOP3.LUT R5, R3, 0x80000000, R5, 0x48, !PT ;  /* 0x8000000003057812 */ /* 0x000fc800078e4805 */
[----:B------:R-:W-:-:S07]  /*13480*/  LOP3.LUT R15, R5, R15, RZ, 0xfc, !PT ;  /* 0x0000000f050f7212 */ /* 0x000fce00078efcff */
[----:B------:R-:W-:Y:S05]  /*13490*/  @!P0 BRA `(.L_x_4353) ;  /* 0x000001f000008947 */ /* 0x000fea0003800000 */
[----:B------:R-:W-:Y:S02]  /*134a0*/  IMAD.MOV R3, RZ, RZ, -R6 ;  /* 0x000000ffff037224 */ /* 0x000fe400078e0a06 */
[----:B------:R-:W-:-:S06]  /*134b0*/  IMAD.MOV.U32 R2, RZ, RZ, RZ ;  /* 0x000000ffff027224 */ /* 0x000fcc00078e00ff */
[----:B------:R-:W0:-:S04]  /*134c0*/  DFMA R2, R10, -R2, R12 ;  /* 0x800000020a02722b */ /* 0x000e08000000000c */
[----:B------:R-:W1:Y:S02]  /*134d0*/  DMUL.RP R12, R12, R14 ;  /* 0x0000000e0c0c7228 */ /* 0x000e640000008000 */
[----:B0-----:R-:W-:-:S04]  /*134e0*/  IADD3 R2, -R6, -0x43300000, RZ ;  /* 0xbcd0000006027810 */ /* 0x001fc80007ffe1ff */
[----:B------:R-:W-:-:S04]  /*134f0*/  FSETP.NEU.AND P0, PT, |R3|, R2, PT ;  /* 0x000000020300720b */ /* 0x000fc80003f0d200 */
[----:B-1----:R-:W-:Y:S02]  /*13500*/  LOP3.LUT R5, R13, R5, RZ, 0x3c, !PT ;  /* 0x000000050d057212 */ /* 0x002fe400078e3cff */
[----:B------:R-:W-:Y:S02]  /*13510*/  FSEL R10, R12, R10, !P0 ;  /* 0x0000000a0c0a7208 */ /* 0x000fe40004000000 */
[----:B------:R-:W-:Y:S01]  /*13520*/  FSEL R11, R5, R11, !P0 ;  /* 0x0000000b050b7208 */ /* 0x000fe20004000000 */
[----:B------:R-:W-:Y:S05]  /*13530*/  BRA `(.L_x_4353) ;  /* 0x0000015000007947 */ /* 0x000fea0003800000 */
.L_x_4352:
[----:B01----:R-:W0:-:S14]  /*13540*/  DSETP.NAN.AND P0, PT, R6, R6, PT ;  /* 0x000000060600722a */ /* 0x003e1c0003f08000 */
[----:B0-----:R-:W-:Y:S05]  /*13550*/  @P0 BRA `(.L_x_4354) ;  /* 0x0000011000000947 */ /* 0x001fea0003800000 */
[----:B------:R-:W0:-:S14]  /*13560*/  DSETP.NAN.AND P0, PT, R4, R4, PT ;  /* 0x000000040400722a */ /* 0x000e1c0003f08000 */
[----:B0-----:R-:W-:Y:S05]  /*13570*/  @P0 BRA `(.L_x_4355) ;  /* 0x000000c000000947 */ /* 0x001fea0003800000 */
[----:B------:R-:W-:Y:S01]  /*13580*/  ISETP.NE.AND P0, PT, R14, R15, PT ;  /* 0x0000000f0e00720c */ /* 0x000fe20003f05270 */
[----:B------:R-:W-:Y:S02]  /*13590*/  IMAD.MOV.U32 R10, RZ, RZ, 0x0 ;  /* 0x00000000ff0a7424 */ /* 0x000fe400078e00ff */
[----:B------:R-:W-:-:S10]  /*135a0*/  IMAD.MOV.U32 R11, RZ, RZ, -0x80000 ;  /* 0xfff80000ff0b7424 */ /* 0x000fd400078e00ff */
[----:B------:R-:W-:Y:S05]  /*135b0*/  @!P0 BRA `(.L_x_4353) ;  /* 0x000000d000008947 */ /* 0x000fea0003800000 */
[----:B------:R-:W-:Y:S02]  /*135c0*/  ISETP.NE.AND P0, PT, R14, 0x7ff00000, PT ;  /* 0x7ff000000e00780c */ /* 0x000fe40003f05270 */
[----:B------:R-:W-:Y:S02]  /*135d0*/  LOP3.LUT R11, R7, 0x80000000, R5, 0x48, !PT ;  /* 0x80000000070b7812 */ /* 0x000fe400078e4805 */
[----:B------:R-:W-:-:S13]  /*135e0*/  ISETP.EQ.OR P0, PT, R15, RZ, !P0 ;  /* 0x000000ff0f00720c */ /* 0x000fda0004702670 */
[----:B------:R-:W-:Y:S01]  /*135f0*/  @P0 LOP3.LUT R2, R11, 0x7ff00000, RZ, 0xfc, !PT ;  /* 0x7ff000000b020812 */ /* 0x000fe200078efcff */
[----:B------:R-:W-:Y:S01]  /*13600*/  @!P0 IMAD.MOV.U32 R10, RZ, RZ, RZ ;  /* 0x000000ffff0a8224 */ /* 0x000fe200078e00ff */
[----:B------:R-:W-:-:S03]  /*13610*/  @P0 MOV R10, RZ ;  /* 0x000000ff000a0202 */ /* 0x000fc60000000f00 */
[----:B------:R-:W-:Y:S01]  /*13620*/  @P0 IMAD.MOV.U32 R11, RZ, RZ, R2 ;  /* 0x000000ffff0b0224 */ /* 0x000fe200078e0002 */
[----:B------:R-:W-:Y:S05]  /*13630*/  BRA `(.L_x_4353) ;  /* 0x0000005000007947 */ /* 0x000fea0003800000 */
.L_x_4355:
[----:B------:R-:W-:Y:S01]  /*13640*/  LOP3.LUT R11, R5, 0x80000, RZ, 0xfc, !PT ;  /* 0x00080000050b7812 */ /* 0x000fe200078efcff */
[----:B------:R-:W-:Y:S01]  /*13650*/  IMAD.MOV.U32 R10, RZ, RZ, R4 ;  /* 0x000000ffff0a7224 */ /* 0x000fe200078e0004 */
[----:B------:R-:W-:Y:S05]  /*13660*/  BRA `(.L_x_4353) ;  /* 0x0000002000007947 */ /* 0x000fea0003800000 */
.L_x_4354:
[----:B------:R-:W-:Y:S01]  /*13670*/  LOP3.LUT R11, R7, 0x80000, RZ, 0xfc, !PT ;  /* 0x00080000070b7812 */ /* 0x000fe200078efcff */
[----:B------:R-:W-:Y:S02]  /*13680*/  IMAD.MOV.U32 R10, RZ, RZ, R6 ;  /* 0x000000ffff0a7224 */ /* 0x000fe400078e0006 */
.L_x_4353:
[----:B------:R-:W-:Y:S05]  /*13690*/  BSYNC B1 ;  /* 0x0000000000017941 */ /* 0x000fea0003800000 */
.L_x_4351:
[----:B------:R-:W-:Y:S02]  /*136a0*/  IMAD.MOV.U32 R2, RZ, RZ, R0 ;  /* 0x000000ffff027224 */ /* 0x000fe400078e0000 */
[----:B------:R-:W-:-:S04]  /*136b0*/  IMAD.MOV.U32 R3, RZ, RZ, 0x0 ;  /* 0x00000000ff037424 */ /* 0x000fc800078e00ff */
[----:B------:R-:W-:Y:S05]  /*136c0*/  RET.REL.NODEC R2 `(_ZN2at6native18elementwise_kernelILi128ELi4EZNS0_15gpu_kernel_implIZZZNS0_16tanh_kernel_cudaERNS_18TensorIteratorBaseEENKUlvE_clEvENKUlvE_clEvEUlN3c107complexIdEEE_EEvS4_RKT_EUliE_EEviT1_) ;  /* 0xfffec93002007950 */ /* 0x000fea0003c3ffff */
        .weak           $__internal_1_$__cuda_sm20_dsqrt_rn_f64_mediumpath_v1
        .type           $__internal_1_$__cuda_sm20_dsqrt_rn_f64_mediumpath_v1,@function
        .size           $__internal_1_$__cuda_sm20_dsqrt_rn_f64_mediumpath_v1,($_ZN2at6native18elementwise_kernelILi128ELi4EZNS0_15gpu_kernel_implIZZZNS0_16tanh_kernel_cudaERNS_18TensorIteratorBaseEENKUlvE_clEvENKUlvE_clEvEUlN3c107complexIdEEE_EEvS4_RKT_EUliE_EEviT1_$__internal_trig_reduction_slowpathd - $__internal_1_$__cuda_sm20_dsqrt_rn_f64_mediumpath_v1)
$__internal_1_$__cuda_sm20_dsqrt_rn_f64_mediumpath_v1:
[----:B------:R-:W-:Y:S01]  /*136d0*/  ISETP.GE.U32.AND P0, PT, R5, -0x3400000, PT ;  /* 0xfcc000000500780c */ /* 0x000fe20003f06070 */
[----:B------:R-:W-:Y:S01]  /*136e0*/  BSSY B2, `(.L_x_4356) ;  /* 0x0000029000027945 */ /* 0x000fe20003800000 */
[----:B------:R-:W-:Y:S02]  /*136f0*/  IMAD.MOV.U32 R8, RZ, RZ, R4 ;  /* 0x000000ffff087224 */ /* 0x000fe400078e0004 */
[----:B------:R-:W-:Y:S02]  /*13700*/  IMAD.MOV.U32 R9, RZ, RZ, R11 ;  /* 0x000000ffff097224 */ /* 0x000fe400078e000b */
[----:B------:R-:W-:Y:S02]  /*13710*/  IMAD.MOV.U32 R4, RZ, RZ, R20 ;  /* 0x000000ffff047224 */ /* 0x000fe400078e0014 */
[----:B------:R-:W-:Y:S02]  /*13720*/  IMAD.MOV.U32 R5, RZ, RZ, R21 ;  /* 0x000000ffff057224 */ /* 0x000fe400078e0015 */
[----:B------:R-:W-:-:S02]  /*13730*/  IMAD.MOV.U32 R10, RZ, RZ, R0 ;  /* 0x000000ffff0a7224 */ /* 0x000fc400078e0000 */
[----:B------:R-:W-:Y:S01]  /*13740*/  IMAD.MOV.U32 R11, RZ, RZ, R7 ;  /* 0x000000ffff0b7224 */ /* 0x000fe200078e0007 */
[----:B------:R-:W-:Y:S05]  /*13750*/  @!P0 BRA `(.L_x_4357) ;  /* 0x0000008000008947 */ /* 0x000fea0003800000 */
[----:B------:R-:W0:-:S10]  /*13760*/  DFMA.RM R4, R4, R10, R12 ;  /* 0x0000000a0404722b */ /* 0x000e14000000400c */
[----:B0-----:R-:W-:-:S05]  /*13770*/  IADD3 R10, P0, R4, 0x1, RZ ;  /* 0x00000001040a7810 */ /* 0x001fca0007f1e0ff */
[----:B------:R-:W-:-:S06]  /*13780*/  IMAD.X R11, RZ, RZ, R5, P0 ;  /* 0x000000ffff0b7224 */ /* 0x000fcc00000e0605 */
[----:B------:R-:W0:-:S06]  /*13790*/  DFMA.RP R8, -R4, R10, R8 ;  /* 0x0000000a0408722b */ /* 0x000e0c0000008108 */
[----:B0-----:R-:W0:-:S06]  /*137a0*/  DSETP.GT.AND P0, PT, R8, RZ, PT ;  /* 0x000000ff0800722a */ /* 0x001e0c0003f04000 */
[----:B0-----:R-:W-:Y:S02]  /*137b0*/  FSEL R4, R10, R4, P0 ;  /* 0x000000040a047208 */ /* 0x001fe40000000000 */
[----:B------:R-:W-:Y:S01]  /*137c0*/  FSEL R5, R11, R5, P0 ;  /* 0x000000050b057208 */ /* 0x000fe20000000000 */
[----:B------:R-:W-:Y:S05]  /*137d0*/  BRA `(.L_x_4358) ;  /* 0x0000019000007947 */ /* 0x000fea0003800000 */
.L_x_4357:
[----:B------:R-:W0:-:S14]  /*137e0*/  DSETP.NE.AND P0, PT, R8, RZ, PT ;  /* 0x000000ff0800722a */ /* 0x000e1c0003f05000 */
[----:B0-----:R-:W-:Y:S05]  /*137f0*/  @!P0 BRA `(.L_x_4359) ;  /* 0x0000016000008947 */ /* 0x001fea0003800000 */
[----:B------:R-:W-:-:S13]  /*13800*/  ISETP.GE.AND P0, PT, R9, RZ, PT ;  /* 0x000000ff0900720c */ /* 0x000fda0003f06270 */
[----:B------:R-:W-:Y:S02]  /*13810*/  @!P0 IMAD.MOV.U32 R4, RZ, RZ, 0x0 ;  /* 0x00000000ff048424 */ /* 0x000fe400078e00ff */
[----:B------:R-:W-:Y:S01]  /*13820*/  @!P0 IMAD.MOV.U32 R5, RZ, RZ, -0x80000 ;  /* 0xfff80000ff058424 */ /* 0x000fe200078e00ff */
[----:B------:R-:W-:Y:S05]  /*13830*/  @!P0 BRA `(.L_x_4358) ;  /* 0x0000013000008947 */ /* 0x000fea0003800000 */
[----:B------:R-:W-:-:S13]  /*13840*/  ISETP.GT.AND P0, PT, R9, 0x7fefffff, PT ;  /* 0x7fefffff0900780c */ /* 0x000fda0003f04270 */
[----:B------:R-:W-:Y:S05]  /*13850*/  @P0 BRA `(.L_x_4359) ;  /* 0x0000010000000947 */ /* 0x000fea0003800000 */
[----:B------:R0:W1:Y:S01]  /*13860*/  DMUL R4, R8, 8.11296384146066816958e+31 ;  /* 0x4690000008047828 */ /* 0x0000620000000000 */
[----:B------:R-:W-:Y:S02]  /*13870*/  IMAD.MOV.U32 R12, RZ, RZ, 0x0 ;  /* 0x00000000ff0c7424 */ /* 0x000fe400078e00ff */
[----:B0-----:R-:W-:Y:S02]  /*13880*/  IMAD.MOV.U32 R8, RZ, RZ, RZ ;  /* 0x000000ffff087224 */ /* 0x001fe400078e00ff */
[----:B------:R-:W-:Y:S01]  /*13890*/  IMAD.MOV.U32 R13, RZ, RZ, 0x3fd80000 ;  /* 0x3fd80000ff0d7424 */ /* 0x000fe200078e00ff */
[----:B-1----:R-:W0:Y:S03]  /*138a0*/  MUFU.RSQ64H R9, R5 ;  /* 0x0000000500097308 */ /* 0x002e260000001c00 */
[----:B0-----:R-:W0:-:S06]  /*138b0*/  DMUL R10, R8, R8 ;  /* 0x00000008080a7228 */ /* 0x001e0c0000000000 */
[----:B0-----:R-:W0:-:S06]  /*138c0*/  DFMA R10, R4, -R10, 1 ;  /* 0x3ff00000040a742b */ /* 0x001e0c000000080a */
[----:B0-----:R-:W-:-:S04]  /*138d0*/  DFMA R12, R10, R12, 0.5 ;  /* 0x3fe000000a0c742b */ /* 0x001fc8000000000c */
[----:B------:R-:W0:-:S06]  /*138e0*/  DMUL R10, R8, R10 ;  /* 0x0000000a080a7228 */ /* 0x000e0c0000000000 */
[----:B0-----:R-:W0:-:S06]  /*138f0*/  DFMA R10, R12, R10, R8 ;  /* 0x0000000a0c0a722b */ /* 0x001e0c0000000008 */
[----:B0-----:R0:W1:-:S04]  /*13900*/  DMUL R8, R4, R10 ;  /* 0x0000000a04087228 */ /* 0x0010480000000000 */
[----:B0-----:R-:W-:Y:S02]  /*13910*/  IADD3 R11, R11, -0x100000, RZ ;  /* 0xfff000000b0b7810 */ /* 0x001fe40007ffe0ff */
[----:B-1----:R-:W0:-:S06]  /*13920*/  DFMA R12, R8, -R8, R4 ;  /* 0x80000008080c722b */ /* 0x002e0c0000000004 */
[----:B0-----:R-:W0:-:S10]  /*13930*/  DFMA R4, R10, R12, R8 ;  /* 0x0000000c0a04722b */ /* 0x001e140000000008 */
[----:B0-----:R-:W-:Y:S01]  /*13940*/  IADD3 R5, R5, -0x3500000, RZ ;  /* 0xfcb0000005057810 */ /* 0x001fe20007ffe0ff */
[----:B------:R-:W-:Y:S05]  /*13950*/  BRA `(.L_x_4358) ;  /* 0x0000001000007947 */ /* 0x000fea0003800000 */
.L_x_4359:
[----:B------:R0:W1:-:S06]  /*13960*/  DADD R4, R8, R8 ;  /* 0x0000000008047229 */ /* 0x00004c0000000008 */
.L_x_4358:
[----:B------:R-:W-:Y:S05]  /*13970*/  BSYNC B2 ;  /* 0x0000000000027941 */ /* 0x000fea0003800000 */
.L_x_4356:
[----:B------:R-:W-:-:S04]  /*13980*/  IMAD.MOV.U32 R7, RZ, RZ, 0x0 ;  /* 0x00000000ff077424 */ /* 0x000fc800078e00ff */
[----:B------:R-:W-:Y:S05]  /*13990*/  RET.REL.NODEC R6 `(_ZN2at6native18elementwise_kernelILi128ELi4EZNS0_15gpu_kernel_implIZZZNS0_16tanh_kernel_cudaERNS_18TensorIteratorBaseEENKUlvE_clEvENKUlvE_clEvEUlN3c107complexIdEEE_EEvS4_RKT_EUliE_EEviT1_) ;  /* 0xfffec66006007950 */ /* 0x000fea0003c3ffff */
        .type           $_ZN2at6native18elementwise_kernelILi128ELi4EZNS0_15gpu_kernel_implIZZZNS0_16tanh_kernel_cudaERNS_18TensorIteratorBaseEENKUlvE_clEvENKUlvE_clEvEUlN3c107complexIdEEE_EEvS4_RKT_EUliE_EEviT1_$__internal_trig_reduction_slowpathd,@function
        .size           $_ZN2at6native18elementwise_kernelILi128ELi4EZNS0_15gpu_kernel_implIZZZNS0_16tanh_kernel_cudaERNS_18TensorIteratorBaseEENKUlvE_clEvENKUlvE_clEvEUlN3c107complexIdEEE_EEvS4_RKT_EUliE_EEviT1_$__internal_trig_reduction_slowpathd,(.L_x_6199 - $_ZN2at6native18elementwise_kernelILi128ELi4EZNS0_15gpu_kernel_implIZZZNS0_16tanh_kernel_cudaERNS_18TensorIteratorBaseEENKUlvE_clEvENKUlvE_clEvEUlN3c107complexIdEEE_EEvS4_RKT_EUliE_EEviT1_$__internal_trig_reduction_slowpathd)
$_ZN2at6native18elementwise_kernelILi128ELi4EZNS0_15gpu_kernel_implIZZZNS0_16tanh_kernel_cudaERNS_18TensorIteratorBaseEENKUlvE_clEvENKUlvE_clEvEUlN3c107complexIdEEE_EEvS4_RKT_EUliE_EEviT1_$__internal_trig_reduction_slowpathd:
[----:B------:R-:W-:Y:S01]  /*139a0*/  SHF.R.U32.HI R3, RZ, 0x14, R21 ;  /* 0x00000014ff037819 */ /* 0x000fe20000011615 */
[----:B------:R-:W-:-:S03]  /*139b0*/  IMAD.MOV.U32 R5, RZ, RZ, RZ ;  /* 0x000000ffff057224 */ /* 0x000fc600078e00ff */
[----:B------:R-:W-:-:S04]  /*139c0*/  LOP3.LUT R2, R3, 0x7ff, RZ, 0xc0, !PT ;  /* 0x000007ff03027812 */ /* 0x000fc800078ec0ff */
[----:B------:R-:W-:-:S13]  /*139d0*/  ISETP.NE.AND P0, PT, R2, 0x7ff, PT ;  /* 0x000007ff0200780c */ /* 0x000fda0003f05270 */
[----:B------:R-:W-:Y:S05]  /*139e0*/  @!P0 BRA `(.L_x_4360) ;  /* 0x000008a000008947 */ /* 0x000fea0003800000 */
[----:B------:R-:W-:Y:S01]  /*139f0*/  IADD3 R2, R2, -0x400, RZ ;  /* 0xfffffc0002027810 */ /* 0x000fe20007ffe0ff */
[----:B------:R-:W-:Y:S01]  /*13a00*/  BSSY B1, `(.L_x_4361) ;  /* 0x000002e000017945 */ /* 0x000fe20003800000 */
[----:B------:R-:W-:Y:S01]  /*13a10*/  IADD3 R15, R3, -0x400, RZ ;  /* 0xfffffc00030f7810 */ /* 0x000fe20007ffe0ff */
[----:B------:R-:W-:Y:S01]  /*13a20*/  CS2R R28, SRZ ;  /* 0x00000000001c7805 */ /* 0x000fe2000001ff00 */
[----:B------:R-:W-:-:S04]  /*13a30*/  SHF.R.U32.HI R4, RZ, 0x6, R2 ;  /* 0x00000006ff047819 */ /* 0x000fc80000011602 */
[C---:B------:R-:W-:Y:S02]  /*13a40*/  IADD3 R5, -R4.reuse, 0x10, RZ ;  /* 0x0000001004057810 */ /* 0x040fe40007ffe1ff */
[C---:B------:R-:W-:Y:S02]  /*13a50*/  IADD3 R2, -R4.reuse, 0x13, RZ ;  /* 0x0000001304027810 */ /* 0x040fe40007ffe1ff */
[----:B------:R-:W-:Y:S02]  /*13a60*/  ISETP.GT.AND P0, PT, R5, 0xe, PT ;  /* 0x0000000e0500780c */ /* 0x000fe40003f04270 */
[----:B------:R-:W-:Y:S02]  /*13a70*/  IADD3 R3, -R4, 0xf, RZ ;  /* 0x0000000f04037810 */ /* 0x000fe40007ffe1ff */
[----:B------:R-:W-:Y:S02]  /*13a80*/  SEL R2, R2, 0x12, !P0 ;  /* 0x0000001202027807 */ /* 0x000fe40004000000 */
[----:B------:R-:W-:Y:S01]  /*13a90*/  LOP3.LUT P0, R15, R15, 0x3f, RZ, 0xc0, !PT ;  /* 0x0000003f0f0f7812 */ /* 0x000fe2000780c0ff */
[----:B------:R-:W-:Y:S01]  /*13aa0*/  IMAD.MOV.U32 R4, RZ, RZ, R3 ;  /* 0x000000ffff047224 */ /* 0x000fe200078e0003 */
[----:B------:R-:W-:-:S13]  /*13ab0*/  ISETP.GT.AND P1, PT, R5, R2, PT ;  /* 0x000000020500720c */ /* 0x000fda0003f24270 */
[----:B------:R-:W-:Y:S05]  /*13ac0*/  @P1 BRA `(.L_x_4362) ;  /* 0x0000021000001947 */ /* 0x000fea0003800000 */
[----:B------:R-:W-:Y:S01]  /*13ad0*/  IMAD.MOV.U32 R6, RZ, RZ, 0x8 ;  /* 0x00000008ff067424 */ /* 0x000fe200078e00ff */
[C---:B------:R-:W-:Y:S01]  /*13ae0*/  SHF.L.U64.HI R9, R0.reuse, 0xb, R21 ;  /* 0x0000000b00097819 */ /* 0x040fe20000010215 */
[----:B------:R-:W-:Y:S01]  /*13af0*/  IMAD.SHL.U32 R5, R0, 0x800, RZ ;  /* 0x0000080000057824 */ /* 0x000fe200078e00ff */
[----:B------:R-:W-:Y:S01]  /*13b00*/  CS2R R28, SRZ ;  /* 0x00000000001c7805 */ /* 0x000fe2000001ff00 */
[----:B------:R-:W-:Y:S01]  /*13b10*/  IMAD.WIDE R6, R3, R6, c[0x4][0x170] ;  /* 0x01005c0003067625 */ /* 0x000fe200078e0206 */
[----:B------:R-:W-:-:S03]  /*13b20*/  LOP3.LUT R9, R9, 0x80000000, RZ, 0xfc, !PT ;  /* 0x8000000009097812 */ /* 0x000fc600078efcff */
[----:B------:R-:W-:Y:S02]  /*13b30*/  IMAD.MOV.U32 R0, RZ, RZ, R1 ;  /* 0x000000ffff007224 */ /* 0x000fe400078e0001 */
[----:B------:R-:W-:Y:S02]  /*13b40*/  IMAD.MOV.U32 R4, RZ, RZ, R3 ;  /* 0x000000ffff047224 */ /* 0x000fe400078e0003 */
.L_x_4363:
[----:B------:R-:W-:Y:S02]  /*13b50*/  ULDC.64 UR4, c[0x0][0x118] ;  /* 0x0000460000047ab9 */ /* 0x000fe40000000a00 */
[----:B------:R-:W2:Y:S01]  /*13b60*/  LDG.E.64.CONSTANT R22, [R6.64] ;  /* 0x0000000406167981 */ /* 0x000ea2000c1e9b00 */
[----:B------:R-:W-:Y:S01]  /*13b70*/  IADD3 R4, R4, 0x1, RZ ;  /* 0x0000000104047810 */ /* 0x000fe20007ffe0ff */
[----:B--2---:R-:W-:-:S04]  /*13b80*/  IMAD.WIDE.U32 R28, P1, R22, R5, R28 ;  /* 0x00000005161c7225 */ /* 0x004fc8000782001c */
[C---:B------:R-:W-:Y:S02]  /*13b90*/  IMAD R12, R22.reuse, R9, RZ ;  /* 0x00000009160c7224 */ /* 0x040fe400078e02ff */
[----:B------:R-:W-:Y:S02]  /*13ba0*/  IMAD R11, R23, R5, RZ ;  /* 0x00000005170b7224 */ /* 0x000fe400078e02ff */
[----:B------:R-:W-:Y:S01]  /*13bb0*/  IMAD.HI.U32 R10, R22, R9, RZ ;  /* 0x00000009160a7227 */ /* 0x000fe200078e00ff */
[----:B------:R-:W-:-:S03]  /*13bc0*/  IADD3 R12, P3, R12, R29, RZ ;  /* 0x0000001d0c0c7210 */ /* 0x000fc60007f7e0ff */
[----:B------:R-:W-:Y:S01]  /*13bd0*/  IMAD.X R10, RZ, RZ, R10, P1 ;  /* 0x000000ffff0a7224 */ /* 0x000fe200008e060a */
[----:B------:R-:W-:Y:S01]  /*13be0*/  IADD3 R29, P4, R11, R12, RZ ;  /* 0x0000000c0b1d7210 */ /* 0x000fe20007f9e0ff */
[----:B------:R-:W-:-:S04]  /*13bf0*/  IMAD.HI.U32 R11, R23, R5, RZ ;  /* 0x00000005170b7227 */ /* 0x000fc800078e00ff */
[-C--:B------:R-:W-:Y:S01]  /*13c00*/  IMAD.HI.U32 R12, R23, R9.reuse, RZ ;  /* 0x00000009170c7227 */ /* 0x080fe200078e00ff */
[----:B------:R-:W-:Y:S01]  /*13c10*/  IADD3.X R11, P1, R11, R10, RZ, P3, !PT ;  /* 0x0000000a0b0b7210 */ /* 0x000fe20001f3e4ff */
[----:B------:R0:W-:Y:S01]  /*13c20*/  STL.64 [R0], R28 ;  /* 0x0000001c00007387 */ /* 0x0001e20000100a00 */
[----:B------:R-:W-:Y:S01]  /*13c30*/  ISETP.GE.AND P3, PT, R4, R2, PT ;  /* 0x000000020400720c */ /* 0x000fe20003f66270 */
[----:B------:R-:W-:Y:S01]  /*13c40*/  IMAD R22, R23, R9, RZ ;  /* 0x0000000917167224 */ /* 0x000fe200078e02ff */
[----:B------:R-:W-:Y:S02]  /*13c50*/  IADD3.X R12, R12, RZ, RZ, P1, !PT ;  /* 0x000000ff0c0c7210 */ /* 0x000fe40000ffe4ff */
[----:B------:R-:W-:Y:S02]  /*13c60*/  IADD3 R6, P1, R6, 0x8, RZ ;  /* 0x0000000806067810 */ /* 0x000fe40007f3e0ff */
[----:B------:R-:W-:-:S03]  /*13c70*/  IADD3.X R11, P4, R22, R11, RZ, P4, !PT ;  /* 0x0000000b160b7210 */ /* 0x000fc6000279e4ff */
[----:B------:R-:W-:Y:S02]  /*13c80*/  IMAD.X R7, RZ, RZ, R7, P1 ;  /* 0x000000ffff077224 */ /* 0x000fe400008e0607 */
[----:B------:R-:W-:Y:S01]  /*13c90*/  IMAD.X R12, RZ, RZ, R12, P4 ;  /* 0x000000ffff0c7224 */ /* 0x000fe200020e060c */
[----:B0-----:R-:W-:Y:S01]  /*13ca0*/  IADD3 R0, R0, 0x8, RZ ;  /* 0x0000000800007810 */ /* 0x001fe20007ffe0ff */
[----:B------:R-:W-:Y:S02]  /*13cb0*/  IMAD.MOV.U32 R28, RZ, RZ, R11 ;  /* 0x000000ffff1c7224 */ /* 0x000fe400078e000b */
[----:B------:R-:W-:Y:S01]  /*13cc0*/  IMAD.MOV.U32 R29, RZ, RZ, R12 ;  /* 0x000000ffff1d7224 */ /* 0x000fe200078e000c */
[----:B------:R-:W-:Y:S05]  /*13cd0*/  @!P3 BRA `(.L_x_4363) ;  /* 0xfffffe700000b947 */ /* 0x000fea000383ffff */
.L_x_4362:
[----:B------:R-:W-:Y:S05]  /*13ce0*/  BSYNC B1 ;  /* 0x0000000000017941 */ /* 0x000fea0003800000 */
.L_x_4361:
[----:B------:R-:W-:-:S04]  /*13cf0*/  IMAD.IADD R0, R4, 0x1, -R3 ;  /* 0x0000000104007824 */ /* 0x000fc800078e0a03 */
[----:B------:R-:W-:-:S05]  /*13d00*/  IMAD R23, R0, 0x8, R1 ;  /* 0x0000000800177824 */ /* 0x000fca00078e0201 */
[----:B------:R0:W-:Y:S04]  /*13d10*/  STL.64 [R23], R28 ;  /* 0x0000001c17007387 */ /* 0x0001e80000100a00 */
[----:B------:R-:W2:Y:S04]  /*13d20*/  LDL.64 R2, [R1+0x10] ;  /* 0x0000100001027983 */ /* 0x000ea80000100a00 */
[----:B------:R-:W3:Y:S04]  /*13d30*/  @P0 LDL.64 R6, [R1+0x8] ;  /* 0x0000080001060983 */ /* 0x000ee80000100a00 */
[----:B------:R-:W4:Y:S01]  /*13d40*/  LDL.64 R4, [R1+0x18] ;  /* 0x0000180001047983 */ /* 0x000f220000100a00 */
[----:B------:R-:W-:Y:S01]  /*13d50*/  @P0 IADD3 R9, -R15, 0x40, RZ ;  /* 0x000000400f090810 */ /* 0x000fe20007ffe1ff */
[----:B------:R-:W-:Y:S01]  /*13d60*/  UMOV UR4, URZ ;  /* 0x0000003f00047c82 */ /* 0x000fe20008000000 */
[----:B--2---:R-:W-:-:S02]  /*13d70*/  @P0 SHF.L.U32 R0, R2, R15, RZ ;  /* 0x0000000f02000219 */ /* 0x004fc400000006ff */
[----:B------:R-:W-:Y:S02]  /*13d80*/  @P0 SHF.L.U64.HI R13, R2, R15, R3 ;  /* 0x0000000f020d0219 */ /* 0x000fe40000010203 */
[-CC-:B---3--:R-:W-:Y:S02]  /*13d90*/  @P0 SHF.R.U64 R11, R6, R9.reuse, R7.reuse ;  /* 0x00000009060b0219 */ /* 0x188fe40000001207 */
[-C--:B------:R-:W-:Y:S02]  /*13da0*/  @P0 SHF.R.U32.HI R6, RZ, R9.reuse, R7 ;  /* 0x00000009ff060219 */ /* 0x080fe40000011607 */
[----:B------:R-:W-:Y:S02]  /*13db0*/  @P0 SHF.R.U64 R7, R2, R9, R3 ;  /* 0x0000000902070219 */ /* 0x000fe40000001203 */
[----:B------:R-:W-:Y:S02]  /*13dc0*/  @P0 LOP3.LUT R2, R11, R0, RZ, 0xfc, !PT ;  /* 0x000000000b020212 */ /* 0x000fe400078efcff */
[----:B----4-:R-:W-:-:S02]  /*13dd0*/  @P0 SHF.L.U32 R0, R4, R15, RZ ;  /* 0x0000000f04000219 */ /* 0x010fc400000006ff */
[----:B------:R-:W-:Y:S02]  /*13de0*/  @P0 SHF.L.U64.HI R10, R4, R15, R5 ;  /* 0x0000000f040a0219 */ /* 0x000fe40000010205 */
[----:B------:R-:W-:Y:S02]  /*13df0*/  @P0 SHF.R.U32.HI R9, RZ, R9, R3 ;  /* 0x00000009ff090219 */ /* 0x000fe40000011603 */
[----:B------:R-:W-:Y:S01]  /*13e00*/  @P0 LOP3.LUT R4, R0, R7, RZ, 0xfc, !PT ;  /* 0x0000000700040212 */ /* 0x000fe200078efcff */
[----:B------:R-:W-:Y:S01]  /*13e10*/  IMAD.SHL.U32 R7, R2, 0x4, RZ ;  /* 0x0000000402077824 */ /* 0x000fe200078e00ff */
[----:B------:R-:W-:Y:S02]  /*13e20*/  @P0 LOP3.LUT R3, R6, R13, RZ, 0xfc, !PT ;  /* 0x0000000d06030212 */ /* 0x000fe400078efcff */
[----:B------:R-:W-:Y:S01]  /*13e30*/  @P0 LOP3.LUT R5, R10, R9, RZ, 0xfc, !PT ;  /* 0x000000090a050212 */ /* 0x000fe200078efcff */
[----:B------:R-:W-:Y:S01]  /*13e40*/  IMAD.SHL.U32 R0, R4, 0x4, RZ ;  /* 0x0000000404007824 */ /* 0x000fe200078e00ff */
[----:B------:R-:W-:-:S02]  /*13e50*/  SHF.L.U64.HI R6, R2, 0x2, R3 ;  /* 0x0000000202067819 */ /* 0x000fc40000010203 */
[----:B------:R-:W-:Y:S02]  /*13e60*/  SHF.R.U32.HI R3, RZ, 0x1e, R3 ;  /* 0x0000001eff037819 */ /* 0x000fe40000011603 */
[----:B------:R-:W-:Y:S02]  /*13e70*/  IADD3 RZ, P0, RZ, -R7, RZ ;  /* 0x80000007ffff7210 */ /* 0x000fe40007f1e0ff */
[----:B------:R-:W-:Y:S02]  /*13e80*/  LOP3.LUT R11, RZ, R6, RZ, 0x33, !PT ;  /* 0x00000006ff0b7212 */ /* 0x000fe400078e33ff */
[----:B------:R-:W-:Y:S02]  /*13e90*/  LOP3.LUT R9, R3, R0, RZ, 0xfc, !PT ;  /* 0x0000000003097212 */ /* 0x000fe400078efcff */
[----:B------:R-:W-:Y:S02]  /*13ea0*/  SHF.L.U64.HI R2, R4, 0x2, R5 ;  /* 0x0000000204027819 */ /* 0x000fe40000010205 */
[----:B------:R-:W-:-:S02]  /*13eb0*/  IADD3.X R11, P0, RZ, R11, RZ, P0, !PT ;  /* 0x0000000bff0b7210 */ /* 0x000fc4000071e4ff */
[----:B------:R-:W-:Y:S02]  /*13ec0*/  LOP3.LUT R4, RZ, R9, RZ, 0x33, !PT ;  /* 0x00000009ff047212 */ /* 0x000fe400078e33ff */
[----:B------:R-:W-:Y:S02]  /*13ed0*/  LOP3.LUT R3, RZ, R2, RZ, 0x33, !PT ;  /* 0x00000002ff037212 */ /* 0x000fe400078e33ff */
[----:B------:R-:W-:Y:S02]  /*13ee0*/  IADD3.X R4, P1, RZ, R4, RZ, P0, !PT ;  /* 0x00000004ff047210 */ /* 0x000fe4000073e4ff */
[----:B------:R-:W-:-:S03]  /*13ef0*/  SHF.R.U32.HI R0, RZ, 0x1d, R5 ;  /* 0x0000001dff007819 */ /* 0x000fc60000011605 */
[----:B------:R-:W-:Y:S01]  /*13f00*/  IMAD.X R3, RZ, RZ, R3, P1 ;  /* 0x000000ffff037224 */ /* 0x000fe200008e0603 */
[----:B------:R-:W-:-:S04]  /*13f10*/  LOP3.LUT P0, RZ, R0, 0x1, RZ, 0xc0, !PT ;  /* 0x0000000100ff7812 */ /* 0x000fc8000780c0ff */
[----:B------:R-:W-:Y:S02]  /*13f20*/  SEL R2, R2, R3, !P0 ;  /* 0x0000000302027207 */ /* 0x000fe40004000000 */
[----:B------:R-:W-:Y:S02]  /*13f30*/  SEL R9, R9, R4, !P0 ;  /* 0x0000000409097207 */ /* 0x000fe40004000000 */
[----:B------:R-:W-:-:S04]  /*13f40*/  ISETP.NE.U32.AND P1, PT, R2, RZ, PT ;  /* 0x000000ff0200720c */ /* 0x000fc80003f25070 */
[----:B------:R-:W-:Y:S01]  /*13f50*/  SEL R4, R9, R2, !P1 ;  /* 0x0000000209047207 */ /* 0x000fe20004800000 */
[----:B------:R-:W-:-:S05]  /*13f60*/  @P0 IMAD.MOV R7, RZ, RZ, -R7 ;  /* 0x000000ffff070224 */ /* 0x000fca00078e0a07 */
[----:B------:R-:W1:Y:S02]  /*13f70*/  FLO.U32 R4, R4 ;  /* 0x0000000400047300 */ /* 0x000e6400000e0000 */
[C---:B-1----:R-:W-:Y:S02]  /*13f80*/  IADD3 R10, -R4.reuse, 0x1f, RZ ;  /* 0x0000001f040a7810 */ /* 0x042fe40007ffe1ff */
[----:B------:R-:W-:-:S03]  /*13f90*/  IADD3 R3, -R4, 0x3f, RZ ;  /* 0x0000003f04037810 */ /* 0x000fc60007ffe1ff */
[----:B------:R-:W-:Y:S01]  /*13fa0*/  @P1 IMAD.MOV R3, RZ, RZ, R10 ;  /* 0x000000ffff031224 */ /* 0x000fe200078e020a */
[----:B------:R-:W-:-:S04]  /*13fb0*/  SEL R10, R6, R11, !P0 ;  /* 0x0000000b060a7207 */ /* 0x000fc80004000000 */
[C---:B------:R-:W-:Y:S02]  /*13fc0*/  ISETP.NE.U32.AND P1, PT, R3.reuse, RZ, PT ;  /* 0x000000ff0300720c */ /* 0x040fe40003f25070 */
[----:B------:R-:W-:Y:S02]  /*13fd0*/  IADD3 R11, -R3, 0x40, RZ ;  /* 0x00000040030b7810 */ /* 0x000fe40007ffe1ff */
[----:B------:R-:W-:Y:S02]  /*13fe0*/  ISETP.NE.AND.EX P1, PT, RZ, RZ, PT, P1 ;  /* 0x000000ffff00720c */ /* 0x000fe40003f25310 */
[----:B------:R-:W-:Y:S02]  /*13ff0*/  SHF.L.U32 R6, R9, R3, RZ ;  /* 0x0000000309067219 */ /* 0x000fe400000006ff */
[----:B------:R-:W-:Y:S02]  /*14000*/  SHF.R.U64 R7, R7, R11, R10 ;  /* 0x0000000b07077219 */ /* 0x000fe4000000120a */
[----:B------:R-:W-:-:S02]  /*14010*/  SHF.L.U64.HI R4, R9, R3, R2 ;  /* 0x0000000309047219 */ /* 0x000fc40000010202 */
[----:B------:R-:W-:-:S05]  /*14020*/  SHF.R.U32.HI R11, RZ, R11, R10 ;  /* 0x0000000bff0b7219 */ /* 0x000fca000001160a */
[----:B------:R-:W-:Y:S02]  /*14030*/  @P1 LOP3.LUT R9, R7, R6, RZ, 0xfc, !PT ;  /* 0x0000000607091212 */ /* 0x000fe400078efcff */
[----:B------:R-:W-:Y:S01]  /*14040*/  @P1 LOP3.LUT R2, R11, R4, RZ, 0xfc, !PT ;  /* 0x000000040b021212 */ /* 0x000fe200078efcff */
[----:B------:R-:W-:Y:S02]  /*14050*/  IMAD.MOV.U32 R11, RZ, RZ, RZ ;  /* 0x000000ffff0b7224 */ /* 0x000fe400078e00ff */
[----:B------:R-:W-:-:S04]  /*14060*/  IMAD.WIDE.U32 R6, R9, 0x2168c235, RZ ;  /* 0x2168c23509067825 */ /* 0x000fc800078e00ff */
[----:B------:R-:W-:Y:S01]  /*14070*/  IMAD.MOV.U32 R10, RZ, RZ, R7 ;  /* 0x000000ffff0a7224 */ /* 0x000fe200078e0007 */
[----:B------:R-:W-:Y:S01]  /*14080*/  IADD3 RZ, P1, R6, R6, RZ ;  /* 0x0000000606ff7210 */ /* 0x000fe20007f3e0ff */
[----:B------:R-:W-:-:S04]  /*14090*/  IMAD.HI.U32 R4, R2, -0x36f0255e, RZ ;  /* 0xc90fdaa202047827 */ /* 0x000fc800078e00ff */
[----:B------:R-:W-:-:S04]  /*140a0*/  IMAD.WIDE.U32 R10, R9, -0x36f0255e, R10 ;  /* 0xc90fdaa2090a7825 */ /* 0x000fc800078e000a */
[C---:B------:R-:W-:Y:S02]  /*140b0*/  IMAD R7, R2.reuse, -0x36f0255e, RZ ;  /* 0xc90fdaa202077824 */ /* 0x040fe400078e02ff */
[----:B------:R-:W-:-:S04]  /*140c0*/  IMAD.WIDE.U32 R10, P3, R2, 0x2168c235, R10 ;  /* 0x2168c235020a7825 */ /* 0x000fc8000786000a */
[----:B------:R-:W-:Y:S01]  /*140d0*/  IMAD.X R4, RZ, RZ, R4, P3 ;  /* 0x000000ffff047224 */ /* 0x000fe200018e0604 */
[----:B------:R-:W-:Y:S02]  /*140e0*/  IADD3 R2, P3, R7, R11, RZ ;  /* 0x0000000b07027210 */ /* 0x000fe40007f7e0ff */
[----:B------:R-:W-:-:S03]  /*140f0*/  IADD3.X RZ, P1, R10, R10, RZ, P1, !PT ;  /* 0x0000000a0aff7210 */ /* 0x000fc60000f3e4ff */
[----:B------:R-:W-:Y:S01]  /*14100*/  IMAD.X R4, RZ, RZ, R4, P3 ;  /* 0x000000ffff047224 */ /* 0x000fe200018e0604 */
[C---:B------:R-:W-:Y:S02]  /*14110*/  ISETP.GT.U32.AND P3, PT, R2.reuse, RZ, PT ;  /* 0x000000ff0200720c */ /* 0x040fe40003f64070 */
[----:B------:R-:W-:Y:S02]  /*14120*/  IADD3.X R7, P1, R2, R2, RZ, P1, !PT ;  /* 0x0000000202077210 */ /* 0x000fe40000f3e4ff */
[----:B------:R-:W-:-:S03]  /*14130*/  ISETP.GT.AND.EX P3, PT, R4, RZ, PT, P3 ;  /* 0x000000ff0400720c */ /* 0x000fc60003f64330 */
[----:B------:R-:W-:Y:S01]  /*14140*/  IMAD.X R9, R4, 0x1, R4, P1 ;  /* 0x0000000104097824 */ /* 0x000fe200008e0604 */
[----:B------:R-:W-:Y:S02]  /*14150*/  SEL R7, R7, R2, P3 ;  /* 0x0000000207077207 */ /* 0x000fe40001800000 */
[----:B------:R-:W-:Y:S02]  /*14160*/  SEL R6, RZ, 0x1, !P3 ;  /* 0x00000001ff067807 */ /* 0x000fe40005800000 */
[----:B------:R-:W-:Y:S02]  /*14170*/  SEL R2, R9, R4, P3 ;  /* 0x0000000409027207 */ /* 0x000fe40001800000 */
[----:B------:R-:W-:Y:S01]  /*14180*/  IADD3 R7, P1, R7, 0x1, RZ ;  /* 0x0000000107077810 */ /* 0x000fe20007f3e0ff */
[----:B------:R-:W-:Y:S01]  /*14190*/  IMAD.IADD R6, R6, 0x1, R3 ;  /* 0x0000000106067824 */ /* 0x000fe200078e0203 */
[----:B------:R-:W-:-:S03]  /*141a0*/  LOP3.LUT R4, R0, 0x1, RZ, 0xc0, !PT ;  /* 0x0000000100047812 */ /* 0x000fc600078ec0ff */
[----:B------:R-:W-:Y:S01]  /*141b0*/  IMAD.X R2, RZ, RZ, R2, P1 ;  /* 0x000000ffff027224 */ /* 0x000fe200008e0602 */
[----:B------:R-:W-:-:S04]  /*141c0*/  LEA.HI R5, R5, R4, RZ, 0x2 ;  /* 0x0000000405057211 */ /* 0x000fc800078f10ff */
[----:B------:R-:W-:-:S04]  /*141d0*/  SHF.R.U64 R7, R7, 0xa, R2 ;  /* 0x0000000a07077819 */ /* 0x000fc80000001202 */
[----:B------:R-:W-:-:S04]  /*141e0*/  IADD3 R7, P1, R7, 0x1, RZ ;  /* 0x0000000107077810 */ /* 0x000fc80007f3e0ff */
[----:B------:R-:W-:Y:S02]  /*141f0*/  LEA.HI.X R2, R2, RZ, RZ, 0x16, P1 ;  /* 0x000000ff02027211 */ /* 0x000fe400008fb4ff */
[----:B------:R-:W-:Y:S02]  /*14200*/  LOP3.LUT P1, R21, R21, 0x80000000, RZ, 0xc0, !PT ;  /* 0x8000000015157812 */ /* 0x000fe4000782c0ff */
[--C-:B------:R-:W-:Y:S01]  /*14210*/  SHF.R.U64 R3, R7, 0x1, R2.reuse ;  /* 0x0000000107037819 */ /* 0x100fe20000001202 */
[----:B------:R-:W-:Y:S01]  /*14220*/  IMAD.SHL.U32 R7, R6, 0x100000, RZ ;  /* 0x0010000006077824 */ /* 0x000fe200078e00ff */
[----:B------:R-:W-:Y:S02]  /*14230*/  SHF.R.U32.HI R2, RZ, 0x1, R2 ;  /* 0x00000001ff027819 */ /* 0x000fe40000011602 */
[----:B------:R-:W-:Y:S02]  /*14240*/  IADD3 R0, P3, P4, R3, -UR4, RZ ;  /* 0x8000000403007c10 */ /* 0x000fe4000fc7e0ff */
[----:B------:R-:W-:-:S02]  /*14250*/  @P0 LOP3.LUT R21, R21, 0x80000000, RZ, 0x3c, !PT ;  /* 0x8000000015150812 */ /* 0x000fc400078e3cff */
[----:B------:R-:W-:-:S03]  /*14260*/  IADD3.X R2, R2, 0x3fe00000, ~R7, P3, P4 ;  /* 0x3fe0000002027810 */ /* 0x000fc60001fe8c07 */
[----:B------:R-:W-:Y:S01]  /*14270*/  @P1 IMAD.MOV R5, RZ, RZ, -R5 ;  /* 0x000000ffff051224 */ /* 0x000fe200078e0a05 */
[----:B------:R-:W-:Y:S02]  /*14280*/  LOP3.LUT R21, R2, R21, RZ, 0xfc, !PT ;  /* 0x0000001502157212 */ /* 0x000fe400078efcff */
.L_x_4360:
[----:B0-----:R-:W-:Y:S02]  /*14290*/  IMAD.MOV.U32 R9, RZ, RZ, 0x0 ;  /* 0x00000000ff097424 */ /* 0x001fe400078e00ff */
[----:B------:R-:W-:Y:S02]  /*142a0*/  IMAD.MOV.U32 R4, RZ, RZ, R5 ;  /* 0x000000ffff047224 */ /* 0x000fe400078e0005 */
[----:B------:R-:W-:Y:S02]  /*142b0*/  IMAD.MOV.U32 R2, RZ, RZ, R0 ;  /* 0x000000ffff027224 */ /* 0x000fe400078e0000 */
[----:B------:R-:W-:Y:S01]  /*142c0*/  IMAD.MOV.U32 R3, RZ, RZ, R21 ;  /* 0x000000ffff037224 */ /* 0x000fe200078e0015 */
[----:B------:R-:W-:Y:S06]  /*142d0*/  RET.REL.NODEC R8 `(_ZN2at6native18elementwise_kernelILi128ELi4EZNS0_15gpu_kernel_implIZZZNS0_16tanh_kernel_cudaERNS_18TensorIteratorBaseEENKUlvE_clEvENKUlvE_clEvEUlN3c107complexIdEEE_EEvS4_RKT_EUliE_EEviT1_) ;  /* 0xfffebd2008007950 */ /* 0x000fec0003c3ffff */
.L_x_4364:
        /* <DEDUP_REMOVED lines=10> */
.L_x_6199:


//--------------------- .text._ZN2at6native27unrolled_elementwise_kernelIZZZNS0_16tanh_kernel_cudaERNS_18TensorIteratorBaseEENKUlvE_clEvENKUlvE_clEvEUlN3c107complexIdEEE_St5arrayIPcLm2EELi4E23TrivialOffsetCalculatorILi1EjESE_NS0_6memory12LoadWithCastILi1EEENSF_13StoreWithCastILi1EEEEEviT_T0_T2_T3_T4_T5_ --------------------------
	.section	.text._ZN2at6native27unrolled_elementwise_kernelIZZZNS0_16tanh_kernel_cudaERNS_18TensorIteratorBaseEENKUlvE_clEvENKUlvE_clEvEUlN3c107complexIdEEE_St5arrayIPcLm2EELi4E23TrivialOffsetCalculatorILi1EjESE_NS0_6memory12LoadWithCastILi1EEENSF_13StoreWithCastILi1EEEEEviT_T0_T2_T3_T4_T5_,"ax",@progbits
	.sectioninfo	@"SHI_REGISTERS=48"
	.align	128
        .global         _ZN2at6native27unrolled_elementwise_kernelIZZZNS0_16tanh_kernel_cudaERNS_18TensorIteratorBaseEENKUlvE_clEvENKUlvE_clEvEUlN3c107complexIdEEE_St5arrayIPcLm2EELi4E23TrivialOffsetCalculatorILi1EjESE_NS0_6memory12LoadWithCastILi1EEENSF_13StoreWithCastILi1EEEEEviT_T0_T2_T3_T4_T5_
        .type           _ZN2at6native27unrolled_elementwise_kernelIZZZNS0_16tanh_kernel_cudaERNS_18TensorIteratorBaseEENKUlvE_clEvENKUlvE_clEvEUlN3c107complexIdEEE_St5arrayIPcLm2EELi4E23TrivialOffsetCalculatorILi1EjESE_NS0_6memory12LoadWithCastILi1EEENSF_13StoreWithCastILi1EEEEEviT_T0_T2_T3_T4_T5_,@function
        .size           _ZN2at6native27unrolled_elementwise_kernelIZZZNS0_16tanh_kernel_cudaERNS_18TensorIteratorBaseEENKUlvE_clEvENKUlvE_clEvEUlN3c107complexIdEEE_St5arrayIPcLm2EELi4E23TrivialOffsetCalculatorILi1EjESE_NS0_6memory12LoadWithCastILi1EEENSF_13StoreWithCastILi1EEEEEviT_T0_T2_T3_T4_T5_,(.L_x_6202 - _ZN2at6native27unrolled_elementwise_kernelIZZZNS0_16tanh_kernel_cudaERNS_18TensorIteratorBaseEENKUlvE_clEvENKUlvE_clEvEUlN3c107complexIdEEE_St5arrayIPcLm2EELi4E23TrivialOffsetCalculatorILi1EjESE_NS0_6memory12LoadWithCastILi1EEENSF_13StoreWithCastILi1EEEEEviT_T0_T2_T3_T4_T5_)
        .other          _ZN2at6native27unrolled_elementwise_kernelIZZZNS0_16tanh_kernel_cudaERNS_18TensorIteratorBaseEENKUlvE_clEvENKUlvE_clEvEUlN3c107complexIdEEE_St5arrayIPcLm2EELi4E23TrivialOffsetCalculatorILi1EjESE_NS0_6memory12LoadWithCastILi1EEENSF_13StoreWithCastILi1EEEEEviT_T0_T2_T3_T4_T5_,@"STO_CUDA_ENTRY STV_DEFAULT"
_ZN2at6native27unrolled_elementwise_kernelIZZZNS0_16tanh_kernel_cudaERNS_18TensorIteratorBaseEENKUlvE_clEvENKUlvE_clEvEUlN3c107complexIdEEE_St5arrayIPcLm2EELi4E23TrivialOffsetCalculatorILi1EjESE_NS0_6memory12LoadWithCastILi1EEENSF_13StoreWithCastILi1EEEEEviT_T0_T2_T3_T4_T5_:
.text._ZN2at6native27unrolled_elementwise_kernelIZZZNS0_16tanh_kernel_cudaERNS_18TensorIteratorBaseEENKUlvE_clEvENKUlvE_clEvEUlN3c107complexIdEEE_St5arrayIPcLm2EELi4E23TrivialOffsetCalculatorILi1EjESE_NS0_6memory12LoadWithCastILi1EEENSF_13StoreWithCastILi1EEEEEviT_T0_T2_T3_T4_T5_:
[----:B------:R-:W-:Y:S02]  /*0000*/  IMAD.MOV.U32 R1, RZ, RZ, c[0x0][0x28] ;  /* 0x00000a00ff017624 */ /* 0x000fe400078e00ff */
[----:B------:R-:W0:Y:S01]  /*0010*/  S2R R32, SR_CTAID.X ;  /* 0x0000000000207919 */ /* 0x000e220000002500 */
[----:B------:R-:W-:Y:S01]  /*0020*/  IMAD.MOV.U32 R45, RZ, RZ, -0x200 ;  /* 0xfffffe00ff2d7424 */ /* 0x000fe200078e00ff */
[----:B------:R-:W1:Y:S01]  /*0030*/  LDC.U8 R34, c[0x0][0x17c] ;  /* 0x00005f00ff227b82 */ /* 0x000e620000000000 */
[----:B------:R-:W-:Y:S01]  /*0040*/  ULDC.64 UR36, c[0x0][0x118] ;  /* 0x0000460000247ab9 */ /* 0x000fe20000000a00 */
[----:B------:R-:W2:Y:S01]  /*0050*/  S2R R33, SR_TID.X ;  /* 0x0000000000217919 */ /* 0x000ea20000002100 */
[----:B------:R-:W-:Y:S01]  /*0060*/  BSSY B6, `(.L_x_4365) ;  /* 0x0000116000067945 */ /* 0x000fe20003800000 */
[----:B------:R-:W-:Y:S01]  /*0070*/  IADD3 R1, R1, -0x28, RZ ;  /* 0xffffffd801017810 */ /* 0x000fe20007ffe0ff */
[----:B------:R-:W-:Y:S01]  /*0080*/  CS2R R30, SRZ ;  /* 0x00000000001e7805 */ /* 0x000fe2000001ff00 */
[----:B------:R-:W-:Y:S01]  /*0090*/  CS2R R18, SRZ ;  /* 0x0000000000127805 */ /* 0x000fe2000001ff00 */
[----:B------:R-:W-:Y:S01]  /*00a0*/  CS2R R16, SRZ ;  /* 0x0000000000107805 */ /* 0x000fe2000001ff00 */
        /* <DEDUP_REMOVED lines=23> */
.L_x_4370:
[----:B------:R-:W2:Y:S01]  /*0220*/  LDG.E.U8 R2, [R2.64] ;  /* 0x0000002402027981 */ /* 0x000ea2000c1e1100 */
[----:B------:R-:W-:Y:S01]  /*0230*/  CS2R R18, SRZ ;  /* 0x0000000000127805 */ /* 0x000fe2000001ff00 */
[----:B--2---:R0:W1:Y:S01]  /*0240*/  I2F.F64.U16 R16, R2 ;  /* 0x0000000200107312 */ /* 0x0040620000101800 */
[----:B------:R-:W-:Y:S05]  /*0250*/  BRA `(.L_x_4372) ;  /* 0x00000f5000007947 */ /* 0x000fea0003800000 */
.L_x_4369:
        /* <DEDUP_REMOVED lines=10> */
.L_x_4374:
[----:B------:R-:W2:Y:S01]  /*0300*/  LDG.E R2, [R2.64] ;  /* 0x0000002402027981 */ /* 0x000ea2000c1e1900 */
[----:B------:R-:W-:Y:S01]  /*0310*/  CS2R R18, SRZ ;  /* 0x0000000000127805 */ /* 0x000fe2000001ff00 */
[----:B--2---:R0:W1:Y:S01]  /*0320*/  I2F.F64 R16, R2 ;  /* 0x0000000200107312 */ /* 0x0040620000201c00 */
[----:B------:R-:W-:Y:S05]  /*0330*/  BRA `(.L_x_4372) ;  /* 0x00000e7000007947 */ /* 0x000fea0003800000 */
.L_x_4373:
[----:B------:R-:W2:Y:S01]  /*0340*/  LDG.E.U16 R2, [R2.64] ;  /* 0x0000002402027981 */ /* 0x000ea2000c1e1500 */
[----:B------:R-:W-:Y:S01]  /*0350*/  CS2R R18, SRZ ;  /* 0x0000000000127805 */ /* 0x000fe2000001ff00 */
[----:B--2---:R0:W1:Y:S01]  /*0360*/  I2F.F64.S16 R16, R2 ;  /* 0x0000000200107312 */ /* 0x0040620000101c00 */
[----:B------:R-:W-:Y:S05]  /*0370*/  BRA `(.L_x_4372) ;  /* 0x00000e3000007947 */ /* 0x000fea0003800000 */
.L_x_4368:
        /* <DEDUP_REMOVED lines=11> */
.L_x_4376:
[----:B------:R-:W2:Y:S01]  /*0430*/  LDG.E.U16 R0, [R2.64] ;  /* 0x0000002402007981 */ /* 0x000ea2000c1e1500 */
[----:B------:R-:W-:Y:S01]  /*0440*/  CS2R R18, SRZ ;  /* 0x0000000000127805 */ /* 0x000fe2000001ff00 */
[----:B--2---:R-:W-:-:S05]  /*0450*/  HADD2.F32 R0, -RZ, R0.H0_H0 ;  /* 0x20000000ff007230 */ /* 0x004fca0000004100 */
[----:B------:R-:W-:-:S04]  /*0460*/  FMUL.FTZ R0, R0, 1 ;  /* 0x3f80000000007820 */ /* 0x000fc80000410000 */
[----:B------:R0:W1:Y:S01]  /*0470*/  F2F.F64.F32 R16, R0 ;  /* 0x0000000000107310 */ /* 0x0000620000201800 */
[----:B------:R-:W-:Y:S05]  /*0480*/  BRA `(.L_x_4372) ;  /* 0x00000d2000007947 */ /* 0x000fea0003800000 */
.L_x_4375:
        /* <DEDUP_REMOVED lines=12> */
.L_x_4378:
        /* <DEDUP_REMOVED lines=8> */
.L_x_4377:
[----:B------:R0:W5:Y:S01]  /*05d0*/  LDG.E.64 R16, [R2.64] ;  /* 0x0000002402107981 */ /* 0x000162000c1e1b00 */
[----:B------:R-:W-:Y:S01]  /*05e0*/  CS2R R18, SRZ ;  /* 0x0000000000127805 */ /* 0x000fe2000001ff00 */
[----:B------:R-:W-:Y:S05]  /*05f0*/  BRA `(.L_x_4372) ;  /* 0x00000bb000007947 */ /* 0x000fea0003800000 */
.L_x_4367:
        /* <DEDUP_REMOVED lines=14> */
.L_x_4381:
[----:B------:R0:W5:Y:S01]  /*06e0*/  LDG.E.128 R16, [R2.64] ;  /* 0x0000002402107981 */ /* 0x000162000c1e1d00 */
[----:B------:R-:W-:Y:S05]  /*06f0*/  BRA `(.L_x_4372) ;  /* 0x00000ab000007947 */ /* 0x000fea0003800000 */
.L_x_4380:
        /* <DEDUP_REMOVED lines=29> */
.L_x_4383:
        /* <DEDUP_REMOVED lines=16> */
.L_x_4382:
[----:B------:R-:W2:Y:S01]  /*09d0*/  LDG.E.U16 R0, [R2.64] ;  /* 0x0000002402007981 */ /* 0x000ea2000c1e1500 */
[----:B------:R-:W-:Y:S01]  /*09e0*/  CS2R R18, SRZ ;  /* 0x0000000000127805 */ /* 0x000fe2000001ff00 */
[----:B--2---:R-:W-:-:S05]  /*09f0*/  PRMT R0, RZ, 0x5410, R0 ;  /* 0x00005410ff007816 */ /* 0x004fca0000000000 */
[----:B------:R-:W-:-:S04]  /*0a00*/  FMUL.FTZ R0, R0, 1 ;  /* 0x3f80000000007820 */ /* 0x000fc80000410000 */
[----:B------:R0:W1:Y:S01]  /*0a10*/  F2F.F64.F32 R16, R0 ;  /* 0x0000000000107310 */ /* 0x0000620000201800 */
[----:B------:R-:W-:Y:S05]  /*0a20*/  BRA `(.L_x_4372) ;  /* 0x0000078000007947 */ /* 0x000fea0003800000 */
.L_x_4379:
        /* <DEDUP_REMOVED lines=12> */
.L_x_4386:
        /* <DEDUP_REMOVED lines=21> */
.L_x_4390:
[----:B------:R-:W-:Y:S05]  /*0c40*/  BSYNC B1 ;  /* 0x0000000000017941 */ /* 0x000fea0003800000 */
.L_x_4389:
[----:B------:R-:W-:Y:S01]  /*0c50*/  LEA R3, R0, 0x3b800000, 0x17 ;  /* 0x3b80000000037811 */ /* 0x000fe200078eb8ff */
[----:B------:R-:W-:-:S05]  /*0c60*/  IMAD.SHL.U32 R0, R2, 0x100000, RZ ;  /* 0x0010000002007824 */ /* 0x000fca00078e00ff */
[----:B------:R-:W-:Y:S02]  /*0c70*/  LOP3.LUT R0, R3, R0, R4, 0xfe, !PT ;  /* 0x0000000003007212 */ /* 0x000fe400078efe04 */
.L_x_4388:
[----:B------:R-:W-:Y:S05]  /*0c80*/  BSYNC B0 ;  /* 0x0000000000007941 */ /* 0x000fea0003800000 */
.L_x_4387:
[----:B------:R-:W-:Y:S01]  /*0c90*/  FMUL.FTZ R0, R0, 1 ;  /* 0x3f80000000007820 */ /* 0x000fe20000410000 */
[----:B------:R-:W-:-:S03]  /*0ca0*/  CS2R R18, SRZ ;  /* 0x0000000000127805 */ /* 0x000fc6000001ff00 */
[----:B------:R0:W1:Y:S01]  /*0cb0*/  F2F.F64.F32 R16, R0 ;  /* 0x0000000000107310 */ /* 0x0000620000201800 */
[----:B------:R-:W-:Y:S05]  /*0cc0*/  BRA `(.L_x_4372) ;  /* 0x000004e000007947 */ /* 0x000fea0003800000 */
.L_x_4385:
        /* <DEDUP_REMOVED lines=21> */
.L_x_4394:
[----:B------:R-:W-:Y:S05]  /*0e20*/  BSYNC B1 ;  /* 0x0000000000017941 */ /* 0x000fea0003800000 */
.L_x_4393:
[----:B------:R-:W-:Y:S01]  /*0e30*/  LEA R3, R0, 0x37800000, 0x17 ;  /* 0x3780000000037811 */ /* 0x000fe200078eb8ff */
[----:B------:R-:W-:-:S05]  /*0e40*/  IMAD.SHL.U32 R0, R2, 0x200000, RZ ;  /* 0x0020000002007824 */ /* 0x000fca00078e00ff */
[----:B------:R-:W-:Y:S02]  /*0e50*/  LOP3.LUT R0, R3, R0, R4, 0xfe, !PT ;  /* 0x0000000003007212 */ /* 0x000fe400078efe04 */
.L_x_4392:
[----:B------:R-:W-:Y:S05]  /*0e60*/  BSYNC B0 ;  /* 0x0000000000007941 */ /* 0x000fea0003800000 */
.L_x_4391:
[----:B------:R-:W-:Y:S01]  /*0e70*/  FMUL.FTZ R0, R0, 1 ;  /* 0x3f80000000007820 */ /* 0x000fe20000410000 */
[----:B------:R-:W-:-:S03]  /*0e80*/  CS2R R18, SRZ ;  /* 0x0000000000127805 */ /* 0x000fc6000001ff00 */
[----:B------:R0:W1:Y:S01]  /*0e90*/  F2F.F64.F32 R16, R0 ;  /* 0x0000000000107310 */ /* 0x0000620000201800 */
[----:B------:R-:W-:Y:S05]  /*0ea0*/  BRA `(.L_x_4372) ;  /* 0x0000030000007947 */ /* 0x000fea0003800000 */
.L_x_4384:
        /* <DEDUP_REMOVED lines=14> */
.L_x_4398:
[----:B------:R-:W-:Y:S05]  /*0f90*/  BSYNC B0 ;  /* 0x0000000000007941 */ /* 0x000fea0003800000 */
.L_x_4397:
[----:B------:R-:W-:Y:S01]  /*0fa0*/  FMUL.FTZ R0, R0, 1 ;  /* 0x3f80000000007820 */ /* 0x000fe20000410000 */
[----:B------:R-:W-:-:S03]  /*0fb0*/  CS2R R18, SRZ ;  /* 0x0000000000127805 */ /* 0x000fc6000001ff00 */
[----:B------:R0:W1:Y:S01]  /*0fc0*/  F2F.F64.F32 R16, R0 ;  /* 0x0000000000107310 */ /* 0x0000620000201800 */
[----:B------:R-:W-:Y:S05]  /*0fd0*/  BRA `(.L_x_4372) ;  /* 0x000001d000007947 */ /* 0x000fea0003800000 */
.L_x_4371:
        /* <DEDUP_REMOVED lines=22> */
.L_x_4396:
[----:B------:R-:W2:Y:S01]  /*1140*/  LDG.E.64 R16, [R2.64] ;  /* 0x0000002402107981 */ /* 0x000ea2000c1e1b00 */
[----:B------:R-:W-:Y:S01]  /*1150*/  CS2R R18, SRZ ;  /* 0x0000000000127805 */ /* 0x000fe2000001ff00 */
[----:B--2---:R-:W0:Y:S01]  /*1160*/  I2F.F64.U64 R16, R16 ;  /* 0x0000001000107312 */ /* 0x004e220000301800 */
[----:B------:R-:W-:Y:S05]  /*1170*/  BRA `(.L_x_4372) ;  /* 0x0000003000007947 */ /* 0x000fea0003800000 */
.L_x_4395:
[----:B------:R-:W2:Y:S01]  /*1180*/  LDG.E R2, [R2.64] ;  /* 0x0000002402027981 */ /* 0x000ea2000c1e1900 */
[----:B------:R-:W-:Y:S01]  /*1190*/  CS2R R18, SRZ ;  /* 0x0000000000127805 */ /* 0x000fe2000001ff00 */
[----:B--2---:R0:W1:Y:S06]  /*11a0*/  I2F.F64.U32 R16, R2 ;  /* 0x0000000200107312 */ /* 0x00406c0000201800 */
.L_x_4372:
[----:B------:R-:W-:-:S03]  /*11b0*/  IADD3 R33, R33, 0x80, RZ ;  /* 0x0000008021217810 */ /* 0x000fc60007ffe0ff */
.L_x_4366:
[----:B-1----:R-:W-:Y:S05]  /*11c0*/  BSYNC B6 ;  /* 0x0000000000067941 */ /* 0x002fea0003800000 */
.L_x_4365:
[----:B------:R-:W-:Y:S01]  /*11d0*/  ISETP.GE.AND P0, PT, R33, R45, PT ;  /* 0x0000002d2100720c */ /* 0x000fe20003f06270 */
[----:B------:R-:W-:Y:S01]  /*11e0*/  BSSY B6, `(.L_x_4399) ;  /* 0x0000111000067945 */ /* 0x000fe20003800000 */
[----:B------:R-:W-:-:S11]  /*11f0*/  CS2R R28, SRZ ;  /* 0x00000000001c7805 */ /* 0x000fd6000001ff00 */
        /* <DEDUP_REMOVED lines=18> */
[----:B------:R-:W-:Y:S01]  /*1320*/  CS2R R30, SRZ ;  /* 0x00000000001e7805 */ /* 0x000fe2000001ff00 */
[----:B---3--:R0:W1:Y:S01]  /*1330*/  I2F.F64.S16 R28, R2 ;  /* 0x00000002001c7312 */ /* 0x0080620000101c00 */
[----:B------:R-:W-:Y:S05]  /*1340*/  BRA `(.L_x_4406) ;  /* 0x00000f9000007947 */ /* 0x000fea0003800000 */
.L_x_4404:
[----:B------:R-:W3:Y:S01]  /*1350*/  LDG.E.U8 R2, [R2.64] ;  /* 0x0000002402027981 */ /* 0x000ee2000c1e1100 */
[----:B------:R-:W-:Y:S01]  /*1360*/  CS2R R30, SRZ ;  /* 0x00000000001e7805 */ /* 0x000fe2000001ff00 */
[----:B---3--:R0:W1:Y:S01]  /*1370*/  I2F.F64.U16 R28, R2 ;  /* 0x00000002001c7312 */ /* 0x0080620000101800 */
[----:B------:R-:W-:Y:S05]  /*1380*/  BRA `(.L_x_4406) ;  /* 0x00000f5000007947 */ /* 0x000fea0003800000 */
.L_x_4403:
[----:B------:R-:W-:-:S13]  /*1390*/  ISETP.NE.AND P0, PT, R0, 0x2, PT ;  /* 0x000000020000780c */ /* 0x000fda0003f05270 */
[----:B------:R-:W-:Y:S05]  /*13a0*/  @!P0 BRA `(.L_x_4407) ;  /* 0x000000c000008947 */ /* 0x000fea0003800000 */
[----:B------:R-:W-:-:S13]  /*13b0*/  ISETP.NE.AND P0, PT, R0, 0x3, PT ;  /* 0x000000030000780c */ /* 0x000fda0003f05270 */
[----:B------:R-:W-:Y:S05]  /*13c0*/  @!P0 BRA `(.L_x_4408) ;  /* 0x0000006000008947 */ /* 0x000fea0003800000 */
[----:B------:R-:W-:-:S13]  /*13d0*/  ISETP.NE.AND P0, PT, R0, 0x4, PT ;  /* 0x000000040000780c */ /* 0x000fda0003f05270 */
[----:B------:R-:W-:Y:S05]  /*13e0*/  @P0 BRA `(.L_x_4405) ;  /* 0x00000d2000000947 */ /* 0x000fea0003800000 */
[----:B------:R-:W3:Y:S01]  /*13f0*/  LDG.E.64 R28, [R2.64] ;  /* 0x00000024021c7981 */ /* 0x000ee2000c1e1b00 */
[----:B------:R-:W-:Y:S01]  /*1400*/  CS2R R30, SRZ ;  /* 0x00000000001e7805 */ /* 0x000fe2000001ff00 */
[----:B---3--:R-:W0:Y:S01]  /*1410*/  I2F.F64.S64 R28, R28 ;  /* 0x0000001c001c7312 */ /* 0x008e220000301c00 */
[----:B------:R-:W-:Y:S05]  /*1420*/  BRA `(.L_x_4406) ;  /* 0x00000eb000007947 */ /* 0x000fea0003800000 */
.L_x_4408:
[----:B------:R-:W3:Y:S01]  /*1430*/  LDG.E R2, [R2.64] ;  /* 0x0000002402027981 */ /* 0x000ee2000c1e1900 */
[----:B------:R-:W-:Y:S01]  /*1440*/  CS2R R30, SRZ ;  /* 0x00000000001e7805 */ /* 0x000fe2000001ff00 */
[----:B---3--:R0:W1:Y:S01]  /*1450*/  I2F.F64 R28, R2 ;  /* 0x00000002001c7312 */ /* 0x0080620000201c00 */
[----:B------:R-:W-:Y:S05]  /*1460*/  BRA `(.L_x_4406) ;  /* 0x00000e7000007947 */ /* 0x000fea0003800000 */
.L_x_4407:
[----:B------:R-:W3:Y:S01]  /*1470*/  LDG.E.U16 R2, [R2.64] ;  /* 0x0000002402027981 */ /* 0x000ee2000c1e1500 */
[----:B------:R-:W-:Y:S01]  /*1480*/  CS2R R30, SRZ ;  /* 0x00000000001e7805 */ /* 0x000fe2000001ff00 */
[----:B---3--:R0:W1:Y:S01]  /*1490*/  I2F.F64.S16 R28, R2 ;  /* 0x00000002001c7312 */ /* 0x0080620000101c00 */
[----:B------:R-:W-:Y:S05]  /*14a0*/  BRA `(.L_x_4406) ;  /* 0x00000e3000007947 */ /* 0x000fea0003800000 */
.L_x_4402:
[----:B------:R-:W-:-:S13]  /*14b0*/  ISETP.GT.AND P0, PT, R0, 0x6, PT ;  /* 0x000000060000780c */ /* 0x000fda0003f04270 */
[----:B------:R-:W-:Y:S05]  /*14c0*/  @P0 BRA `(.L_x_4409) ;  /* 0x000000f000000947 */ /* 0x000fea0003800000 */
[----:B------:R-:W-:-:S13]  /*14d0*/  ISETP.NE.AND P0, PT, R0, 0x5, PT ;  /* 0x000000050000780c */ /* 0x000fda0003f05270 */
[----:B------:R-:W-:Y:S05]  /*14e0*/  @!P0 BRA `(.L_x_4410) ;  /* 0x0000007000008947 */ /* 0x000fea0003800000 */
[----:B------:R-:W-:-:S13]  /*14f0*/  ISETP.NE.AND P0, PT, R0, 0x6, PT ;  /* 0x000000060000780c */ /* 0x000fda0003f05270 */
[----:B------:R-:W-:Y:S05]  /*1500*/  @P0 BRA `(.L_x_4405) ;  /* 0x00000c0000000947 */ /* 0x000fea0003800000 */
[----:B------:R-:W3:Y:S01]  /*1510*/  LDG.E R28, [R2.64] ;  /* 0x00000024021c7981 */ /* 0x000ee2000c1e1900 */
[----:B------:R-:W-:Y:S01]  /*1520*/  CS2R R30, SRZ ;  /* 0x00000000001e7805 */ /* 0x000fe2000001ff00 */
[----:B---3--:R-:W-:-:S06]  /*1530*/  FMUL.FTZ R28, R28, 1 ;  /* 0x3f8000001c1c7820 */ /* 0x008fcc0000410000 */
[----:B------:R-:W0:Y:S01]  /*1540*/  F2F.F64.F32 R28, R28 ;  /* 0x0000001c001c7310 */ /* 0x000e220000201800 */
[----:B------:R-:W-:Y:S05]  /*1550*/  BRA `(.L_x_4406) ;  /* 0x00000d8000007947 */ /* 0x000fea0003800000 */
.L_x_4410:
[----:B------:R-:W3:Y:S01]  /*1560*/  LDG.E.U16 R0, [R2.64] ;  /* 0x0000002402007981 */ /* 0x000ee2000c1e1500 */
[----:B------:R-:W-:Y:S01]  /*1570*/  CS2R R30, SRZ ;  /* 0x00000000001e7805 */ /* 0x000fe2000001ff00 */
[----:B---3--:R-:W-:-:S05]  /*1580*/  HADD2.F32 R0, -RZ, R0.H0_H0 ;  /* 0x20000000ff007230 */ /* 0x008fca0000004100 */
[----:B------:R-:W-:-:S04]  /*1590*/  FMUL.FTZ R0, R0, 1 ;  /* 0x3f80000000007820 */ /* 0x000fc80000410000 */
[----:B------:R0:W1:Y:S01]  /*15a0*/  F2F.F64.F32 R28, R0 ;  /* 0x00000000001c7310 */ /* 0x0000620000201800 */
[----:B------:R-:W-:Y:S05]  /*15b0*/  BRA `(.L_x_4406) ;  /* 0x00000d2000007947 */ /* 0x000fea0003800000 */
.L_x_4409:
[----:B------:R-:W-:-:S13]  /*15c0*/  ISETP.NE.AND P0, PT, R0, 0x7, PT ;  /* 0x000000070000780c */ /* 0x000fda0003f05270 */
[----:B------:R-:W-:Y:S05]  /*15d0*/  @!P0 BRA `(.L_x_4411) ;  /* 0x0000012000008947 */ /* 0x000fea0003800000 */
[----:B------:R-:W-:-:S13]  /*15e0*/  ISETP.NE.AND P0, PT, R0, 0x8, PT ;  /* 0x000000080000780c */ /* 0x000fda0003f05270 */
[----:B------:R-:W-:Y:S05]  /*15f0*/  @!P0 BRA `(.L_x_4412) ;  /* 0x0000008000008947 */ /* 0x000fea0003800000 */
[----:B------:R-:W-:-:S13]  /*1600*/  ISETP.NE.AND P0, PT, R0, 0x9, PT ;  /* 0x000000090000780c */ /* 0x000fda0003f05270 */
[----:B------:R-:W-:Y:S05]  /*1610*/  @P0 BRA `(.L_x_4405) ;  /* 0x00000af000000947 */ /* 0x000fea0003800000 */
[----:B------:R-:W3:Y:S02]  /*1620*/  LDG.E.64 R2, [R2.64] ;  /* 0x0000002402027981 */ /* 0x000ee4000c1e1b00 */
[----:B---3--:R-:W-:Y:S02]  /*1630*/  FMUL.FTZ R30, R3, 1 ;  /* 0x3f800000031e7820 */ /* 0x008fe40000410000 */
[----:B------:R-:W-:-:S04]  /*1640*/  FMUL.FTZ R28, R2, 1 ;  /* 0x3f800000021c7820 */ /* 0x000fc80000410000 */
[----:B------:R-:W0:Y:S08]  /*1650*/  F2F.F64.F32 R30, R30 ;  /* 0x0000001e001e7310 */ /* 0x000e300000201800 */
[----:B------:R-:W1:Y:S01]  /*1660*/  F2F.F64.F32 R28, R28 ;  /* 0x0000001c001c7310 */ /* 0x000e620000201800 */
[----:B------:R-:W-:Y:S05]  /*1670*/  BRA `(.L_x_4406) ;  /* 0x00000c6000007947 */ /* 0x000fea0003800000 */
.L_x_4412:
[----:B------:R-:W3:Y:S02]  /*1680*/  LDG.E R0, [R2.64] ;  /* 0x0000002402007981 */ /* 0x000ee4000c1e1900 */
[----:B---3--:R-:W-:-:S02]  /*1690*/  HADD2.F32 R4, -RZ, R0.H1_H1 ;  /* 0x30000000ff047230 */ /* 0x008fc40000004100 */
[----:B------:R-:W-:-:S03]  /*16a0*/  HADD2.F32 R0, -RZ, R0.H0_H0 ;  /* 0x20000000ff007230 */ /* 0x000fc60000004100 */
[----:B------:R-:W-:Y:S02]  /*16b0*/  FMUL.FTZ R4, R4, 1 ;  /* 0x3f80000004047820 */ /* 0x000fe40000410000 */
[----:B------:R-:W-:Y:S02]  /*16c0*/  FMUL.FTZ R0, R0, 1 ;  /* 0x3f80000000007820 */ /* 0x000fe40000410000 */
[----:B------:R0:W1:Y:S08]  /*16d0*/  F2F.F64.F32 R30, R4 ;  /* 0x00000004001e7310 */ /* 0x0000700000201800 */
[----:B------:R0:W3:Y:S01]  /*16e0*/  F2F.F64.F32 R28, R0 ;  /* 0x00000000001c7310 */ /* 0x0000e20000201800 */
[----:B------:R-:W-:Y:S05]  /*16f0*/  BRA `(.L_x_4406) ;  /* 0x00000be000007947 */ /* 0x000fea0003800000 */
.L_x_4411:
[----:B------:R0:W5:Y:S01]  /*1700*/  LDG.E.64 R28, [R2.64] ;  /* 0x00000024021c7981 */ /* 0x000162000c1e1b00 */
[----:B------:R-:W-:Y:S01]  /*1710*/  CS2R R30, SRZ ;  /* 0x00000000001e7805 */ /* 0x000fe2000001ff00 */
[----:B------:R-:W-:Y:S05]  /*1720*/  BRA `(.L_x_4406) ;  /* 0x00000bb000007947 */ /* 0x000fea0003800000 */
.L_x_4401:
        /* <DEDUP_REMOVED lines=9> */
[----:B------:R-:W-:Y:S01]  /*17c0*/  CS2R R30, SRZ ;  /* 0x00000000001e7805 */ /* 0x000fe2000001ff00 */
[----:B------:R-:W-:Y:S01]  /*17d0*/  IMAD.MOV.U32 R28, RZ, RZ, RZ ;  /* 0x000000ffff1c7224 */ /* 0x000fe200078e00ff */
[----:B---3--:R-:W-:-:S04]  /*17e0*/  ISETP.NE.AND P0, PT, R2, RZ, PT ;  /* 0x000000ff0200720c */ /* 0x008fc80003f05270 */
[----:B------:R-:W-:Y:S01]  /*17f0*/  FSEL R29, RZ, 1.875, !P0 ;  /* 0x3ff00000ff1d7808 */ /* 0x000fe20004000000 */
[----:B------:R-:W-:Y:S05]  /*1800*/  BRA `(.L_x_4406) ;  /* 0x00000ad000007947 */ /* 0x000fea0003800000 */
.L_x_4415:
[----:B------:R0:W5:Y:S01]  /*1810*/  LDG.E.128 R28, [R2.64] ;  /* 0x00000024021c7981 */ /* 0x000162000c1e1d00 */
[----:B------:R-:W-:Y:S05]  /*1820*/  BRA `(.L_x_4406) ;  /* 0x00000ab000007947 */ /* 0x000fea0003800000 */
.L_x_4414:
[----:B------:R-:W-:-:S13]  /*1830*/  ISETP.NE.AND P0, PT, R0, 0xf, PT ;  /* 0x0000000f0000780c */ /* 0x000fda0003f05270 */
[----:B------:R-:W-:Y:S05]  /*1840*/  @!P0 BRA `(.L_x_4416) ;  /* 0x000002b000008947 */ /* 0x000fea0003800000 */
[----:B------:R-:W-:-:S13]  /*1850*/  ISETP.NE.AND P0, PT, R0, 0x17, PT ;  /* 0x000000170000780c */ /* 0x000fda0003f05270 */
[----:B------:R-:W-:Y:S05]  /*1860*/  @!P0 BRA `(.L_x_4417) ;  /* 0x0000019000008947 */ /* 0x000fea0003800000 */
[----:B------:R-:W-:-:S13]  /*1870*/  ISETP.NE.AND P0, PT, R0, 0x18, PT ;  /* 0x000000180000780c */ /* 0x000fda0003f05270 */
[----:B------:R-:W-:Y:S05]  /*1880*/  @P0 BRA `(.L_x_4405) ;  /* 0x0000088000000947 */ /* 0x000fea0003800000 */
[----:B------:R-:W3:Y:S01]  /*1890*/  LDG.E.U8 R0, [R2.64] ;  /* 0x0000002402007981 */ /* 0x000ee2000c1e1100 */
[----:B------:R-:W-:Y:S01]  /*18a0*/  IMAD.MOV.U32 R8, RZ, RZ, -0x800000 ;  /* 0xff800000ff087424 */ /* 0x000fe200078e00ff */
[----:B------:R-:W-:Y:S01]  /*18b0*/  CS2R R30, SRZ ;  /* 0x00000000001e7805 */ /* 0x000fe2000001ff00 */
        /* <DEDUP_REMOVED lines=20> */
.L_x_4417:
[----:B------:R-:W3:Y:S01]  /*1a00*/  LDG.E.U8 R2, [R2.64] ;  /* 0x0000002402027981 */ /* 0x000ee2000c1e1100 */
[----:B------:R-:W-:Y:S01]  /*1a10*/  CS2R R30, SRZ ;  /* 0x00000000001e7805 */ /* 0x000fe2000001ff00 */
        /* <DEDUP_REMOVED lines=14> */
.L_x_4416:
[----:B------:R-:W3:Y:S01]  /*1b00*/  LDG.E.U16 R0, [R2.64] ;  /* 0x0000002402007981 */ /* 0x000ee2000c1e1500 */
[----:B------:R-:W-:Y:S01]  /*1b10*/  CS2R R30, SRZ ;  /* 0x00000000001e7805 */ /* 0x000fe2000001ff00 */
[----:B---3--:R-:W-:-:S05]  /*1b20*/  PRMT R0, RZ, 0x5410, R0 ;  /* 0x00005410ff007816 */ /* 0x008fca0000000000 */
[----:B------:R-:W-:-:S04]  /*1b30*/  FMUL.FTZ R0, R0, 1 ;  /* 0x3f80000000007820 */ /* 0x000fc80000410000 */
[----:B------:R0:W1:Y:S01]  /*1b40*/  F2F.F64.F32 R28, R0 ;  /* 0x00000000001c7310 */ /* 0x0000620000201800 */
[----:B------:R-:W-:Y:S05]  /*1b50*/  BRA `(.L_x_4406) ;  /* 0x0000078000007947 */ /* 0x000fea0003800000 */
.L_x_4413:
        /* <DEDUP_REMOVED lines=9> */
[----:B------:R-:W-:Y:S01]  /*1bf0*/  CS2R R30, SRZ ;  /* 0x00000000001e7805 */ /* 0x000fe2000001ff00 */
[----:B---3--:R0:W1:Y:S01]  /*1c00*/  I2F.F64.U16 R28, R2 ;  /* 0x00000002001c7312 */ /* 0x0080620000101800 */
[----:B------:R-:W-:Y:S05]  /*1c10*/  BRA `(.L_x_4406) ;  /* 0x000006c000007947 */ /* 0x000fea0003800000 */
.L_x_4420:
        /* <DEDUP_REMOVED lines=21> */
.L_x_4424:
[----:B------:R-:W-:Y:S05]  /*1d70*/  BSYNC B1 ;  /* 0x0000000000017941 */ /* 0x000fea0003800000 */
.L_x_4423:
[----:B------:R-:W-:Y:S01]  /*1d80*/  LEA R3, R0, 0x3b800000, 0x17 ;  /* 0x3b80000000037811 */ /* 0x000fe200078eb8ff */
[----:B------:R-:W-:-:S05]  /*1d90*/  IMAD.SHL.U32 R0, R2, 0x100000, RZ ;  /* 0x0010000002007824 */ /* 0x000fca00078e00ff */
[----:B------:R-:W-:Y:S02]  /*1da0*/  LOP3.LUT R0, R3, R0, R4, 0xfe, !PT ;  /* 0x0000000003007212 */ /* 0x000fe400078efe04 */
.L_x_4422:
[----:B------:R-:W-:Y:S05]  /*1db0*/  BSYNC B0 ;  /* 0x0000000000007941 */ /* 0x000fea0003800000 */
.L_x_4421:
[----:B------:R-:W-:Y:S01]  /*1dc0*/  FMUL.FTZ R0, R0, 1 ;  /* 0x3f80000000007820 */ /* 0x000fe20000410000 */
[----:B------:R-:W-:-:S03]  /*1dd0*/  CS2R R30, SRZ ;  /* 0x00000000001e7805 */ /* 0x000fc6000001ff00 */
[----:B------:R0:W1:Y:S01]  /*1de0*/  F2F.F64.F32 R28, R0 ;  /* 0x00000000001c7310 */ /* 0x0000620000201800 */
[----:B------:R-:W-:Y:S05]  /*1df0*/  BRA `(.L_x_4406) ;  /* 0x000004e000007947 */ /* 0x000fea0003800000 */
.L_x_4419:
        /* <DEDUP_REMOVED lines=21> */
.L_x_4428:
[----:B------:R-:W-:Y:S05]  /*1f50*/  BSYNC B1 ;  /* 0x0000000000017941 */ /* 0x000fea0003800000 */
.L_x_4427:
[----:B------:R-:W-:Y:S01]  /*1f60*/  LEA R3, R0, 0x37800000, 0x17 ;  /* 0x3780000000037811 */ /* 0x000fe200078eb8ff */
[----:B------:R-:W-:-:S05]  /*1f70*/  IMAD.SHL.U32 R0, R2, 0x200000, RZ ;  /* 0x0020000002007824 */ /* 0x000fca00078e00ff */
[----:B------:R-:W-:Y:S02]  /*1f80*/  LOP3.LUT R0, R3, R0, R4, 0xfe, !PT ;  /* 0x0000000003007212 */ /* 0x000fe400078efe04 */
.L_x_4426:
[----:B------:R-:W-:Y:S05]  /*1f90*/  BSYNC B0 ;  /* 0x0000000000007941 */ /* 0x000fea0003800000 */
.L_x_4425:
[----:B------:R-:W-:Y:S01]  /*1fa0*/  FMUL.FTZ R0, R0, 1 ;  /* 0x3f80000000007820 */ /* 0x000fe20000410000 */
[----:B------:R-:W-:-:S03]  /*1fb0*/  CS2R R30, SRZ ;  /* 0x00000000001e7805 */ /* 0x000fc6000001ff00 */
[----:B------:R0:W1:Y:S01]  /*1fc0*/  F2F.F64.F32 R28, R0 ;  /* 0x00000000001c7310 */ /* 0x0000620000201800 */
[----:B------:R-:W-:Y:S05]  /*1fd0*/  BRA `(.L_x_4406) ;  /* 0x0000030000007947 */ /* 0x000fea0003800000 */
.L_x_4418:
        /* <DEDUP_REMOVED lines=14> */
.L_x_4432:
[----:B------:R-:W-:Y:S05]  /*20c0*/  BSYNC B0 ;  /* 0x0000000000007941 */ /* 0x000fea0003800000 */
.L_x_4431:
[----:B------:R-:W-:Y:S01]  /*20d0*/  FMUL.FTZ R0, R0, 1 ;  /* 0x3f80000000007820 */ /* 0x000fe20000410000 */
[----:B------:R-:W-:-:S03]  /*20e0*/  CS2R R30, SRZ ;  /* 0x00000000001e7805 */ /* 0x000fc6000001ff00 */
[----:B------:R0:W1:Y:S01]  /*20f0*/  F2F.F64.F32 R28, R0 ;  /* 0x00000000001c7310 */ /* 0x0000620000201800 */
[----:B------:R-:W-:Y:S05]  /*2100*/  BRA `(.L_x_4406) ;  /* 0x000001d000007947 */ /* 0x000fea0003800000 */
.L_x_4405:
        /* <DEDUP_REMOVED lines=18> */
[----:B0-2--5:R-:W-:Y:S05]  /*2230*/  CALL.ABS.NOINC R2 ;  /* 0x0000000002007343 */ /* 0x025fea0003c00000 */
[----:B------:R-:W-:Y:S01]  /*2240*/  CS2R R28, SRZ ;  /* 0x00000000001c7805 */ /* 0x000fe2000001ff00 */
[----:B------:R-:W-:Y:S01]  /*2250*/  CS2R R30, SRZ ;  /* 0x00000000001e7805 */ /* 0x000fe2000001ff00 */
[----:B------:R-:W-:Y:S05]  /*2260*/  BRA `(.L_x_4406) ;  /* 0x0000007000007947 */ /* 0x000fea0003800000 */
.L_x_4430:
[----:B------:R-:W3:Y:S01]  /*2270*/  LDG.E.64 R28, [R2.64] ;  /* 0x00000024021c7981 */ /* 0x000ee2000c1e1b00 */
[----:B------:R-:W-:Y:S01]  /*2280*/  CS2R R30, SRZ ;  /* 0x00000000001e7805 */ /* 0x000fe2000001ff00 */
[----:B---3--:R-:W0:Y:S01]  /*2290*/  I2F.F64.U64 R28, R28 ;  /* 0x0000001c001c7312 */ /* 0x008e220000301800 */
[----:B------:R-:W-:Y:S05]  /*22a0*/  BRA `(.L_x_4406) ;  /* 0x0000003000007947 */ /* 0x000fea0003800000 */
.L_x_4429:
[----:B------:R-:W3:Y:S01]  /*22b0*/  LDG.E R2, [R2.64] ;  /* 0x0000002402027981 */ /* 0x000ee2000c1e1900 */
[----:B------:R-:W-:Y:S01]  /*22c0*/  CS2R R30, SRZ ;  /* 0x00000000001e7805 */ /* 0x000fe2000001ff00 */
[----:B---3--:R0:W1:Y:S06]  /*22d0*/  I2F.F64.U32 R28, R2 ;  /* 0x00000002001c7312 */ /* 0x00806c0000201800 */
.L_x_4406:
[----:B------:R-:W-:-:S03]  /*22e0*/  IADD3 R33, R33, 0x80, RZ ;  /* 0x0000008021217810 */ /* 0x000fc60007ffe0ff */
.L_x_4400:
[----:B------:R-:W-:Y:S05]  /*22f0*/  BSYNC B6 ;  /* 0x0000000000067941 */ /* 0x000fea0003800000 */
.L_x_4399:
[----:B------:R-:W-:Y:S01]  /*2300*/  ISETP.GE.AND P0, PT, R33, R45, PT ;  /* 0x0000002d2100720c */ /* 0x000fe20003f06270 */
[----:B------:R-:W-:Y:S01]  /*2310*/  BSSY B6, `(.L_x_4433) ;  /* 0x0000113000067945 */ /* 0x000fe20003800000 */
[----:B------:R-:W-:Y:S01]  /*2320*/  CS2R R22, SRZ ;  /* 0x0000000000167805 */ /* 0x000fe2000001ff00 */
[----:B------:R-:W-:Y:S01]  /*2330*/  CS2R R26, SRZ ;  /* 0x00000000001a7805 */ /* 0x000fe2000001ff00 */
[----:B------:R-:W-:-:S09]  /*2340*/  CS2R R24, SRZ ;  /* 0x0000000000187805 */ /* 0x000fd2000001ff00 */
        /* <DEDUP_REMOVED lines=17> */
[----:B------:R-:W4:Y:S01]  /*2460*/  LDG.E.S8 R2, [R2.64] ;  /* 0x0000002402027981 */ /* 0x000f22000c1e1300 */
[----:B------:R-:W-:Y:S01]  /*2470*/  CS2R R26, SRZ ;  /* 0x00000000001a7805 */ /* 0x000fe2000001ff00 */
[----:B----4-:R0:W4:Y:S01]  /*2480*/  I2F.F64.S16 R24, R2 ;  /* 0x0000000200187312 */ /* 0x0101220000101c00 */
[----:B------:R-:W-:Y:S05]  /*2490*/  BRA `(.L_x_4440) ;  /* 0x00000f9000007947 */ /* 0x000fea0003800000 */
.L_x_4438:
[----:B------:R-:W4:Y:S01]  /*24a0*/  LDG.E.U8 R2, [R2.64] ;  /* 0x0000002402027981 */ /* 0x000f22000c1e1100 */
[----:B------:R-:W-:Y:S01]  /*24b0*/  CS2R R26, SRZ ;  /* 0x00000000001a7805 */ /* 0x000fe2000001ff00 */
[----:B----4-:R0:W4:Y:S01]  /*24c0*/  I2F.F64.U16 R24, R2 ;  /* 0x0000000200187312 */ /* 0x0101220000101800 */
[----:B------:R-:W-:Y:S05]  /*24d0*/  BRA `(.L_x_4440) ;  /* 0x00000f5000007947 */ /* 0x000fea0003800000 */
.L_x_4437:
[----:B------:R-:W-:-:S13]  /*24e0*/  ISETP.NE.AND P0, PT, R0, 0x2, PT ;  /* 0x000000020000780c */ /* 0x000fda0003f05270 */
[----:B------:R-:W-:Y:S05]  /*24f0*/  @!P0 BRA `(.L_x_4441) ;  /* 0x000000c000008947 */ /* 0x000fea0003800000 */
[----:B------:R-:W-:-:S13]  /*2500*/  ISETP.NE.AND P0, PT, R0, 0x3, PT ;  /* 0x000000030000780c */ /* 0x000fda0003f05270 */
[----:B------:R-:W-:Y:S05]  /*2510*/  @!P0 BRA `(.L_x_4442) ;  /* 0x0000006000008947 */ /* 0x000fea0003800000 */
[----:B------:R-:W-:-:S13]  /*2520*/  ISETP.NE.AND P0, PT, R0, 0x4, PT ;  /* 0x000000040000780c */ /* 0x000fda0003f05270 */
[----:B------:R-:W-:Y:S05]  /*2530*/  @P0 BRA `(.L_x_4439) ;  /* 0x00000d2000000947 */ /* 0x000fea0003800000 */
[----:B------:R-:W4:Y:S01]  /*2540*/  LDG.E.64 R24, [R2.64] ;  /* 0x0000002402187981 */ /* 0x000f22000c1e1b00 */
[----:B------:R-:W-:Y:S01]  /*2550*/  CS2R R26, SRZ ;  /* 0x00000000001a7805 */ /* 0x000fe2000001ff00 */
[----:B----4-:R-:W0:Y:S01]  /*2560*/  I2F.F64.S64 R24, R24 ;  /* 0x0000001800187312 */ /* 0x010e220000301c00 */
[----:B------:R-:W-:Y:S05]  /*2570*/  BRA `(.L_x_4440) ;  /* 0x00000eb000007947 */ /* 0x000fea0003800000 */
.L_x_4442:
[----:B------:R-:W4:Y:S01]  /*2580*/  LDG.E R2, [R2.64] ;  /* 0x0000002402027981 */ /* 0x000f22000c1e1900 */
[----:B------:R-:W-:Y:S01]  /*2590*/  CS2R R26, SRZ ;  /* 0x00000000001a7805 */ /* 0x000fe2000001ff00 */
[----:B----4-:R0:W4:Y:S01]  /*25a0*/  I2F.F64 R24, R2 ;  /* 0x0000000200187312 */ /* 0x0101220000201c00 */
[----:B------:R-:W-:Y:S05]  /*25b0*/  BRA `(.L_x_4440) ;  /* 0x00000e7000007947 */ /* 0x000fea0003800000 */
.L_x_4441:
[----:B------:R-:W4:Y:S01]  /*25c0*/  LDG.E.U16 R2, [R2.64] ;  /* 0x0000002402027981 */ /* 0x000f22000c1e1500 */
[----:B------:R-:W-:Y:S01]  /*25d0*/  CS2R R26, SRZ ;  /* 0x00000000001a7805 */ /* 0x000fe2000001ff00 */
[----:B----4-:R0:W4:Y:S01]  /*25e0*/  I2F.F64.S16 R24, R2 ;  /* 0x0000000200187312 */ /* 0x0101220000101c00 */
[----:B------:R-:W-:Y:S05]  /*25f0*/  BRA `(.L_x_4440) ;  /* 0x00000e3000007947 */ /* 0x000fea0003800000 */
.L_x_4436:
[----:B------:R-:W-:-:S13]  /*2600*/  ISETP.GT.AND P0, PT, R0, 0x6, PT ;  /* 0x000000060000780c */ /* 0x000fda0003f04270 */
[----:B------:R-:W-:Y:S05]  /*2610*/  @P0 BRA `(.L_x_4443) ;  /* 0x000000f000000947 */ /* 0x000fea0003800000 */
[----:B------:R-:W-:-:S13]  /*2620*/  ISETP.NE.AND P0, PT, R0, 0x5, PT ;  /* 0x000000050000780c */ /* 0x000fda0003f05270 */
[----:B------:R-:W-:Y:S05]  /*2630*/  @!P0 BRA `(.L_x_4444) ;  /* 0x0000007000008947 */ /* 0x000fea0003800000 */
[----:B------:R-:W-:-:S13]  /*2640*/  ISETP.NE.AND P0, PT, R0, 0x6, PT ;  /* 0x000000060000780c */ /* 0x000fda0003f05270 */
[----:B------:R-:W-:Y:S05]  /*2650*/  @P0 BRA `(.L_x_4439) ;  /* 0x00000c0000000947 */ /* 0x000fea0003800000 */
[----:B------:R-:W4:Y:S01]  /*2660*/  LDG.E R24, [R2.64] ;  /* 0x0000002402187981 */ /* 0x000f22000c1e1900 */
[----:B------:R-:W-:Y:S01]  /*2670*/  CS2R R26, SRZ ;  /* 0x00000000001a7805 */ /* 0x000fe2000001ff00 */
[----:B----4-:R-:W-:-:S06]  /*2680*/  FMUL.FTZ R24, R24, 1 ;  /* 0x3f80000018187820 */ /* 0x010fcc0000410000 */
[----:B------:R-:W0:Y:S01]  /*2690*/  F2F.F64.F32 R24, R24 ;  /* 0x0000001800187310 */ /* 0x000e220000201800 */
[----:B------:R-:W-:Y:S05]  /*26a0*/  BRA `(.L_x_4440) ;  /* 0x00000d8000007947 */ /* 0x000fea0003800000 */
.L_x_4444:
[----:B------:R-:W4:Y:S01]  /*26b0*/  LDG.E.U16 R0, [R2.64] ;  /* 0x0000002402007981 */ /* 0x000f22000c1e1500 */
[----:B------:R-:W-:Y:S01]  /*26c0*/  CS2R R26, SRZ ;  /* 0x00000000001a7805 */ /* 0x000fe2000001ff00 */
[----:B----4-:R-:W-:-:S05]  /*26d0*/  HADD2.F32 R0, -RZ, R0.H0_H0 ;  /* 0x20000000ff007230 */ /* 0x010fca0000004100 */
[----:B------:R-:W-:-:S04]  /*26e0*/  FMUL.FTZ R0, R0, 1 ;  /* 0x3f80000000007820 */ /* 0x000fc80000410000 */
[----:B------:R0:W4:Y:S01]  /*26f0*/  F2F.F64.F32 R24, R0 ;  /* 0x0000000000187310 */ /* 0x0001220000201800 */
[----:B------:R-:W-:Y:S05]  /*2700*/  BRA `(.L_x_4440) ;  /* 0x00000d2000007947 */ /* 0x000fea0003800000 */
.L_x_4443:
[----:B------:R-:W-:-:S13]  /*2710*/  ISETP.NE.AND P0, PT, R0, 0x7, PT ;  /* 0x000000070000780c */ /* 0x000fda0003f05270 */
[----:B------:R-:W-:Y:S05]  /*2720*/  @!P0 BRA `(.L_x_4445) ;  /* 0x0000012000008947 */ /* 0x000fea0003800000 */
[----:B------:R-:W-:-:S13]  /*2730*/  ISETP.NE.AND P0, PT, R0, 0x8, PT ;  /* 0x000000080000780c */ /* 0x000fda0003f05270 */
[----:B------:R-:W-:Y:S05]  /*2740*/  @!P0 BRA `(.L_x_4446) ;  /* 0x0000008000008947 */ /* 0x000fea0003800000 */
[----:B------:R-:W-:-:S13]  /*2750*/  ISETP.NE.AND P0, PT, R0, 0x9, PT ;  /* 0x000000090000780c */ /* 0x000fda0003f05270 */
[----:B------:R-:W-:Y:S05]  /*2760*/  @P0 BRA `(.L_x_4439) ;  /* 0x00000af000000947 */ /* 0x000fea0003800000 */
[----:B------:R-:W4:Y:S02]  /*2770*/  LDG.E.64 R2, [R2.64] ;  /* 0x0000002402027981 */ /* 0x000f24000c1e1b00 */
[----:B----4-:R-:W-:Y:S02]  /*2780*/  FMUL.FTZ R26, R3, 1 ;  /* 0x3f800000031a7820 */ /* 0x010fe40000410000 */
[----:B------:R-:W-:-:S04]  /*2790*/  FMUL.FTZ R24, R2, 1 ;  /* 0x3f80000002187820 */ /* 0x000fc80000410000 */
[----:B------:R-:W0:Y:S08]  /*27a0*/  F2F.F64.F32 R26, R26 ;  /* 0x0000001a001a7310 */ /* 0x000e300000201800 */
[----:B------:R-:W4:Y:S01]  /*27b0*/  F2F.F64.F32 R24, R24 ;  /* 0x0000001800187310 */ /* 0x000f220000201800 */
[----:B------:R-:W-:Y:S05]  /*27c0*/  BRA `(.L_x_4440) ;  /* 0x00000c6000007947 */ /* 0x000fea0003800000 */
.L_x_4446:
[----:B------:R-:W4:Y:S02]  /*27d0*/  LDG.E R0, [R2.64] ;  /* 0x0000002402007981 */ /* 0x000f24000c1e1900 */
[----:B----4-:R-:W-:-:S02]  /*27e0*/  HADD2.F32 R4, -RZ, R0.H1_H1 ;  /* 0x30000000ff047230 */ /* 0x010fc40000004100 */
[----:B------:R-:W-:-:S03]  /*27f0*/  HADD2.F32 R0, -RZ, R0.H0_H0 ;  /* 0x20000000ff007230 */ /* 0x000fc60000004100 */
[----:B------:R-:W-:Y:S02]  /*2800*/  FMUL.FTZ R4, R4, 1 ;  /* 0x3f80000004047820 */ /* 0x000fe40000410000 */
[----:B------:R-:W-:Y:S02]  /*2810*/  FMUL.FTZ R0, R0, 1 ;  /* 0x3f80000000007820 */ /* 0x000fe40000410000 */
[----:B------:R0:W4:Y:S08]  /*2820*/  F2F.F64.F32 R26, R4 ;  /* 0x00000004001a7310 */ /* 0x0001300000201800 */
[----:B------:R0:W3:Y:S01]  /*2830*/  F2F.F64.F32 R24, R0 ;  /* 0x0000000000187310 */ /* 0x0000e20000201800 */
[----:B------:R-:W-:Y:S05]  /*2840*/  BRA `(.L_x_4440) ;  /* 0x00000be000007947 */ /* 0x000fea0003800000 */
.L_x_4445:
[----:B------:R0:W5:Y:S01]  /*2850*/  LDG.E.64 R24, [R2.64] ;  /* 0x0000002402187981 */ /* 0x000162000c1e1b00 */
[----:B------:R-:W-:Y:S01]  /*2860*/  CS2R R26, SRZ ;  /* 0x00000000001a7805 */ /* 0x000fe2000001ff00 */
[----:B------:R-:W-:Y:S05]  /*2870*/  BRA `(.L_x_4440) ;  /* 0x00000bb000007947 */ /* 0x000fea0003800000 */
.L_x_4435:
        /* <DEDUP_REMOVED lines=8> */
[----:B------:R-:W4:Y:S01]  /*2900*/  LDG.E.U8 R2, [R2.64] ;  /* 0x0000002402027981 */ /* 0x000f22000c1e1100 */
[----:B------:R-:W-:Y:S01]  /*2910*/  CS2R R26, SRZ ;  /* 0x00000000001a7805 */ /* 0x000fe2000001ff00 */
[----:B------:R-:W-:Y:S01]  /*2920*/  IMAD.MOV.U32 R24, RZ, RZ, RZ ;  /* 0x000000ffff187224 */ /* 0x000fe200078e00ff */
[----:B----4-:R-:W-:-:S04]  /*2930*/  ISETP.NE.AND P0, PT, R2, RZ, PT ;  /* 0x000000ff0200720c */ /* 0x010fc80003f05270 */
[----:B------:R-:W-:Y:S01]  /*2940*/  FSEL R25, RZ, 1.875, !P0 ;  /* 0x3ff00000ff197808 */ /* 0x000fe20004000000 */
[----:B------:R-:W-:Y:S05]  /*2950*/  BRA `(.L_x_4440) ;  /* 0x00000ad000007947 */ /* 0x000fea0003800000 */
.L_x_4449:
[----:B------:R0:W5:Y:S01]  /*2960*/  LDG.E.128 R24, [R2.64] ;  /* 0x0000002402187981 */ /* 0x000162000c1e1d00 */
[----:B------:R-:W-:Y:S05]  /*2970*/  BRA `(.L_x_4440) ;  /* 0x00000ab000007947 */ /* 0x000fea0003800000 */
.L_x_4448:
[----:B------:R-:W-:-:S13]  /*2980*/  ISETP.NE.AND P0, PT, R0, 0xf, PT ;  /* 0x0000000f0000780c */ /* 0x000fda0003f05270 */
[----:B------:R-:W-:Y:S05]  /*2990*/  @!P0 BRA `(.L_x_4450) ;  /* 0x000002b000008947 */ /* 0x000fea0003800000 */
[----:B------:R-:W-:-:S13]  /*29a0*/  ISETP.NE.AND P0, PT, R0, 0x17, PT ;  /* 0x000000170000780c */ /* 0x000fda0003f05270 */
[----:B------:R-:W-:Y:S05]  /*29b0*/  @!P0 BRA `(.L_x_4451) ;  /* 0x0000019000008947 */ /* 0x000fea0003800000 */
[----:B------:R-:W-:-:S13]  /*29c0*/  ISETP.NE.AND P0, PT, R0, 0x18, PT ;  /* 0x000000180000780c */ /* 0x000fda0003f05270 */
[----:B------:R-:W-:Y:S05]  /*29d0*/  @P0 BRA `(.L_x_4439) ;  /* 0x0000088000000947 */ /* 0x000fea0003800000 */
[----:B------:R-:W4:Y:S01]  /*29e0*/  LDG.E.U8 R0, [R2.64] ;  /* 0x0000002402007981 */ /* 0x000f22000c1e1100 */
[----:B------:R-:W-:Y:S01]  /*29f0*/  IMAD.MOV.U32 R8, RZ, RZ, -0x800000 ;  /* 0xff800000ff087424 */ /* 0x000fe200078e00ff */
[----:B------:R-:W-:Y:S01]  /*2a00*/  CS2R R26, SRZ ;  /* 0x00000000001a7805 */ /* 0x000fe2000001ff00 */
[----:B----4-:R-:W-:-:S05]  /*2a10*/  IMAD.SHL.U32 R0, R0, 0x1000000, RZ ;  /* 0x0100000000007824 */ /* 0x010fca00078e00ff */
        /* <DEDUP_REMOVED lines=17> */
[----:B------:R0:W4:Y:S01]  /*2b30*/  F2F.F64.F32 R24, R5 ;  /* 0x0000000500187310 */ /* 0x0001220000201800 */
[----:B------:R-:W-:Y:S05]  /*2b40*/  BRA `(.L_x_4440) ;  /* 0x000008e000007947 */ /* 0x000fea0003800000 */
.L_x_4451:
[----:B------:R-:W4:Y:S01]  /*2b50*/  LDG.E.U8 R2, [R2.64] ;  /* 0x0000002402027981 */ /* 0x000f22000c1e1100 */
[----:B------:R-:W-:Y:S01]  /*2b60*/  CS2R R26, SRZ ;  /* 0x00000000001a7805 */ /* 0x000fe2000001ff00 */
[C---:B----4-:R-:W-:Y:S02]  /*2b70*/  IMAD.SHL.U32 R0, R2.reuse, 0x2000000, RZ ;  /* 0x0200000002007824 */ /* 0x050fe400078e00ff */
        /* <DEDUP_REMOVED lines=11> */
[----:B------:R0:W4:Y:S01]  /*2c30*/  F2F.F64.F32 R24, R4 ;  /* 0x0000000400187310 */ /* 0x0001220000201800 */
[----:B------:R-:W-:Y:S05]  /*2c40*/  BRA `(.L_x_4440) ;  /* 0x000007e000007947 */ /* 0x000fea0003800000 */
.L_x_4450:
[----:B------:R-:W4:Y:S01]  /*2c50*/  LDG.E.U16 R0, [R2.64] ;  /* 0x0000002402007981 */ /* 0x000f22000c1e1500 */
[----:B------:R-:W-:Y:S01]  /*2c60*/  CS2R R26, SRZ ;  /* 0x00000000001a7805 */ /* 0x000fe2000001ff00 */
[----:B----4-:R-:W-:-:S05]  /*2c70*/  PRMT R0, RZ, 0x5410, R0 ;  /* 0x00005410ff007816 */ /* 0x010fca0000000000 */
[----:B------:R-:W-:-:S04]  /*2c80*/  FMUL.FTZ R0, R0, 1 ;  /* 0x3f80000000007820 */ /* 0x000fc80000410000 */
[----:B------:R0:W4:Y:S01]  /*2c90*/  F2F.F64.F32 R24, R0 ;  /* 0x0000000000187310 */ /* 0x0001220000201800 */
[----:B------:R-:W-:Y:S05]  /*2ca0*/  BRA `(.L_x_4440) ;  /* 0x0000078000007947 */ /* 0x000fea0003800000 */
.L_x_4447:
        /* <DEDUP_REMOVED lines=8> */
[----:B------:R-:W4:Y:S01]  /*2d30*/  LDG.E.U16 R2, [R2.64] ;  /* 0x0000002402027981 */ /* 0x000f22000c1e1500 */
[----:B------:R-:W-:Y:S01]  /*2d40*/  CS2R R26, SRZ ;  /* 0x00000000001a7805 */ /* 0x000fe2000001ff00 */
[----:B----4-:R0:W4:Y:S01]  /*2d50*/  I2F.F64.U16 R24, R2 ;  /* 0x0000000200187312 */ /* 0x0101220000101800 */
[----:B------:R-:W-:Y:S05]  /*2d60*/  BRA `(.L_x_4440) ;  /* 0x000006c000007947 */ /* 0x000fea0003800000 */
.L_x_4454:
[----:B------:R-:W4:Y:S01]  /*2d70*/  LDG.E.U8 R2, [R2.64] ;  /* 0x0000002402027981 */ /* 0x000f22000c1e1100 */
[----:B------:R-:W-:Y:S01]  /*2d80*/  BSSY B0, `(.L_x_4455) ;  /* 0x0000018000007945 */ /* 0x000fe20003800000 */
[----:B------:R-:W-:Y:S01]  /*2d90*/  IMAD.MOV.U32 R0, RZ, RZ, RZ ;  /* 0x000000ffff007224 */ /* 0x000fe200078e00ff */
[----:B----4-:R-:W-:-:S13]  /*2da0*/  ISETP.NE.AND P0, PT, R2, RZ, PT ;  /* 0x000000ff0200720c */ /* 0x010fda0003f05270 */
        /* <DEDUP_REMOVED lines=17> */
.L_x_4458:
[----:B------:R-:W-:Y:S05]  /*2ec0*/  BSYNC B1 ;  /* 0x0000000000017941 */ /* 0x000fea0003800000 */
.L_x_4457:
[----:B------:R-:W-:Y:S01]  /*2ed0*/  LEA R3, R0, 0x3b800000, 0x17 ;  /* 0x3b80000000037811 */ /* 0x000fe200078eb8ff */
[----:B------:R-:W-:-:S05]  /*2ee0*/  IMAD.SHL.U32 R0, R2, 0x100000, RZ ;  /* 0x0010000002007824 */ /* 0x000fca00078e00ff */
[----:B------:R-:W-:Y:S02]  /*2ef0*/  LOP3.LUT R0, R3, R0, R4, 0xfe, !PT ;  /* 0x0000000003007212 */ /* 0x000fe400078efe04 */
.L_x_4456:
[----:B------:R-:W-:Y:S05]  /*2f00*/  BSYNC B0 ;  /* 0x0000000000007941 */ /* 0x000fea0003800000 */
.L_x_4455:
[----:B------:R-:W-:Y:S01]  /*2f10*/  FMUL.FTZ R0, R0, 1 ;  /* 0x3f80000000007820 */ /* 0x000fe20000410000 */
[----:B------:R-:W-:-:S03]  /*2f20*/  CS2R R26, SRZ ;  /* 0x00000000001a7805 */ /* 0x000fc6000001ff00 */
[----:B------:R0:W4:Y:S01]  /*2f30*/  F2F.F64.F32 R24, R0 ;  /* 0x0000000000187310 */ /* 0x0001220000201800 */
[----:B------:R-:W-:Y:S05]  /*2f40*/  BRA `(.L_x_4440) ;  /* 0x000004e000007947 */ /* 0x000fea0003800000 */
.L_x_4453:
        /* <DEDUP_REMOVED lines=21> */
.L_x_4462:
[----:B------:R-:W-:Y:S05]  /*30a0*/  BSYNC B1 ;  /* 0x0000000000017941 */ /* 0x000fea0003800000 */
.L_x_4461:
[----:B------:R-:W-:Y:S01]  /*30b0*/  LEA R3, R0, 0x37800000, 0x17 ;  /* 0x3780000000037811 */ /* 0x000fe200078eb8ff */
[----:B------:R-:W-:-:S05]  /*30c0*/  IMAD.SHL.U32 R0, R2, 0x200000, RZ ;  /* 0x0020000002007824 */ /* 0x000fca00078e00ff */
[----:B------:R-:W-:Y:S02]  /*30d0*/  LOP3.LUT R0, R3, R0, R4, 0xfe, !PT ;  /* 0x0000000003007212 */ /* 0x000fe400078efe04 */
.L_x_4460:
[----:B------:R-:W-:Y:S05]  /*30e0*/  BSYNC B0 ;  /* 0x0000000000007941 */ /* 0x000fea0003800000 */
.L_x_4459:
[----:B------:R-:W-:Y:S01]  /*30f0*/  FMUL.FTZ R0, R0, 1 ;  /* 0x3f80000000007820 */ /* 0x000fe20000410000 */
[----:B------:R-:W-:-:S03]  /*3100*/  CS2R R26, SRZ ;  /* 0x00000000001a7805 */ /* 0x000fc6000001ff00 */
[----:B------:R0:W4:Y:S01]  /*3110*/  F2F.F64.F32 R24, R0 ;  /* 0x0000000000187310 */ /* 0x0001220000201800 */
[----:B------:R-:W-:Y:S05]  /*3120*/  BRA `(.L_x_4440) ;  /* 0x0000030000007947 */ /* 0x000fea0003800000 */
.L_x_4452:
[----:B------:R-:W-:-:S13]  /*3130*/  ISETP.NE.AND P0, PT, R0, 0x1c, PT ;  /* 0x0000001c0000780c */ /* 0x000fda0003f05270 */
[----:B------:R-:W-:Y:S05]  /*3140*/  @!P0 BRA `(.L_x_4463) ;  /* 0x000002b000008947 */ /* 0x000fea0003800000 */
[----:B------:R-:W-:-:S13]  /*3150*/  ISETP.NE.AND P0, PT, R0, 0x1d, PT ;  /* 0x0000001d0000780c */ /* 0x000fda0003f05270 */
[----:B------:R-:W-:Y:S05]  /*3160*/  @!P0 BRA `(.L_x_4464) ;  /* 0x0000025000008947 */ /* 0x000fea0003800000 */
[----:B------:R-:W-:-:S13]  /*3170*/  ISETP.NE.AND P0, PT, R0, 0x2c, PT ;  /* 0x0000002c0000780c */ /* 0x000fda0003f05270 */
[----:B------:R-:W-:Y:S05]  /*3180*/  @P0 BRA `(.L_x_4439) ;  /* 0x000000d000000947 */ /* 0x000fea0003800000 */
[----:B------:R-:W4:Y:S01]  /*3190*/  LDG.E.U8 R2, [R2.64] ;  /* 0x0000002402027981 */ /* 0x000f22000c1e1100 */
[----:B------:R-:W-:Y:S01]  /*31a0*/  BSSY B0, `(.L_x_4465) ;  /* 0x0000007000007945 */ /* 0x000fe20003800000 */
[----:B------:R-:W-:Y:S01]  /*31b0*/  IMAD.MOV.U32 R0, RZ, RZ, 0x400000 ;  /* 0x00400000ff007424 */ /* 0x000fe200078e00ff */
[----:B----4-:R-:W-:-:S13]  /*31c0*/  ISETP.NE.AND P0, PT, R2, RZ, PT ;  /* 0x000000ff0200720c */ /* 0x010fda0003f05270 */
[----:B------:R-:W-:Y:S05]  /*31d0*/  @!P0 BRA `(.L_x_4466) ;  /* 0x0000003000008947 */ /* 0x000fea0003800000 */
[----:B------:R-:W-:-:S13]  /*31e0*/  ISETP.NE.AND P0, PT, R2, 0xff, PT ;  /* 0x000000ff0200780c */ /* 0x000fda0003f05270 */
[----:B------:R-:W-:Y:S02]  /*31f0*/  @!P0 IMAD.MOV.U32 R0, RZ, RZ, 0x7f800001 ;  /* 0x7f800001ff008424 */ /* 0x000fe400078e00ff */
[----:B------:R-:W-:Y:S02]  /*3200*/  @P0 IMAD.SHL.U32 R0, R2, 0x800000, RZ ;  /* 0x0080000002000824 */ /* 0x000fe400078e00ff */
.L_x_4466:
[----:B------:R-:W-:Y:S05]  /*3210*/  BSYNC B0 ;  /* 0x0000000000007941 */ /* 0x000fea0003800000 */
.L_x_4465:
[----:B------:R-:W-:Y:S01]  /*3220*/  FMUL.FTZ R0, R0, 1 ;  /* 0x3f80000000007820 */ /* 0x000fe20000410000 */
[----:B------:R-:W-:-:S03]  /*3230*/  CS2R R26, SRZ ;  /* 0x00000000001a7805 */ /* 0x000fc6000001ff00 */
[----:B------:R0:W4:Y:S01]  /*3240*/  F2F.F64.F32 R24, R0 ;  /* 0x0000000000187310 */ /* 0x0001220000201800 */
[----:B------:R-:W-:Y:S05]  /*3250*/  BRA `(.L_x_4440) ;  /* 0x000001d000007947 */ /* 0x000fea0003800000 */
.L_x_4439:
        /* <DEDUP_REMOVED lines=18> */
[----:B0123-5:R-:W-:Y:S05]  /*3380*/  CALL.ABS.NOINC R2 ;  /* 0x0000000002007343 */ /* 0x02ffea0003c00000 */
[----:B------:R-:W-:Y:S01]  /*3390*/  CS2R R24, SRZ ;  /* 0x0000000000187805 */ /* 0x000fe2000001ff00 */
[----:B------:R-:W-:Y:S01]  /*33a0*/  CS2R R26, SRZ ;  /* 0x00000000001a7805 */ /* 0x000fe2000001ff00 */
[----:B------:R-:W-:Y:S05]  /*33b0*/  BRA `(.L_x_4440) ;  /* 0x0000007000007947 */ /* 0x000fea0003800000 */
.L_x_4464:
[----:B------:R-:W4:Y:S01]  /*33c0*/  LDG.E.64 R24, [R2.64] ;  /* 0x0000002402187981 */ /* 0x000f22000c1e1b00 */
[----:B------:R-:W-:Y:S01]  /*33d0*/  CS2R R26, SRZ ;  /* 0x00000000001a7805 */ /* 0x000fe2000001ff00 */
[----:B----4-:R-:W0:Y:S01]  /*33e0*/  I2F.F64.U64 R24, R24 ;  /* 0x0000001800187312 */ /* 0x010e220000301800 */
[----:B------:R-:W-:Y:S05]  /*33f0*/  BRA `(.L_x_4440) ;  /* 0x0000003000007947 */ /* 0x000fea0003800000 */
.L_x_4463:
[----:B------:R-:W4:Y:S01]  /*3400*/  LDG.E R2, [R2.64] ;  /* 0x0000002402027981 */ /* 0x000f22000c1e1900 */
[----:B------:R-:W-:Y:S01]  /*3410*/  CS2R R26, SRZ ;  /* 0x00000000001a7805 */ /* 0x000fe2000001ff00 */
[----:B----4-:R0:W4:Y:S06]  /*3420*/  I2F.F64.U32 R24, R2 ;  /* 0x0000000200187312 */ /* 0x01012c0000201800 */
.L_x_4440:
[----:B------:R-:W-:-:S03]  /*3430*/  IADD3 R33, R33, 0x80, RZ ;  /* 0x0000008021217810 */ /* 0x000fc60007ffe0ff */
.L_x_4434:
[----:B------:R-:W-:Y:S05]  /*3440*/  BSYNC B6 ;  /* 0x0000000000067941 */ /* 0x000fea0003800000 */
.L_x_4433:
[----:B------:R-:W-:Y:S01]  /*3450*/  ISETP.GE.AND P0, PT, R33, R45, PT ;  /* 0x0000002d2100720c */ /* 0x000fe20003f06270 */
[----:B------:R-:W-:Y:S01]  /*3460*/  BSSY B6, `(.L_x_4467) ;  /* 0x000010f000067945 */ /* 0x000fe20003800000 */
[----:B------:R-:W-:-:S11]  /*3470*/  CS2R R20, SRZ ;  /* 0x0000000000147805 */ /* 0x000fd6000001ff00 */
        /* <DEDUP_REMOVED lines=16> */
[----:B----4-:R-:W4:Y:S01]  /*3580*/  LDG.E.S8 R2, [R2.64] ;  /* 0x0000002402027981 */ /* 0x010f22000c1e1300 */
[----:B------:R-:W-:Y:S01]  /*3590*/  CS2R R22, SRZ ;  /* 0x0000000000167805 */ /* 0x000fe2000001ff00 */
[----:B----4-:R0:W4:Y:S01]  /*35a0*/  I2F.F64.S16 R20, R2 ;  /* 0x0000000200147312 */ /* 0x0101220000101c00 */
[----:B------:R-:W-:Y:S05]  /*35b0*/  BRA `(.L_x_4468) ;  /* 0x00000f9000007947 */ /* 0x000fea0003800000 */
.L_x_4472:
[----:B----4-:R-:W4:Y:S01]  /*35c0*/  LDG.E.U8 R2, [R2.64] ;  /* 0x0000002402027981 */ /* 0x010f22000c1e1100 */
[----:B------:R-:W-:Y:S01]  /*35d0*/  CS2R R22, SRZ ;  /* 0x0000000000167805 */ /* 0x000fe2000001ff00 */
[----:B----4-:R0:W4:Y:S01]  /*35e0*/  I2F.F64.U16 R20, R2 ;  /* 0x0000000200147312 */ /* 0x0101220000101800 */
[----:B------:R-:W-:Y:S05]  /*35f0*/  BRA `(.L_x_4468) ;  /* 0x00000f5000007947 */ /* 0x000fea0003800000 */
.L_x_4471:
[----:B------:R-:W-:-:S13]  /*3600*/  ISETP.NE.AND P0, PT, R0, 0x2, PT ;  /* 0x000000020000780c */ /* 0x000fda0003f05270 */
[----:B------:R-:W-:Y:S05]  /*3610*/  @!P0 BRA `(.L_x_4474) ;  /* 0x000000c000008947 */ /* 0x000fea0003800000 */
[----:B------:R-:W-:-:S13]  /*3620*/  ISETP.NE.AND P0, PT, R0, 0x3, PT ;  /* 0x000000030000780c */ /* 0x000fda0003f05270 */
[----:B------:R-:W-:Y:S05]  /*3630*/  @!P0 BRA `(.L_x_4475) ;  /* 0x0000006000008947 */ /* 0x000fea0003800000 */
[----:B------:R-:W-:-:S13]  /*3640*/  ISETP.NE.AND P0, PT, R0, 0x4, PT ;  /* 0x000000040000780c */ /* 0x000fda0003f05270 */
[----:B------:R-:W-:Y:S05]  /*3650*/  @P0 BRA `(.L_x_4473) ;  /* 0x00000d2000000947 */ /* 0x000fea0003800000 */
[----:B----4-:R-:W4:Y:S01]  /*3660*/  LDG.E.64 R20, [R2.64] ;  /* 0x0000002402147981 */ /* 0x010f22000c1e1b00 */
[----:B------:R-:W-:Y:S01]  /*3670*/  CS2R R22, SRZ ;  /* 0x0000000000167805 */ /* 0x000fe2000001ff00 */
[----:B----4-:R-:W0:Y:S01]  /*3680*/  I2F.F64.S64 R20, R20 ;  /* 0x0000001400147312 */ /* 0x010e220000301c00 */
[----:B------:R-:W-:Y:S05]  /*3690*/  BRA `(.L_x_4468) ;  /* 0x00000eb000007947 */ /* 0x000fea0003800000 */
.L_x_4475:
[----:B----4-:R-:W4:Y:S01]  /*36a0*/  LDG.E R2, [R2.64] ;  /* 0x0000002402027981 */ /* 0x010f22000c1e1900 */
[----:B------:R-:W-:Y:S01]  /*36b0*/  CS2R R22, SRZ ;  /* 0x0000000000167805 */ /* 0x000fe2000001ff00 */
[----:B----4-:R0:W4:Y:S01]  /*36c0*/  I2F.F64 R20, R2 ;  /* 0x0000000200147312 */ /* 0x0101220000201c00 */
[----:B------:R-:W-:Y:S05]  /*36d0*/  BRA `(.L_x_4468) ;  /* 0x00000e7000007947 */ /* 0x000fea0003800000 */
.L_x_4474:
[----:B----4-:R-:W4:Y:S01]  /*36e0*/  LDG.E.U16 R2, [R2.64] ;  /* 0x0000002402027981 */ /* 0x010f22000c1e1500 */
[----:B------:R-:W-:Y:S01]  /*36f0*/  CS2R R22, SRZ ;  /* 0x0000000000167805 */ /* 0x000fe2000001ff00 */
[----:B----4-:R0:W4:Y:S01]  /*3700*/  I2F.F64.S16 R20, R2 ;  /* 0x0000000200147312 */ /* 0x0101220000101c00 */
[----:B------:R-:W-:Y:S05]  /*3710*/  BRA `(.L_x_4468) ;  /* 0x00000e3000007947 */ /* 0x000fea0003800000 */
.L_x_4470:
[----:B------:R-:W-:-:S13]  /*3720*/  ISETP.GT.AND P0, PT, R0, 0x6, PT ;  /* 0x000000060000780c */ /* 0x000fda0003f04270 */
[----:B------:R-:W-:Y:S05]  /*3730*/  @P0 BRA `(.L_x_4476) ;  /* 0x000000f000000947 */ /* 0x000fea0003800000 */
[----:B------:R-:W-:-:S13]  /*3740*/  ISETP.NE.AND P0, PT, R0, 0x5, PT ;  /* 0x000000050000780c */ /* 0x000fda0003f05270 */
[----:B------:R-:W-:Y:S05]  /*3750*/  @!P0 BRA `(.L_x_4477) ;  /* 0x0000007000008947 */ /* 0x000fea0003800000 */
[----:B------:R-:W-:-:S13]  /*3760*/  ISETP.NE.AND P0, PT, R0, 0x6, PT ;  /* 0x000000060000780c */ /* 0x000fda0003f05270 */
[----:B------:R-:W-:Y:S05]  /*3770*/  @P0 BRA `(.L_x_4473) ;  /* 0x00000c0000000947 */ /* 0x000fea0003800000 */
[----:B----4-:R-:W4:Y:S01]  /*3780*/  LDG.E R20, [R2.64] ;  /* 0x0000002402147981 */ /* 0x010f22000c1e1900 */
[----:B------:R-:W-:Y:S01]  /*3790*/  CS2R R22, SRZ ;  /* 0x0000000000167805 */ /* 0x000fe2000001ff00 */
[----:B----4-:R-:W-:-:S06]  /*37a0*/  FMUL.FTZ R20, R20, 1 ;  /* 0x3f80000014147820 */ /* 0x010fcc0000410000 */
[----:B------:R-:W0:Y:S01]  /*37b0*/  F2F.F64.F32 R20, R20 ;  /* 0x0000001400147310 */ /* 0x000e220000201800 */
[----:B------:R-:W-:Y:S05]  /*37c0*/  BRA `(.L_x_4468) ;  /* 0x00000d8000007947 */ /* 0x000fea0003800000 */
.L_x_4477:
[----:B----4-:R-:W4:Y:S01]  /*37d0*/  LDG.E.U16 R0, [R2.64] ;  /* 0x0000002402007981 */ /* 0x010f22000c1e1500 */
[----:B------:R-:W-:Y:S01]  /*37e0*/  CS2R R22, SRZ ;  /* 0x0000000000167805 */ /* 0x000fe2000001ff00 */
[----:B----4-:R-:W-:-:S05]  /*37f0*/  HADD2.F32 R0, -RZ, R0.H0_H0 ;  /* 0x20000000ff007230 */ /* 0x010fca0000004100 */
[----:B------:R-:W-:-:S04]  /*3800*/  FMUL.FTZ R0, R0, 1 ;  /* 0x3f80000000007820 */ /* 0x000fc80000410000 */
[----:B------:R0:W4:Y:S01]  /*3810*/  F2F.F64.F32 R20, R0 ;  /* 0x0000000000147310 */ /* 0x0001220000201800 */
[----:B------:R-:W-:Y:S05]  /*3820*/  BRA `(.L_x_4468) ;  /* 0x00000d2000007947 */ /* 0x000fea0003800000 */
.L_x_4476:
[----:B------:R-:W-:-:S13]  /*3830*/  ISETP.NE.AND P0, PT, R0, 0x7, PT ;  /* 0x000000070000780c */ /* 0x000fda0003f05270 */
[----:B------:R-:W-:Y:S05]  /*3840*/  @!P0 BRA `(.L_x_4478) ;  /* 0x0000012000008947 */ /* 0x000fea0003800000 */
[----:B------:R-:W-:-:S13]  /*3850*/  ISETP.NE.AND P0, PT, R0, 0x8, PT ;  /* 0x000000080000780c */ /* 0x000fda0003f05270 */
[----:B------:R-:W-:Y:S05]  /*3860*/  @!P0 BRA `(.L_x_4479) ;  /* 0x0000008000008947 */ /* 0x000fea0003800000 */
[----:B------:R-:W-:-:S13]  /*3870*/  ISETP.NE.AND P0, PT, R0, 0x9, PT ;  /* 0x000000090000780c */ /* 0x000fda0003f05270 */
[----:B------:R-:W-:Y:S05]  /*3880*/  @P0 BRA `(.L_x_4473) ;  /* 0x00000af000000947 */ /* 0x000fea0003800000 */
[----:B----4-:R-:W4:Y:S02]  /*3890*/  LDG.E.64 R2, [R2.64] ;  /* 0x0000002402027981 */ /* 0x010f24000c1e1b00 */
[----:B----4-:R-:W-:Y:S02]  /*38a0*/  FMUL.FTZ R22, R3, 1 ;  /* 0x3f80000003167820 */ /* 0x010fe40000410000 */
[----:B------:R-:W-:-:S04]  /*38b0*/  FMUL.FTZ R20, R2, 1 ;  /* 0x3f80000002147820 */ /* 0x000fc80000410000 */
[----:B------:R-:W0:Y:S08]  /*38c0*/  F2F.F64.F32 R22, R22 ;  /* 0x0000001600167310 */ /* 0x000e300000201800 */
[----:B------:R-:W4:Y:S01]  /*38d0*/  F2F.F64.F32 R20, R20 ;  /* 0x0000001400147310 */ /* 0x000f220000201800 */
[----:B------:R-:W-:Y:S05]  /*38e0*/  BRA `(.L_x_4468) ;  /* 0x00000c6000007947 */ /* 0x000fea0003800000 */
.L_x_4479:
[----:B----4-:R-:W4:Y:S02]  /*38f0*/  LDG.E R0, [R2.64] ;  /* 0x0000002402007981 */ /* 0x010f24000c1e1900 */
[----:B----4-:R-:W-:-:S02]  /*3900*/  HADD2.F32 R4, -RZ, R0.H1_H1 ;  /* 0x30000000ff047230 */ /* 0x010fc40000004100 */
[----:B------:R-:W-:-:S03]  /*3910*/  HADD2.F32 R0, -RZ, R0.H0_H0 ;  /* 0x20000000ff007230 */ /* 0x000fc60000004100 */
[----:B------:R-:W-:Y:S02]  /*3920*/  FMUL.FTZ R4, R4, 1 ;  /* 0x3f80000004047820 */ /* 0x000fe40000410000 */
[----:B------:R-:W-:Y:S02]  /*3930*/  FMUL.FTZ R0, R0, 1 ;  /* 0x3f80000000007820 */ /* 0x000fe40000410000 */
[----:B------:R0:W4:Y:S08]  /*3940*/  F2F.F64.F32 R22, R4 ;  /* 0x0000000400167310 */ /* 0x0001300000201800 */
[----:B------:R0:W3:Y:S01]  /*3950*/  F2F.F64.F32 R20, R0 ;  /* 0x0000000000147310 */ /* 0x0000e20000201800 */
[----:B------:R-:W-:Y:S05]  /*3960*/  BRA `(.L_x_4468) ;  /* 0x00000be000007947 */ /* 0x000fea0003800000 */
.L_x_4478:
[----:B------:R0:W5:Y:S01]  /*3970*/  LDG.E.64 R20, [R2.64] ;  /* 0x0000002402147981 */ /* 0x000162000c1e1b00 */
[----:B------:R-:W-:Y:S01]  /*3980*/  CS2R R22, SRZ ;  /* 0x0000000000167805 */ /* 0x000fe2000001ff00 */
[----:B------:R-:W-:Y:S05]  /*3990*/  BRA `(.L_x_4468) ;  /* 0x00000bb000007947 */ /* 0x000fea0003800000 */
.L_x_4469:
        /* <DEDUP_REMOVED lines=8> */
[----:B----4-:R-:W4:Y:S01]  /*3a20*/  LDG.E.U8 R2, [R2.64] ;  /* 0x0000002402027981 */ /* 0x010f22000c1e1100 */
[----:B------:R-:W-:Y:S01]  /*3a30*/  CS2R R22, SRZ ;  /* 0x0000000000167805 */ /* 0x000fe2000001ff00 */
[----:B------:R-:W-:Y:S01]  /*3a40*/  IMAD.MOV.U32 R20, RZ, RZ, RZ ;  /* 0x000000ffff147224 */ /* 0x000fe200078e00ff */
[----:B----4-:R-:W-:-:S04]  /*3a50*/  ISETP.NE.AND P0, PT, R2, RZ, PT ;  /* 0x000000ff0200720c */ /* 0x010fc80003f05270 */
[----:B------:R-:W-:Y:S01]  /*3a60*/  FSEL R21, RZ, 1.875, !P0 ;  /* 0x3ff00000ff157808 */ /* 0x000fe20004000000 */
[----:B------:R-:W-:Y:S05]  /*3a70*/  BRA `(.L_x_4468) ;  /* 0x00000ad000007947 */ /* 0x000fea0003800000 */
.L_x_4482:
[----:B------:R0:W5:Y:S01]  /*3a80*/  LDG.E.128 R20, [R2.64] ;  /* 0x0000002402147981 */ /* 0x000162000c1e1d00 */
[----:B------:R-:W-:Y:S05]  /*3a90*/  BRA `(.L_x_4468) ;  /* 0x00000ab000007947 */ /* 0x000fea0003800000 */
.L_x_4481:
[----:B------:R-:W-:-:S13]  /*3aa0*/  ISETP.NE.AND P0, PT, R0, 0xf, PT ;  /* 0x0000000f0000780c */ /* 0x000fda0003f05270 */
[----:B------:R-:W-:Y:S05]  /*3ab0*/  @!P0 BRA `(.L_x_4483) ;  /* 0x000002b000008947 */ /* 0x000fea0003800000 */
[----:B------:R-:W-:-:S13]  /*3ac0*/  ISETP.NE.AND P0, PT, R0, 0x17, PT ;  /* 0x000000170000780c */ /* 0x000fda0003f05270 */
[----:B------:R-:W-:Y:S05]  /*3ad0*/  @!P0 BRA `(.L_x_4484) ;  /* 0x0000019000008947 */ /* 0x000fea0003800000 */
[----:B------:R-:W-:-:S13]  /*3ae0*/  ISETP.NE.AND P0, PT, R0, 0x18, PT ;  /* 0x000000180000780c */ /* 0x000fda0003f05270 */
[----:B------:R-:W-:Y:S05]  /*3af0*/  @P0 BRA `(.L_x_4473) ;  /* 0x0000088000000947 */ /* 0x000fea0003800000 */
[----:B----4-:R-:W4:Y:S01]  /*3b00*/  LDG.E.U8 R0, [R2.64] ;  /* 0x0000002402007981 */ /* 0x010f22000c1e1100 */
        /* <DEDUP_REMOVED lines=22> */
.L_x_4484:
[----:B----4-:R-:W4:Y:S01]  /*3c70*/  LDG.E.U8 R2, [R2.64] ;  /* 0x0000002402027981 */ /* 0x010f22000c1e1100 */
        /* <DEDUP_REMOVED lines=15> */
.L_x_4483:
[----:B----4-:R-:W4:Y:S01]  /*3d70*/  LDG.E.U16 R0, [R2.64] ;  /* 0x0000002402007981 */ /* 0x010f22000c1e1500 */
[----:B------:R-:W-:Y:S01]  /*3d80*/  CS2R R22, SRZ ;  /* 0x0000000000167805 */ /* 0x000fe2000001ff00 */
[----:B----4-:R-:W-:-:S05]  /*3d90*/  PRMT R0, RZ, 0x5410, R0 ;  /* 0x00005410ff007816 */ /* 0x010fca0000000000 */
[----:B------:R-:W-:-:S04]  /*3da0*/  FMUL.FTZ R0, R0, 1 ;  /* 0x3f80000000007820 */ /* 0x000fc80000410000 */
[----:B------:R0:W4:Y:S01]  /*3db0*/  F2F.F64.F32 R20, R0 ;  /* 0x0000000000147310 */ /* 0x0001220000201800 */
[----:B------:R-:W-:Y:S05]  /*3dc0*/  BRA `(.L_x_4468) ;  /* 0x0000078000007947 */ /* 0x000fea0003800000 */
.L_x_4480:
        /* <DEDUP_REMOVED lines=8> */
[----:B----4-:R-:W4:Y:S01]  /*3e50*/  LDG.E.U16 R2, [R2.64] ;  /* 0x0000002402027981 */ /* 0x010f22000c1e1500 */
[----:B------:R-:W-:Y:S01]  /*3e60*/  CS2R R22, SRZ ;  /* 0x0000000000167805 */ /* 0x000fe2000001ff00 */
[----:B----4-:R0:W4:Y:S01]  /*3e70*/  I2F.F64.U16 R20, R2 ;  /* 0x0000000200147312 */ /* 0x0101220000101800 */
[----:B------:R-:W-:Y:S05]  /*3e80*/  BRA `(.L_x_4468) ;  /* 0x000006c000007947 */ /* 0x000fea0003800000 */
.L_x_4487:
[----:B----4-:R-:W4:Y:S01]  /*3e90*/  LDG.E.U8 R2, [R2.64] ;  /* 0x0000002402027981 */ /* 0x010f22000c1e1100 */
        /* <DEDUP_REMOVED lines=20> */
.L_x_4491:
[----:B------:R-:W-:Y:S05]  /*3fe0*/  BSYNC B1 ;  /* 0x0000000000017941 */ /* 0x000fea0003800000 */
.L_x_4490:
[----:B------:R-:W-:Y:S01]  /*3ff0*/  LEA R3, R0, 0x3b800000, 0x17 ;  /* 0x3b80000000037811 */ /* 0x000fe200078eb8ff */
[----:B------:R-:W-:-:S05]  /*4000*/  IMAD.SHL.U32 R0, R2, 0x100000, RZ ;  /* 0x0010000002007824 */ /* 0x000fca00078e00ff */
[----:B------:R-:W-:Y:S02]  /*4010*/  LOP3.LUT R0, R3, R0, R4, 0xfe, !PT ;  /* 0x0000000003007212 */ /* 0x000fe400078efe04 */
.L_x_4489:
[----:B------:R-:W-:Y:S05]  /*4020*/  BSYNC B0 ;  /* 0x0000000000007941 */ /* 0x000fea0003800000 */
.L_x_4488:
[----:B------:R-:W-:Y:S01]  /*4030*/  FMUL.FTZ R0, R0, 1 ;  /* 0x3f80000000007820 */ /* 0x000fe20000410000 */
[----:B------:R-:W-:-:S03]  /*4040*/  CS2R R22, SRZ ;  /* 0x0000000000167805 */ /* 0x000fc6000001ff00 */
[----:B------:R0:W4:Y:S01]  /*4050*/  F2F.F64.F32 R20, R0 ;  /* 0x0000000000147310 */ /* 0x0001220000201800 */
[----:B------:R-:W-:Y:S05]  /*4060*/  BRA `(.L_x_4468) ;  /* 0x000004e000007947 */ /* 0x000fea0003800000 */
.L_x_4486:
        /* <DEDUP_REMOVED lines=21> */
.L_x_4495:
[----:B------:R-:W-:Y:S05]  /*41c0*/  BSYNC B1 ;  /* 0x0000000000017941 */ /* 0x000fea0003800000 */
.L_x_4494:
[----:B------:R-:W-:Y:S01]  /*41d0*/  LEA R3, R0, 0x37800000, 0x17 ;  /* 0x3780000000037811 */ /* 0x000fe200078eb8ff */
[----:B------:R-:W-:-:S05]  /*41e0*/  IMAD.SHL.U32 R0, R2, 0x200000, RZ ;  /* 0x0020000002007824 */ /* 0x000fca00078e00ff */
[----:B------:R-:W-:Y:S02]  /*41f0*/  LOP3.LUT R0, R3, R0, R4, 0xfe, !PT ;  /* 0x0000000003007212 */ /* 0x000fe400078efe04 */
.L_x_4493:
[----:B------:R-:W-:Y:S05]  /*4200*/  BSYNC B0 ;  /* 0x0000000000007941 */ /* 0x000fea0003800000 */
.L_x_4492:
[----:B------:R-:W-:Y:S01]  /*4210*/  FMUL.FTZ R0, R0, 1 ;  /* 0x3f80000000007820 */ /* 0x000fe20000410000 */
[----:B------:R-:W-:-:S03]  /*4220*/  CS2R R22, SRZ ;  /* 0x0000000000167805 */ /* 0x000fc6000001ff00 */
[----:B------:R0:W4:Y:S01]  /*4230*/  F2F.F64.F32 R20, R0 ;  /* 0x0000000000147310 */ /* 0x0001220000201800 */
[----:B------:R-:W-:Y:S05]  /*4240*/  BRA `(.L_x_4468) ;  /* 0x0000030000007947 */ /* 0x000fea0003800000 */
.L_x_4485:
[----:B------:R-:W-:-:S13]  /*4250*/  ISETP.NE.AND P0, PT, R0, 0x1c, PT ;  /* 0x0000001c0000780c */ /* 0x000fda0003f05270 */
[----:B------:R-:W-:Y:S05]  /*4260*/  @!P0 BRA `(.L_x_4496) ;  /* 0x000002b000008947 */ /* 0x000fea0003800000 */
[----:B------:R-:W-:-:S13]  /*4270*/  ISETP.NE.AND P0, PT, R0, 0x1d, PT ;  /* 0x0000001d0000780c */ /* 0x000fda0003f05270 */
[----:B------:R-:W-:Y:S05]  /*4280*/  @!P0 BRA `(.L_x_4497) ;  /* 0x0000025000008947 */ /* 0x000fea0003800000 */
[----:B------:R-:W-:-:S13]  /*4290*/  ISETP.NE.AND P0, PT, R0, 0x2c, PT ;  /* 0x0000002c0000780c */ /* 0x000fda0003f05270 */
[----:B------:R-:W-:Y:S05]  /*42a0*/  @P0 BRA `(.L_x_4473) ;  /* 0x000000d000000947 */ /* 0x000fea0003800000 */
[----:B----4-:R-:W4:Y:S01]  /*42b0*/  LDG.E.U8 R2, [R2.64] ;  /* 0x0000002402027981 */ /* 0x010f22000c1e1100 */
[----:B------:R-:W-:Y:S01]  /*42c0*/  BSSY B0, `(.L_x_4498) ;  /* 0x0000007000007945 */ /* 0x000fe20003800000 */
[----:B------:R-:W-:Y:S01]  /*42d0*/  IMAD.MOV.U32 R0, RZ, RZ, 0x400000 ;  /* 0x00400000ff007424 */ /* 0x000fe200078e00ff */
[----:B----4-:R-:W-:-:S13]  /*42e0*/  ISETP.NE.AND P0, PT, R2, RZ, PT ;  /* 0x000000ff0200720c */ /* 0x010fda0003f05270 */
[----:B------:R-:W-:Y:S05]  /*42f0*/  @!P0 BRA `(.L_x_4499) ;  /* 0x0000003000008947 */ /* 0x000fea0003800000 */
[----:B------:R-:W-:-:S13]  /*4300*/  ISETP.NE.AND P0, PT, R2, 0xff, PT ;  /* 0x000000ff0200780c */ /* 0x000fda0003f05270 */
[----:B------:R-:W-:Y:S02]  /*4310*/  @!P0 IMAD.MOV.U32 R0, RZ, RZ, 0x7f800001 ;  /* 0x7f800001ff008424 */ /* 0x000fe400078e00ff */
[----:B------:R-:W-:Y:S02]  /*4320*/  @P0 IMAD.SHL.U32 R0, R2, 0x800000, RZ ;  /* 0x0080000002000824 */ /* 0x000fe400078e00ff */
.L_x_4499:
[----:B------:R-:W-:Y:S05]  /*4330*/  BSYNC B0 ;  /* 0x0000000000007941 */ /* 0x000fea0003800000 */
.L_x_4498:
[----:B------:R-:W-:Y:S01]  /*4340*/  FMUL.FTZ R0, R0, 1 ;  /* 0x3f80000000007820 */ /* 0x000fe20000410000 */
[----:B------:R-:W-:-:S03]  /*4350*/  CS2R R22, SRZ ;  /* 0x0000000000167805 */ /* 0x000fc6000001ff00 */
[----:B------:R0:W4:Y:S01]  /*4360*/  F2F.F64.F32 R20, R0 ;  /* 0x0000000000147310 */ /* 0x0001220000201800 */
[----:B------:R-:W-:Y:S05]  /*4370*/  BRA `(.L_x_4468) ;  /* 0x000001d000007947 */ /* 0x000fea0003800000 */
.L_x_4473:
        /* <DEDUP_REMOVED lines=18> */
[----:B012345:R-:W-:Y:S05]  /*44a0*/  CALL.ABS.NOINC R2 ;  /* 0x0000000002007343 */ /* 0x03ffea0003c00000 */
[----:B------:R-:W-:Y:S01]  /*44b0*/  CS2R R20, SRZ ;  /* 0x0000000000147805 */ /* 0x000fe2000001ff00 */
[----:B------:R-:W-:Y:S01]  /*44c0*/  CS2R R22, SRZ ;  /* 0x0000000000167805 */ /* 0x000fe2000001ff00 */
[----:B------:R-:W-:Y:S05]  /*44d0*/  BRA `(.L_x_4468) ;  /* 0x0000007000007947 */ /* 0x000fea0003800000 */
.L_x_4497:
[----:B----4-:R-:W4:Y:S01]  /*44e0*/  LDG.E.64 R20, [R2.64] ;  /* 0x0000002402147981 */ /* 0x010f22000c1e1b00 */
[----:B------:R-:W-:Y:S01]  /*44f0*/  CS2R R22, SRZ ;  /* 0x0000000000167805 */ /* 0x000fe2000001ff00 */
[----:B----4-:R-:W0:Y:S01]  /*4500*/  I2F.F64.U64 R20, R20 ;  /* 0x0000001400147312 */ /* 0x010e220000301800 */
[----:B------:R-:W-:Y:S05]  /*4510*/  BRA `(.L_x_4468) ;  /* 0x0000003000007947 */ /* 0x000fea0003800000 */
.L_x_4496:
[----:B----4-:R-:W4:Y:S01]  /*4520*/  LDG.E R2, [R2.64] ;  /* 0x0000002402027981 */ /* 0x010f22000c1e1900 */
[----:B------:R-:W-:Y:S01]  /*4530*/  CS2R R22, SRZ ;  /* 0x0000000000167805 */ /* 0x000fe2000001ff00 */
[----:B----4-:R0:W4:Y:S06]  /*4540*/  I2F.F64.U32 R20, R2 ;  /* 0x0000000200147312 */ /* 0x01012c0000201800 */
.L_x_4468:
[----:B------:R-:W-:Y:S05]  /*4550*/  BSYNC B6 ;  /* 0x0000000000067941 */ /* 0x000fea0003800000 */
.L_x_4467:
[----:B0-----:R-:W0:Y:S01]  /*4560*/  S2R R0, SR_TID.X ;  /* 0x0000000000007919 */ /* 0x001e220000002100 */
[----:B------:R-:W-:Y:S01]  /*4570*/  BSSY B0, `(.L_x_4500) ;  /* 0x00001d0000007945 */ /* 0x000fe20003800000 */
[----:B------:R-:W-:Y:S01]  /*4580*/  CS2R R6, SRZ ;  /* 0x0000000000067805 */ /* 0x000fe2000001ff00 */
[----:B------:R-:W-:Y:S01]  /*4590*/  CS2R R4, SRZ ;  /* 0x0000000000047805 */ /* 0x000fe2000001ff00 */
[----:B0-----:R-:W-:-:S13]  /*45a0*/  ISETP.GE.AND P0, PT, R0, R45, PT ;  /* 0x0000002d0000720c */ /* 0x001fda0003f06270 */
[----:B------:R-:W-:Y:S05]  /*45b0*/  @P0 BRA `(.L_x_4501) ;  /* 0x00001cb000000947 */ /* 0x000fea0003800000 */
[----:B--2--5:R-:W-:-:S04]  /*45c0*/  LOP3.LUT R0, R17, 0x7fffffff, RZ, 0xc0, !PT ;  /* 0x7fffffff11007812 */ /* 0x024fc800078ec0ff */
        /* <DEDUP_REMOVED lines=20> */
[----:B01234-:R-:W-:Y:S05]  /*4710*/  CALL.REL.NOINC `($_ZN2at6native27unrolled_elementwise_kernelIZZZNS0_16tanh_kernel_cudaERNS_18TensorIteratorBaseEENKUlvE_clEvENKUlvE_clEvEUlN3c107complexIdEEE_St5arrayIPcLm2EELi4E23TrivialOffsetCalculatorILi1EjESE_NS0_6memory12LoadWithCastILi1EEENSF_13StoreWithCastILi1EEEEEviT_T0_T2_T3_T4_T5_$__internal_trig_reduction_slowpathd) ;  /* 0x0000c3d000007944 */ /* 0x01ffea0003c00000 */
[----:B------:R-:W-:Y:S05]  /*4720*/  BRA `(.L_x_4507) ;  /* 0x0000002000007947 */ /* 0x000fea0003800000 */
.L_x_4506:
[----:B------:R0:W2:Y:S01]  /*4730*/  DMUL R2, RZ, R18 ;  /* 0x00000012ff027228 */ /* 0x0000a20000000000 */
[----:B------:R-:W-:-:S05]  /*4740*/  IMAD.MOV.U32 R0, RZ, RZ, RZ ;  /* 0x000000ffff007224 */ /* 0x000fca00078e00ff */
.L_x_4507:
[----:B------:R-:W-:Y:S05]  /*4750*/  BSYNC B2 ;  /* 0x0000000000027941 */ /* 0x000fea0003800000 */
.L_x_4505:
[----:B0-2---:R-:W0:Y:S01]  /*4760*/  DMUL R6, R2, R2 ;  /* 0x0000000202067228 */ /* 0x005e220000000000 */
[----:B------:R-:W-:Y:S01]  /*4770*/  IMAD.MOV.U32 R4, RZ, RZ, 0x2799bcb9 ;  /* 0x2799bcb9ff047424 */ /* 0x000fe200078e00ff */
[----:B------:R-:W-:Y:S01]  /*4780*/  LOP3.LUT R0, R0, 0x1, RZ, 0xc0, !PT ;  /* 0x0000000100007812 */ /* 0x000fe200078ec0ff */
[----:B------:R-:W-:Y:S01]  /*4790*/  IMAD.MOV.U32 R5, RZ, RZ, 0x3ee48dac ;  /* 0x3ee48dacff057424 */ /* 0x000fe200078e00ff */
[----:B------:R-:W-:Y:S02]  /*47a0*/  BSSY B1, `(.L_x_4508) ;  /* 0x000001f000017945 */ /* 0x000fe40003800000 */
[----:B------:R-:W-:-:S03]  /*47b0*/  ISETP.NE.U32.AND P0, PT, R0, 0x1, PT ;  /* 0x000000010000780c */ /* 0x000fc60003f05070 */
        /* <DEDUP_REMOVED lines=13> */
[----:B0-----:R0:W2:Y:S02]  /*4890*/  DFMA R8, R6, R4, c[0x2][0x88] ;  /* 0x008022000608762b */ /* 0x0010a40000000004 */
[----:B0-----:R-:W-:-:S04]  /*48a0*/  LOP3.LUT R5, R17, 0x7fffffff, RZ, 0xc0, !PT ;  /* 0x7fffffff11057812 */ /* 0x001fc800078ec0ff */
[----:B--2---:R-:W0:Y:S01]  /*48b0*/  DMUL R14, R6, R8 ;  /* 0x00000008060e7228 */ /* 0x004e220000000000 */
[----:B------:R-:W-:-:S05]  /*48c0*/  ISETP.GE.U32.AND P1, PT, R5, 0x3ff00000, PT ;  /* 0x3ff000000500780c */ /* 0x000fca0003f26070 */
[----:B0-----:R0:W2:Y:S01]  /*48d0*/  DFMA R6, R14, R2, R2 ;  /* 0x000000020e06722b */ /* 0x0010a20000000002 */
[----:B------:R-:W-:Y:S05]  /*48e0*/  @P0 BRA `(.L_x_4509) ;  /* 0x000000a000000947 */ /* 0x000fea0003800000 */
[----:B--2---:R-:W2:Y:S01]  /*48f0*/  MUFU.RCP64H R11, R7 ;  /* 0x00000007000b7308 */ /* 0x004ea20000001800 */
[----:B------:R-:W-:-:S06]  /*4900*/  IMAD.MOV.U32 R10, RZ, RZ, RZ ;  /* 0x000000ffff0a7224 */ /* 0x000fcc00078e00ff */
[----:B--2---:R-:W2:-:S06]  /*4910*/  DFMA R8, -R6, R10, 1 ;  /* 0x3ff000000608742b */ /* 0x004e8c000000010a */
[----:B--2---:R-:W2:-:S04]  /*4920*/  DFMA R12, R8, R8, R8 ;  /* 0x00000008080c722b */ /* 0x004e880000000008 */
[----:B------:R-:W5:-:S04]  /*4930*/  DADD R8, R6, -R2 ;  /* 0x0000000006087229 */ /* 0x000f480000000802 */
[----:B--2---:R-:W2:-:S04]  /*4940*/  DFMA R12, R10, R12, R10 ;  /* 0x0000000c0a0c722b */ /* 0x004e88000000000a */
[----:B-----5:R-:W-:-:S04]  /*4950*/  DFMA R8, R14, R2, -R8 ;  /* 0x000000020e08722b */ /* 0x020fc80000000808 */
[----:B0-2---:R-:W0:-:S06]  /*4960*/  DFMA R2, R6, -R12, 1 ;  /* 0x3ff000000602742b */ /* 0x005e0c000000080c */
[----:B0-----:R-:W0:-:S06]  /*4970*/  DFMA R2, R8, -R12, R2 ;  /* 0x8000000c0802722b */ /* 0x001e0c0000000002 */
[----:B0-----:R0:W2:-:S06]  /*4980*/  DFMA R6, -R12, R2, -R12 ;  /* 0x000000020c06722b */ /* 0x00108c000000090c */
.L_x_4509:
[----:B------:R-:W-:Y:S05]  /*4990*/  BSYNC B1 ;  /* 0x0000000000017941 */ /* 0x000fea0003800000 */
.L_x_4508:
        /* <DEDUP_REMOVED lines=10> */
[----:B0-----:R0:W5:-:S04]  /*4a40*/  DADD R8, R2, -6.75539944105574400000e+15 ;  /* 0xc338000002087429 */ /* 0x0011480000000000 */
[----:B0-----:R-:W-:Y:S02]  /*4a50*/  IADD3 R2, R2, -0x1, RZ ;  /* 0xffffffff02027810 */ /* 0x001fe40007ffe0ff */
[----:B-----5:R-:W0:Y:S02]  /*4a60*/  DFMA R10, R8, c[0x2][0x90], R4 ;  /* 0x00802400080a7a2b */ /* 0x020e240000000004 */
[----:B------:R-:W-:-:S04]  /*4a70*/  SEL R2, R2, RZ, P0 ;  /* 0x000000ff02027207 */ /* 0x000fc80000000000 */
[----:B0-----:R0:W5:Y:S01]  /*4a80*/  DFMA R10, R8, c[0x2][0x98], R10 ;  /* 0x00802600080a7a2b */ /* 0x001162000000000a */
[----:B------:R-:W-:Y:S01]  /*4a90*/  IADD3 R3, R2, -0x1, RZ ;  /* 0xffffffff02037810 */ /* 0x000fe20007ffe0ff */
[----:B0-----:R-:W-:Y:S02]  /*4aa0*/  IMAD.MOV.U32 R8, RZ, RZ, 0x6acd15b6 ;  /* 0x6acd15b6ff087424 */ /* 0x001fe400078e00ff */
[----:B------:R-:W-:-:S06]  /*4ab0*/  IMAD.MOV.U32 R9, RZ, RZ, 0x3e21f407 ;  /* 0x3e21f407ff097424 */ /* 0x000fcc00078e00ff */
[----:B-----5:R-:W-:Y:S02]  /*4ac0*/  FSEL R15, R5, R11, !P0 ;  /* 0x0000000b050f7208 */ /* 0x020fe40004000000 */
        /* <DEDUP_REMOVED lines=18> */
[----:B0-----:R0:W5:Y:S02]  /*4bf0*/  DFMA R8, R8, R2, R10 ;  /* 0x000000020808722b */ /* 0x001164000000000a */
[----:B0-----:R-:W-:Y:S02]  /*4c00*/  IMAD.MOV.U32 R10, RZ, RZ, 0x0 ;  /* 0x00000000ff0a7424 */ /* 0x001fe400078e00ff */
[----:B------:R-:W-:Y:S02]  /*4c10*/  IMAD.MOV.U32 R11, RZ, RZ, 0x3ff00000 ;  /* 0x3ff00000ff0b7424 */ /* 0x000fe400078e00ff */
[----:B-----5:R-:W0:-:S10]  /*4c20*/  DADD R2, R8, R8 ;  /* 0x0000000008027229 */ /* 0x020e140000000008 */
        /* <DEDUP_REMOVED lines=21> */
[----:B-1234-:R-:W-:Y:S05]  /*4d80*/  CALL.REL.NOINC `($__internal_2_$__cuda_sm20_div_rn_f64_full) ;  /* 0x0000b3b000007944 */ /* 0x01efea0003c00000 */
[----:B------:R-:W-:Y:S02]  /*4d90*/  IMAD.MOV.U32 R8, RZ, RZ, R0 ;  /* 0x000000ffff087224 */ /* 0x000fe400078e0000 */
[----:B------:R-:W-:Y:S02]  /*4da0*/  IMAD.MOV.U32 R9, RZ, RZ, R2 ;  /* 0x000000ffff097224 */ /* 0x000fe400078e0002 */
.L_x_4513:
[----:B------:R-:W-:Y:S05]  /*4db0*/  BSYNC B3 ;  /* 0x0000000000037941 */ /* 0x000fea0003800000 */
.L_x_4512:
[----:B------:R-:W-:-:S04]  /*4dc0*/  DADD R8, R14, R8 ;  /* 0x000000000e087229 */ /* 0x000fc80000000008 */
[----:B------:R-:W0:-:S06]  /*4dd0*/  DSETP.GE.AND P0, PT, R4, c[0x2][0xe8], PT ;  /* 0x00803a000400762a */ /* 0x000e0c0003f06000 */
[----:B0-----:R-:W-:Y:S02]  /*4de0*/  FSEL R4, R8, RZ, !P0 ;  /* 0x000000ff08047208 */ /* 0x001fe40004000000 */
[----:B------:R-:W-:Y:S01]  /*4df0*/  FSEL R5, R9, +QNAN , !P0 ;  /* 0x7ff0000009057808 */ /* 0x000fe20004000000 */
[----:B------:R-:W-:Y:S05]  /*4e00*/  BRA `(.L_x_4514) ;  /* 0x000000b000007947 */ /* 0x000fea0003800000 */
.L_x_4511:
        /* <DEDUP_REMOVED lines=10> */
[----:B0-----:R0:W4:-:S06]  /*4eb0*/  DFMA R4, R4, R8, R4 ;  /* 0x000000080404722b */ /* 0x00110c0000000004 */
.L_x_4514:
[----:B------:R-:W-:Y:S05]  /*4ec0*/  BSYNC B2 ;  /* 0x0000000000027941 */ /* 0x000fea0003800000 */
.L_x_4510:
[----:B----4-:R-:W-:Y:S01]  /*4ed0*/  LOP3.LUT R17, R5, 0x80000000, R17, 0xb8, !PT ;  /* 0x8000000005117812 */ /* 0x010fe200078eb811 */
[----:B------:R-:W-:Y:S01]  /*4ee0*/  IMAD.MOV.U32 R16, RZ, RZ, R4 ;  /* 0x000000ffff107224 */ /* 0x000fe200078e0004 */
[----:B------:R-:W-:Y:S01]  /*4ef0*/  BSSY B1, `(.L_x_4515) ;  /* 0x0000020000017945 */ /* 0x000fe20003800000 */
[----:B------:R-:W-:Y:S02]  /*4f00*/  IMAD.MOV.U32 R4, RZ, RZ, 0x0 ;  /* 0x00000000ff047424 */ /* 0x000fe400078e00ff */
[----:B------:R-:W-:Y:S02]  /*4f10*/  IMAD.MOV.U32 R5, RZ, RZ, 0x3fd80000 ;  /* 0x3fd80000ff057424 */ /* 0x000fe400078e00ff */
[----:B0-----:R-:W0:-:S06]  /*4f20*/  DFMA R8, R16, R16, 1 ;  /* 0x3ff000001008742b */ /* 0x001e0c0000000010 */
[----:B0-----:R-:W0:Y:S04]  /*4f30*/  MUFU.RSQ64H R13, R9 ;  /* 0x00000009000d7308 */ /* 0x001e280000001c00 */
[----:B------:R-:W-:-:S04]  /*4f40*/  IADD3 R12, R9, -0x3500000, RZ ;  /* 0xfcb00000090c7810 */ /* 0x000fc80007ffe0ff */
[----:B------:R-:W-:Y:S02]  /*4f50*/  ISETP.GE.U32.AND P0, PT, R12, 0x7ca00000, PT ;  /* 0x7ca000000c00780c */ /* 0x000fe40003f06070 */
[----:B0-----:R-:W0:-:S06]  /*4f60*/  DMUL R2, R12, R12 ;  /* 0x0000000c0c027228 */ /* 0x001e0c0000000000 */
[----:B0-----:R-:W0:-:S06]  /*4f70*/  DFMA R2, R8, -R2, 1 ;  /* 0x3ff000000802742b */ /* 0x001e0c0000000802 */
[----:B0-----:R-:W-:-:S04]  /*4f80*/  DFMA R4, R2, R4, 0.5 ;  /* 0x3fe000000204742b */ /* 0x001fc80000000004 */
[----:B------:R-:W0:-:S06]  /*4f90*/  DMUL R2, R12, R2 ;  /* 0x000000020c027228 */ /* 0x000e0c0000000000 */
[----:B0-----:R-:W0:-:S04]  /*4fa0*/  DFMA R18, R4, R2, R12 ;  /* 0x000000020412722b */ /* 0x001e08000000000c */
[----:B--2---:R-:W-:-:S04]  /*4fb0*/  DFMA R4, R6, R6, 1 ;  /* 0x3ff000000604742b */ /* 0x004fc80000000006 */
[----:B0-----:R-:W0:Y:S02]  /*4fc0*/  DMUL R14, R8, R18 ;  /* 0x00000012080e7228 */ /* 0x001e240000000000 */
[----:B------:R-:W-:Y:S01]  /*4fd0*/  IADD3 R11, R19, -0x100000, RZ ;  /* 0xfff00000130b7810 */ /* 0x000fe20007ffe0ff */
[----:B------:R-:W-:-:S03]  /*4fe0*/  IMAD.MOV.U32 R10, RZ, RZ, R18 ;  /* 0x000000ffff0a7224 */ /* 0x000fc600078e0012 */
[----:B0-----:R-:W0:-:S06]  /*4ff0*/  DFMA R32, R14, -R14, R8 ;  /* 0x8000000e0e20722b */ /* 0x001e0c0000000008 */
[----:B0-----:R0:W2:Y:S01]  /*5000*/  DFMA R2, R32, R10, R14 ;  /* 0x0000000a2002722b */ /* 0x0010a2000000000e */
[----:B------:R-:W-:Y:S05]  /*5010*/  @!P0 BRA `(.L_x_4516) ;  /* 0x000000d000008947 */ /* 0x000fea0003800000 */
[----:B--2---:R-:W-:Y:S01]  /*5020*/  IMAD.MOV.U32 R3, RZ, RZ, R8 ;  /* 0x000000ffff037224 */ /* 0x004fe200078e0008 */
[----:B------:R-:W-:Y:S01]  /*5030*/  MOV R38, 0x50d0 ;  /* 0x000050d000267802 */ /* 0x000fe20000000f00 */
[----:B------:R-:W-:Y:S02]  /*5040*/  IMAD.MOV.U32 R2, RZ, RZ, R9 ;  /* 0x000000ffff027224 */ /* 0x000fe400078e0009 */
[----:B------:R-:W-:Y:S02]  /*5050*/  IMAD.MOV.U32 R0, RZ, RZ, R12 ;  /* 0x000000ffff007224 */ /* 0x000fe400078e000c */
[----:B------:R-:W-:Y:S02]  /*5060*/  IMAD.MOV.U32 R13, RZ, RZ, R18 ;  /* 0x000000ffff0d7224 */ /* 0x000fe400078e0012 */
[----:B------:R-:W-:Y:S02]  /*5070*/  IMAD.MOV.U32 R37, RZ, RZ, R32 ;  /* 0x000000ffff257224 */ /* 0x000fe400078e0020 */
[----:B------:R-:W-:-:S02]  /*5080*/  IMAD.MOV.U32 R36, RZ, RZ, R33 ;  /* 0x000000ffff247224 */ /* 0x000fc400078e0021 */
[----:B------:R-:W-:Y:S02]  /*5090*/  IMAD.MOV.U32 R9, RZ, RZ, R14 ;  /* 0x000000ffff097224 */ /* 0x000fe400078e000e */
[----:B------:R-:W-:Y:S02]  /*50a0*/  IMAD.MOV.U32 R8, RZ, RZ, R15 ;  /* 0x000000ffff087224 */ /* 0x000fe400078e000f */
[----:B------:R-:W-:Y:S02]  /*50b0*/  IMAD.MOV.U32 R12, RZ, RZ, R11 ;  /* 0x000000ffff0c7224 */ /* 0x000fe400078e000b */
[----:B01-3--:R-:W-:Y:S05]  /*50c0*/  CALL.REL.NOINC `($__internal_3_$__cuda_sm20_dsqrt_rn_f64_mediumpath_v1) ;  /* 0x0000b6d000007944 */ /* 0x00bfea0003c00000 */
[----:B------:R-:W-:Y:S02]  /*50d0*/  IMAD.MOV.U32 R2, RZ, RZ, R8 ;  /* 0x000000ffff027224 */ /* 0x000fe400078e0008 */
[----:B------:R-:W-:Y:S02]  /*50e0*/  IMAD.MOV.U32 R3, RZ, RZ, R0 ;  /* 0x000000ffff037224 */ /* 0x000fe400078e0000 */
.L_x_4516:
[----:B------:R-:W-:Y:S05]  /*50f0*/  BSYNC B1 ;  /* 0x0000000000017941 */ /* 0x000fea0003800000 */
.L_x_4515:
[C---:B0-----:R-:W0:Y:S01]  /*5100*/  DMUL R14, R4.reuse, R16 ;  /* 0x00000010040e7228 */ /* 0x041e220000000000 */
[----:B------:R-:W-:Y:S01]  /*5110*/  IMAD.MOV.U32 R8, RZ, RZ, 0x1 ;  /* 0x00000001ff087424 */ /* 0x000fe200078e00ff */
[----:B------:R-:W-:Y:S02]  /*5120*/  BSSY B2, `(.L_x_4517) ;  /* 0x0000019000027945 */ /* 0x000fe40003800000 */
[----:B--2---:R-:W2:-:S04]  /*5130*/  DMUL R2, R4, R2 ;  /* 0x0000000204027228 */ /* 0x004e880000000000 */
[----:B0-----:R-:W0:-:S04]  /*5140*/  DFMA R14, R16, R14, 1 ;  /* 0x3ff00000100e742b */ /* 0x001e08000000000e */
[----:B--2---:R-:W2:Y:S02]  /*5150*/  DMUL R16, R16, R2 ;  /* 0x0000000210107228 */ /* 0x004ea40000000000 */
[----:B0-----:R-:W0:Y:S08]  /*5160*/  MUFU.RCP64H R9, R15 ;  /* 0x0000000f00097308 */ /* 0x001e300000001800 */
[----:B--2---:R-:W-:Y:S01]  /*5170*/  FSETP.GEU.AND P1, PT, |R17|, 6.5827683646048100446e-37, PT ;  /* 0x036000001100780b */ /* 0x004fe20003f2e200 */
        /* <DEDUP_REMOVED lines=16> */
[----:B-1-3--:R-:W-:Y:S05]  /*5280*/  CALL.REL.NOINC `($__internal_2_$__cuda_sm20_div_rn_f64_full) ;  /* 0x0000aeb000007944 */ /* 0x00afea0003c00000 */
[----:B------:R-:W-:Y:S02]  /*5290*/  IMAD.MOV.U32 R4, RZ, RZ, R0 ;  /* 0x000000ffff047224 */ /* 0x000fe400078e0000 */
[----:B------:R-:W-:Y:S02]  /*52a0*/  IMAD.MOV.U32 R5, RZ, RZ, R2 ;  /* 0x000000ffff057224 */ /* 0x000fe400078e0002 */
.L_x_4518:
[----:B------:R-:W-:Y:S05]  /*52b0*/  BSYNC B2 ;  /* 0x0000000000027941 */ /* 0x000fea0003800000 */
.L_x_4517:
        /* <DEDUP_REMOVED lines=23> */
.L_x_4520:
[----:B------:R-:W-:Y:S05]  /*5430*/  BSYNC B2 ;  /* 0x0000000000027941 */ /* 0x000fea0003800000 */
.L_x_4519:
[----:B------:R-:W-:Y:S02]  /*5440*/  IMAD.MOV.U32 R6, RZ, RZ, R2 ;  /* 0x000000ffff067224 */ /* 0x000fe400078e0002 */
[----:B------:R-:W-:Y:S01]  /*5450*/  IMAD.MOV.U32 R7, RZ, RZ, R3 ;  /* 0x000000ffff077224 */ /* 0x000fe200078e0003 */
[----:B------:R-:W-:Y:S05]  /*5460*/  BRA `(.L_x_4501) ;  /* 0x00000e0000007947 */ /* 0x000fea0003800000 */
.L_x_4504:
        /* <DEDUP_REMOVED lines=38> */
[----:B------:R0:W2:-:S06]  /*56d0*/  @!P1 DMUL R6, R2, R4 ;  /* 0x0000000402069228 */ /* 0x00008c0000000000 */
.L_x_4522:
[----:B------:R-:W-:Y:S05]  /*56e0*/  BSYNC B1 ;  /* 0x0000000000017941 */ /* 0x000fea0003800000 */
.L_x_4521:
        /* <DEDUP_REMOVED lines=8> */
[----:B0-----:R0:W4:Y:S01]  /*5770*/  DFMA R2, -R2, c[0x2][0x18], R8 ;  /* 0x0080060002027a2b */ /* 0x0011220000000108 */
[----:B------:R-:W-:Y:S05]  /*5780*/  @!P0 BRA `(.L_x_4525) ;  /* 0x0000007000008947 */ /* 0x000fea0003800000 */
[----:B------:R-:W-:Y:S01]  /*5790*/  IMAD.MOV.U32 R0, RZ, RZ, R18 ;  /* 0x000000ffff007224 */ /* 0x000fe200078e0012 */
[----:B------:R-:W-:Y:S01]  /*57a0*/  MOV R36, 0x57d0 ;  /* 0x000057d000247802 */ /* 0x000fe20000000f00 */
[----:B------:R-:W-:-:S03]  /*57b0*/  IMAD.MOV.U32 R15, RZ, RZ, R19 ;  /* 0x000000ffff0f7224 */ /* 0x000fc600078e0013 */
[----:B01234-:R-:W-:Y:S05]  /*57c0*/  CALL.REL.NOINC `($_ZN2at6native27unrolled_elementwise_kernelIZZZNS0_16tanh_kernel_cudaERNS_18TensorIteratorBaseEENKUlvE_clEvENKUlvE_clEvEUlN3c107complexIdEEE_St5arrayIPcLm2EELi4E23TrivialOffsetCalculatorILi1EjESE_NS0_6memory12LoadWithCastILi1EEENSF_13StoreWithCastILi1EEEEEviT_T0_T2_T3_T4_T5_$__internal_trig_reduction_slowpathd) ;  /* 0x0000b32000007944 */ /* 0x01ffea0003c00000 */
[----:B------:R-:W-:Y:S05]  /*57d0*/  BRA `(.L_x_4525) ;  /* 0x0000002000007947 */ /* 0x000fea0003800000 */
.L_x_4524:
[----:B0-----:R0:W4:Y:S01]  /*57e0*/  DMUL R2, RZ, R18 ;  /* 0x00000012ff027228 */ /* 0x0011220000000000 */
[----:B------:R-:W-:-:S05]  /*57f0*/  IMAD.MOV.U32 R0, RZ, RZ, RZ ;  /* 0x000000ffff007224 */ /* 0x000fca00078e00ff */
.L_x_4525:
[----:B------:R-:W-:Y:S05]  /*5800*/  BSYNC B2 ;  /* 0x0000000000027941 */ /* 0x000fea0003800000 */
.L_x_4523:
[----:B------:R-:W-:Y:S02]  /*5810*/  IMAD.SHL.U32 R4, R0, 0x8, RZ ;  /* 0x0000000800047824 */ /* 0x000fe400078e00ff */
[----:B------:R-:W-:-:S03]  /*5820*/  IMAD.MOV.U32 R5, RZ, RZ, 0x8 ;  /* 0x00000008ff057424 */ /* 0x000fc600078e00ff */
[----:B------:R-:W-:-:S05]  /*5830*/  LOP3.LUT R4, R4, 0x8, RZ, 0xc0, !PT ;  /* 0x0000000804047812 */ /* 0x000fca00078ec0ff */
[----:B------:R-:W-:-:S05]  /*5840*/  IMAD.WIDE.U32 R4, R4, R5, c[0x4][0x168] ;  /* 0x01005a0004047625 */ /* 0x000fca00078e0005 */
[----:B------:R-:W5:Y:S04]  /*5850*/  LDG.E.128.CONSTANT R32, [R4.64] ;  /* 0x0000002404207981 */ /* 0x000f68000c1e9d00 */
[----:B----4-:R-:W4:Y:S04]  /*5860*/  LDG.E.128.CONSTANT R12, [R4.64+0x10] ;  /* 0x00001024040c7981 */ /* 0x010f28000c1e9d00 */
[----:B0--3--:R-:W3:Y:S01]  /*5870*/  LDG.E.128.CONSTANT R8, [R4.64+0x20] ;  /* 0x0000202404087981 */ /* 0x009ee2000c1e9d00 */
[----:B------:R-:W-:Y:S01]  /*5880*/  R2P PR, R0, 0x3 ;  /* 0x0000000300007804 */ /* 0x000fe20000000000 */
[----:B------:R-:W-:Y:S01]  /*5890*/  IMAD.MOV.U32 R38, RZ, RZ, 0x79785eba ;  /* 0x79785ebaff267424 */ /* 0x000fe200078e00ff */
[----:B------:R-:W5:Y:S01]  /*58a0*/  DMUL R36, R2, R2 ;  /* 0x0000000202247228 */ /* 0x000f620000000000 */
[----:B------:R-:W-:Y:S01]  /*58b0*/  IMAD.MOV.U32 R0, RZ, RZ, 0x3de5db65 ;  /* 0x3de5db65ff007424 */ /* 0x000fe200078e00ff */
[----:B------:R-:W-:Y:S02]  /*58c0*/  BSSY B2, `(.L_x_4526) ;  /* 0x000001c000027945 */ /* 0x000fe40003800000 */
[----:B------:R-:W-:-:S02]  /*58d0*/  FSEL R38, -R38, 4.2945490664224492434e-19, !P0 ;  /* 0x20fd816426267808 */ /* 0x000fc40004000100 */
[----:B------:R-:W-:-:S06]  /*58e0*/  FSEL R39, R0, -0.082518599927425384521, !P0 ;  /* 0xbda8ff8300277808 */ /* 0x000fcc0004000000 */
[----:B-----5:R-:W0:-:S06]  /*58f0*/  DFMA R32, R36, R38, R32 ;  /* 0x000000262420722b */ /* 0x020e0c0000000020 */
[----:B0-----:R-:W4:-:S06]  /*5900*/  DFMA R32, R36, R32, R34 ;  /* 0x000000202420722b */ /* 0x001f0c0000000022 */
[----:B----4-:R-:W0:-:S06]  /*5910*/  DFMA R12, R36, R32, R12 ;  /* 0x00000020240c722b */ /* 0x010e0c000000000c */
[----:B0-----:R-:W3:-:S06]  /*5920*/  DFMA R12, R36, R12, R14 ;  /* 0x0000000c240c722b */ /* 0x001ecc000000000e */
[----:B---3--:R-:W0:-:S06]  /*5930*/  DFMA R8, R36, R12, R8 ;  /* 0x0000000c2408722b */ /* 0x008e0c0000000008 */
[----:B0-----:R-:W0:-:S06]  /*5940*/  DFMA R8, R36, R8, R10 ;  /* 0x000000082408722b */ /* 0x001e0c000000000a */
[----:B0-----:R-:W-:-:S04]  /*5950*/  DFMA R4, R8, R2, R2 ;  /* 0x000000020804722b */ /* 0x001fc80000000002 */
[----:B------:R-:W0:-:S06]  /*5960*/  @P0 DFMA R4, R36, R8, 1 ;  /* 0x3ff000002404042b */ /* 0x000e0c0000000008 */
[----:B0-----:R-:W0:Y:S01]  /*5970*/  @P1 DFMA R4, R4, -1, RZ ;  /* 0xbff000000404182b */ /* 0x001e2200000000ff */
[----:B------:R-:W-:Y:S05]  /*5980*/  @!P2 BRA `(.L_x_4527) ;  /* 0x000000d00000a947 */ /* 0x000fea0003800000 */
[----:B------:R-:W3:-:S04]  /*5990*/  DMUL R8, R18, c[0x2][0x0] ;  /* 0x0080000012087a28 */ /* 0x000ec80000000000 */
[----:B------:R-:W-:Y:S02]  /*59a0*/  DSETP.GE.AND P0, PT, |R18|, 2.14748364800000000000e+09, PT ;  /* 0x41e000001200742a */ /* 0x000fe40003f06200 */
[----:B---3--:R-:W3:Y:S08]  /*59b0*/  F2I.F64 R0, R8 ;  /* 0x0000000800007311 */ /* 0x008ef00000301100 */
[----:B---3--:R-:W3:Y:S02]  /*59c0*/  I2F.F64 R2, R0 ;  /* 0x0000000000027312 */ /* 0x008ee40000201c00 */
[----:B---3--:R-:W3:-:S06]  /*59d0*/  DFMA R10, -R2, c[0x2][0x8], R18 ;  /* 0x00800200020a7a2b */ /* 0x008ecc0000000112 */
[----:B---3--:R-:W3:-:S06]  /*59e0*/  DFMA R10, -R2, c[0x2][0x10], R10 ;  /* 0x00800400020a7a2b */ /* 0x008ecc000000010a */
[----:B---3--:R3:W4:Y:S01]  /*59f0*/  DFMA R2, -R2, c[0x2][0x18], R10 ;  /* 0x0080060002027a2b */ /* 0x008722000000010a */
[----:B------:R-:W-:Y:S05]  /*5a00*/  @!P0 BRA `(.L_x_4528) ;  /* 0x0000007000008947 */ /* 0x000fea0003800000 */
[----:B------:R-:W-:Y:S01]  /*5a10*/  IMAD.MOV.U32 R0, RZ, RZ, R18 ;  /* 0x000000ffff007224 */ /* 0x000fe200078e0012 */
[----:B------:R-:W-:Y:S01]  /*5a20*/  MOV R36, 0x5a50 ;  /* 0x00005a5000247802 */ /* 0x000fe20000000f00 */
[----:B------:R-:W-:-:S03]  /*5a30*/  IMAD.MOV.U32 R15, RZ, RZ, R19 ;  /* 0x000000ffff0f7224 */ /* 0x000fc600078e0013 */
[----:B01234-:R-:W-:Y:S05]  /*5a40*/  CALL.REL.NOINC `($_ZN2at6native27unrolled_elementwise_kernelIZZZNS0_16tanh_kernel_cudaERNS_18TensorIteratorBaseEENKUlvE_clEvENKUlvE_clEvEUlN3c107complexIdEEE_St5arrayIPcLm2EELi4E23TrivialOffsetCalculatorILi1EjESE_NS0_6memory12LoadWithCastILi1EEENSF_13StoreWithCastILi1EEEEEviT_T0_T2_T3_T4_T5_$__internal_trig_reduction_slowpathd) ;  /* 0x0000b0a000007944 */ /* 0x01ffea0003c00000 */
[----:B------:R-:W-:Y:S05]  /*5a50*/  BRA `(.L_x_4528) ;  /* 0x0000002000007947 */ /* 0x000fea0003800000 */
.L_x_4527:
[----:B------:R3:W4:Y:S01]  /*5a60*/  DMUL R2, RZ, R18 ;  /* 0x00000012ff027228 */ /* 0x0007220000000000 */
[----:B------:R-:W-:-:S05]  /*5a70*/  IMAD.MOV.U32 R0, RZ, RZ, RZ ;  /* 0x000000ffff007224 */ /* 0x000fca00078e00ff */
.L_x_4528:
[----:B------:R-:W-:Y:S05]  /*5a80*/  BSYNC B2 ;  /* 0x0000000000027941 */ /* 0x000fea0003800000 */
.L_x_4526:
[----:B------:R-:W-:Y:S01]  /*5a90*/  IADD3 R16, R0, 0x1, RZ ;  /* 0x0000000100107810 */ /* 0x000fe20007ffe0ff */
[----:B------:R-:W-:-:S04]  /*5aa0*/  IMAD.MOV.U32 R37, RZ, RZ, 0x8 ;  /* 0x00000008ff257424 */ /* 0x000fc800078e00ff */
[----:B------:R-:W-:-:S05]  /*5ab0*/  IMAD.SHL.U32 R0, R16, 0x8, RZ ;  /* 0x0000000810007824 */ /* 0x000fca00078e00ff */
[----:B------:R-:W-:-:S05]  /*5ac0*/  LOP3.LUT R0, R0, 0x8, RZ, 0xc0, !PT ;  /* 0x0000000800007812 */ /* 0x000fca00078ec0ff */
[----:B------:R-:W-:-:S05]  /*5ad0*/  IMAD.WIDE.U32 R36, R0, R37, c[0x4][0x168] ;  /* 0x01005a0000247625 */ /* 0x000fca00078e0025 */
[----:B---3--:R-:W3:Y:S04]  /*5ae0*/  LDG.E.128.CONSTANT R8, [R36.64] ;  /* 0x0000002424087981 */ /* 0x008ee8000c1e9d00 */
[----:B------:R-:W5:Y:S04]  /*5af0*/  LDG.E.128.CONSTANT R12, [R36.64+0x10] ;  /* 0x00001024240c7981 */ /* 0x000f68000c1e9d00 */
[----:B----4-:R-:W4:Y:S01]  /*5b00*/  LDG.E.128.CONSTANT R32, [R36.64+0x20] ;  /* 0x0000202424207981 */ /* 0x010f22000c1e9d00 */
[----:B------:R-:W-:Y:S01]  /*5b10*/  R2P PR, R16, 0x3 ;  /* 0x0000000310007804 */ /* 0x000fe20000000000 */
[----:B------:R-:W-:Y:S01]  /*5b20*/  IMAD.MOV.U32 R38, RZ, RZ, 0x79785eba ;  /* 0x79785ebaff267424 */ /* 0x000fe200078e00ff */
[----:B------:R-:W3:Y:S01]  /*5b30*/  DMUL R18, R2, R2 ;  /* 0x0000000202127228 */ /* 0x000ee20000000000 */
[----:B------:R-:W-:-:S03]  /*5b40*/  IMAD.MOV.U32 R0, RZ, RZ, 0x3de5db65 ;  /* 0x3de5db65ff007424 */ /* 0x000fc600078e00ff */
[----:B------:R-:W-:Y:S01]  /*5b50*/  FSEL R38, -R38, 4.2945490664224492434e-19, !P0 ;  /* 0x20fd816426267808 */ /* 0x000fe20004000100 */
[----:B0-----:R-:W-:Y:S01]  /*5b60*/  DMUL R4, R4, 4 ;  /* 0x4010000004047828 */ /* 0x001fe20000000000 */
[----:B------:R-:W-:-:S06]  /*5b70*/  FSEL R39, R0, -0.082518599927425384521, !P0 ;  /* 0xbda8ff8300277808 */ /* 0x000fcc0004000000 */
[----:B---3--:R-:W0:-:S06]  /*5b80*/  DFMA R8, R18, R38, R8 ;  /* 0x000000261208722b */ /* 0x008e0c0000000008 */
[----:B0-----:R-:W5:-:S06]  /*5b90*/  DFMA R8, R18, R8, R10 ;  /* 0x000000081208722b */ /* 0x001f4c000000000a */
[----:B-----5:R-:W0:-:S06]  /*5ba0*/  DFMA R8, R18, R8, R12 ;  /* 0x000000081208722b */ /* 0x020e0c000000000c */
[----:B0-----:R-:W4:-:S06]  /*5bb0*/  DFMA R8, R18, R8, R14 ;  /* 0x000000081208722b */ /* 0x001f0c000000000e */
[----:B----4-:R-:W0:-:S06]  /*5bc0*/  DFMA R8, R18, R8, R32 ;  /* 0x000000081208722b */ /* 0x010e0c0000000020 */
[----:B0-----:R-:W0:-:S06]  /*5bd0*/  DFMA R8, R18, R8, R34 ;  /* 0x000000081208722b */ /* 0x001e0c0000000022 */
[----:B0-----:R-:W-:-:S04]  /*5be0*/  DFMA R2, R8, R2, R2 ;  /* 0x000000020802722b */ /* 0x001fc80000000002 */
[----:B------:R-:W0:-:S06]  /*5bf0*/  @P0 DFMA R2, R18, R8, 1 ;  /* 0x3ff000001202042b */ /* 0x000e0c0000000008 */
[----:B0-----:R-:W0:-:S06]  /*5c00*/  @P1 DFMA R2, R2, -1, RZ ;  /* 0xbff000000202182b */ /* 0x001e0c00000000ff */
[----:B0-----:R0:W3:Y:S02]  /*5c10*/  DMUL R4, R4, R2 ;  /* 0x0000000204047228 */ /* 0x0010e40000000000 */
[----:B0-----:R-:W-:-:S04]  /*5c20*/  IMAD.MOV.U32 R3, RZ, RZ, 0x3ff00000 ;  /* 0x3ff00000ff037424 */ /* 0x001fc800078e00ff */
[----:B--23--:R-:W0:-:S06]  /*5c30*/  DMUL R4, R4, R6 ;  /* 0x0000000604047228 */ /* 0x00ce0c0000000000 */
[----:B0-----:R0:W2:Y:S02]  /*5c40*/  DMUL R6, R4, R6 ;  /* 0x0000000604067228 */ /* 0x0010a40000000000 */
[----:B0-----:R-:W-:Y:S01]  /*5c50*/  LOP3.LUT R5, R3, 0x80000000, R17, 0xb8, !PT ;  /* 0x8000000003057812 */ /* 0x001fe200078eb811 */
[----:B------:R-:W-:Y:S01]  /*5c60*/  IMAD.MOV.U32 R4, RZ, RZ, RZ ;  /* 0x000000ffff047224 */ /* 0x000fe200078e00ff */
[----:B------:R-:W-:Y:S05]  /*5c70*/  BRA `(.L_x_4501) ;  /* 0x000005f000007947 */ /* 0x000fea0003800000 */
.L_x_4503:
[----:B------:R-:W0:-:S10]  /*5c80*/  DADD R4, R18, -R18 ;  /* 0x0000000012047229 */ /* 0x000e140000000812 */
[----:B0-----:R-:W-:Y:S02]  /*5c90*/  IMAD.MOV.U32 R6, RZ, RZ, R4 ;  /* 0x000000ffff067224 */ /* 0x001fe400078e0004 */
[----:B------:R-:W-:Y:S01]  /*5ca0*/  IMAD.MOV.U32 R7, RZ, RZ, R5 ;  /* 0x000000ffff077224 */ /* 0x000fe200078e0005 */
[----:B------:R-:W-:Y:S05]  /*5cb0*/  BRA `(.L_x_4501) ;  /* 0x000005b000007947 */ /* 0x000fea0003800000 */
.L_x_4502:
[----:B------:R-:W-:-:S13]  /*5cc0*/  LOP3.LUT P0, RZ, R16, 0xfffff, R17, 0xf8, !PT ;  /* 0x000fffff10ff7812 */ /* 0x000fda000780f811 */
[C---:B------:R-:W-:Y:S01]  /*5cd0*/  @P0 DMUL R2, R18.reuse, R16 ;  /* 0x0000001012020228 */ /* 0x040fe20000000000 */
[----:B------:R-:W-:Y:S02]  /*5ce0*/  @P0 IMAD.MOV.U32 R4, RZ, RZ, R16 ;  /* 0x000000ffff040224 */ /* 0x000fe400078e0010 */
[----:B------:R-:W-:Y:S01]  /*5cf0*/  @P0 IMAD.MOV.U32 R5, RZ, RZ, R17 ;  /* 0x000000ffff050224 */ /* 0x000fe200078e0011 */
        /* <DEDUP_REMOVED lines=12> */
[----:B0-----:R-:W0:Y:S02]  /*5dc0*/  I2F.F64 R6, R0 ;  /* 0x0000000000067312 */ /* 0x001e240000201c00 */
        /* <DEDUP_REMOVED lines=9> */
[----:B-1-34-:R-:W-:Y:S05]  /*5e60*/  CALL.REL.NOINC `($_ZN2at6native27unrolled_elementwise_kernelIZZZNS0_16tanh_kernel_cudaERNS_18TensorIteratorBaseEENKUlvE_clEvENKUlvE_clEvEUlN3c107complexIdEEE_St5arrayIPcLm2EELi4E23TrivialOffsetCalculatorILi1EjESE_NS0_6memory12LoadWithCastILi1EEENSF_13StoreWithCastILi1EEEEEviT_T0_T2_T3_T4_T5_$__internal_trig_reduction_slowpathd) ;  /* 0x0000ac8000007944 */ /* 0x01afea0003c00000 */
.L_x_4532:
[----:B------:R-:W-:Y:S05]  /*5e70*/  BSYNC B3 ;  /* 0x0000000000037941 */ /* 0x000fea0003800000 */
.L_x_4531:
[----:B------:R-:W-:Y:S02]  /*5e80*/  IMAD.SHL.U32 R4, R0, 0x8, RZ ;  /* 0x0000000800047824 */ /* 0x000fe400078e00ff */
[----:B------:R-:W-:-:S03]  /*5e90*/  IMAD.MOV.U32 R5, RZ, RZ, 0x8 ;  /* 0x00000008ff057424 */ /* 0x000fc600078e00ff */
[----:B------:R-:W-:-:S05]  /*5ea0*/  LOP3.LUT R4, R4, 0x8, RZ, 0xc0, !PT ;  /* 0x0000000804047812 */ /* 0x000fca00078ec0ff */
[----:B------:R-:W-:-:S05]  /*5eb0*/  IMAD.WIDE.U32 R4, R4, R5, c[0x4][0x168] ;  /* 0x01005a0004047625 */ /* 0x000fca00078e0005 */
[----:B------:R-:W2:Y:S04]  /*5ec0*/  LDG.E.128.CONSTANT R8, [R4.64] ;  /* 0x0000002404087981 */ /* 0x000ea8000c1e9d00 */
[----:B------:R-:W5:Y:S04]  /*5ed0*/  LDG.E.128.CONSTANT R12, [R4.64+0x10] ;  /* 0x00001024040c7981 */ /* 0x000f68000c1e9d00 */
[----:B----4-:R-:W4:Y:S01]  /*5ee0*/  LDG.E.128.CONSTANT R36, [R4.64+0x20] ;  /* 0x0000202404247981 */ /* 0x010f22000c1e9d00 */
        /* <DEDUP_REMOVED lines=8> */
[----:B0-----:R-:W5:-:S06]  /*5f70*/  DFMA R8, R34, R8, R10 ;  /* 0x000000082208722b */ /* 0x001f4c000000000a */
[----:B-----5:R-:W0:-:S06]  /*5f80*/  DFMA R8, R34, R8, R12 ;  /* 0x000000082208722b */ /* 0x020e0c000000000c */
[----:B0-----:R-:W4:-:S06]  /*5f90*/  DFMA R8, R34, R8, R14 ;  /* 0x000000082208722b */ /* 0x001f0c000000000e */
[----:B----4-:R-:W0:-:S06]  /*5fa0*/  DFMA R8, R34, R8, R36 ;  /* 0x000000082208722b */ /* 0x010e0c0000000024 */
[----:B0-----:R-:W0:-:S06]  /*5fb0*/  DFMA R8, R34, R8, R38 ;  /* 0x000000082208722b */ /* 0x001e0c0000000026 */
[----:B0-----:R-:W-:-:S04]  /*5fc0*/  DFMA R4, R8, R2, R2 ;  /* 0x000000020804722b */ /* 0x001fc80000000002 */
[----:B------:R-:W0:-:S04]  /*5fd0*/  DMUL R2, R18, c[0x2][0x0] ;  /* 0x0080000012027a28 */ /* 0x000e080000000000 */
[----:B------:R-:W2:Y:S02]  /*5fe0*/  @P0 DFMA R4, R34, R8, 1 ;  /* 0x3ff000002204042b */ /* 0x000ea40000000008 */
[----:B0-----:R0:W4:Y:S02]  /*5ff0*/  F2I.F64 R0, R2 ;  /* 0x0000000200007311 */ /* 0x0011240000301100 */
[----:B------:R-:W5:-:S04]  /*6000*/  DSETP.GE.AND P0, PT, |R18|, 2.14748364800000000000e+09, PT ;  /* 0x41e000001200742a */ /* 0x000f480003f06200 */
[----:B--2---:R-:W2:-:S10]  /*6010*/  @P1 DFMA R4, R4, -1, RZ ;  /* 0xbff000000404182b */ /* 0x004e9400000000ff */
[----:B-----5:R-:W-:Y:S05]  /*6020*/  @!P0 BRA `(.L_x_4534) ;  /* 0x0000006000008947 */ /* 0x020fea0003800000 */
[----:B0-2-4-:R-:W-:Y:S01]  /*6030*/  IMAD.MOV.U32 R0, RZ, RZ, R18 ;  /* 0x000000ffff007224 */ /* 0x015fe200078e0012 */
[----:B------:R-:W-:Y:S01]  /*6040*/  MOV R36, 0x6070 ;  /* 0x0000607000247802 */ /* 0x000fe20000000f00 */
[----:B------:R-:W-:Y:S02]  /*6050*/  IMAD.MOV.U32 R15, RZ, RZ, R19 ;  /* 0x000000ffff0f7224 */ /* 0x000fe400078e0013 */
[----:B-1-3--:R-:W-:Y:S05]  /*6060*/  CALL.REL.NOINC `($_ZN2at6native27unrolled_elementwise_kernelIZZZNS0_16tanh_kernel_cudaERNS_18TensorIteratorBaseEENKUlvE_clEvENKUlvE_clEvEUlN3c107complexIdEEE_St5arrayIPcLm2EELi4E23TrivialOffsetCalculatorILi1EjESE_NS0_6memory12LoadWithCastILi1EEENSF_13StoreWithCastILi1EEEEEviT_T0_T2_T3_T4_T5_$__internal_trig_reduction_slowpathd) ;  /* 0x0000aa8000007944 */ /* 0x00afea0003c00000 */
[----:B------:R-:W-:Y:S02]  /*6070*/  IMAD.MOV.U32 R6, RZ, RZ, R2 ;  /* 0x000000ffff067224 */ /* 0x000fe400078e0002 */
[----:B------:R-:W-:Y:S02]  /*6080*/  IMAD.MOV.U32 R7, RZ, RZ, R3 ;  /* 0x000000ffff077224 */ /* 0x000fe400078e0003 */
.L_x_4534:
[----:B0-2-4-:R-:W-:Y:S05]  /*6090*/  BSYNC B3 ;  /* 0x0000000000037941 */ /* 0x015fea0003800000 */
.L_x_4533:
[----:B------:R-:W-:Y:S01]  /*60a0*/  IADD3 R2, R0, 0x1, RZ ;  /* 0x0000000100027810 */ /* 0x000fe20007ffe0ff */
        /* <DEDUP_REMOVED lines=9> */
[----:B------:R-:W2:Y:S01]  /*6140*/  DMUL R2, R6, R6 ;  /* 0x0000000606027228 */ /* 0x000ea20000000000 */
[----:B------:R-:W-:-:S03]  /*6150*/  IMAD.MOV.U32 R0, RZ, RZ, 0x3de5db65 ;  /* 0x3de5db65ff007424 */ /* 0x000fc600078e00ff */
[----:B------:R-:W-:Y:S02]  /*6160*/  FSEL R34, -R34, 4.2945490664224492434e-19, !P0 ;  /* 0x20fd816422227808 */ /* 0x000fe40004000100 */
        /* <DEDUP_REMOVED lines=10> */
[----:B0-----:R0:W2:-:S06]  /*6210*/  DMUL R18, R6, R4 ;  /* 0x0000000406127228 */ /* 0x00108c0000000000 */
.L_x_4530:
[----:B------:R-:W-:Y:S05]  /*6220*/  BSYNC B2 ;  /* 0x0000000000027941 */ /* 0x000fea0003800000 */
.L_x_4529:
[----:B0-2---:R-:W-:Y:S01]  /*6230*/  LOP3.LUT R7, RZ, 0x80000000, R19, 0xb8, !PT ;  /* 0x80000000ff077812 */ /* 0x005fe200078eb813 */
[----:B------:R-:W-:Y:S02]  /*6240*/  IMAD.MOV.U32 R4, RZ, RZ, R16 ;  /* 0x000000ffff047224 */ /* 0x000fe400078e0010 */
[----:B------:R-:W-:Y:S02]  /*6250*/  IMAD.MOV.U32 R5, RZ, RZ, R32 ;  /* 0x000000ffff057224 */ /* 0x000fe400078e0020 */
[----:B------:R-:W-:Y:S02]  /*6260*/  IMAD.MOV.U32 R6, RZ, RZ, RZ ;  /* 0x000000ffff067224 */ /* 0x000fe400078e00ff */
.L_x_4501:
[----:B--2---:R-:W-:Y:S05]  /*6270*/  BSYNC B0 ;  /* 0x0000000000007941 */ /* 0x004fea0003800000 */
.L_x_4500:
[----:B------:R-:W0:Y:S01]  /*6280*/  S2R R0, SR_TID.X ;  /* 0x0000000000007919 */ /* 0x000e220000002100 */
[----:B------:R-:W-:Y:S01]  /*6290*/  BSSY B0, `(.L_x_4535) ;  /* 0x00001cd000007945 */ /* 0x000fe20003800000 */
[----:B------:R-:W-:Y:S01]  /*62a0*/  CS2R R34, SRZ ;  /* 0x0000000000227805 */ /* 0x000fe2000001ff00 */
[----:B------:R-:W-:Y:S01]  /*62b0*/  CS2R R32, SRZ ;  /* 0x0000000000207805 */ /* 0x000fe2000001ff00 */
[----:B0-----:R-:W-:-:S04]  /*62c0*/  IADD3 R0, R0, 0x80, RZ ;  /* 0x0000008000007810 */ /* 0x001fc80007ffe0ff */
[----:B------:R-:W-:-:S13]  /*62d0*/  ISETP.GE.AND P0, PT, R0, R45, PT ;  /* 0x0000002d0000720c */ /* 0x000fda0003f06270 */
[----:B------:R-:W-:Y:S05]  /*62e0*/  @P0 BRA `(.L_x_4536) ;  /* 0x00001c7000000947 */ /* 0x000fea0003800000 */
[----:B-1-3-5:R-:W-:-:S04]  /*62f0*/  LOP3.LUT R0, R29, 0x7fffffff, RZ, 0xc0, !PT ;  /* 0x7fffffff1d007812 */ /* 0x02afc800078ec0ff */
        /* <DEDUP_REMOVED lines=20> */
[----:B01--4-:R-:W-:Y:S05]  /*6440*/  CALL.REL.NOINC `($_ZN2at6native27unrolled_elementwise_kernelIZZZNS0_16tanh_kernel_cudaERNS_18TensorIteratorBaseEENKUlvE_clEvENKUlvE_clEvEUlN3c107complexIdEEE_St5arrayIPcLm2EELi4E23TrivialOffsetCalculatorILi1EjESE_NS0_6memory12LoadWithCastILi1EEENSF_13StoreWithCastILi1EEEEEviT_T0_T2_T3_T4_T5_$__internal_trig_reduction_slowpathd) ;  /* 0x0000a6a000007944 */ /* 0x013fea0003c00000 */
[----:B------:R-:W-:Y:S05]  /*6450*/  BRA `(.L_x_4542) ;  /* 0x0000002000007947 */ /* 0x000fea0003800000 */
.L_x_4541:
[----:B------:R0:W1:Y:S01]  /*6460*/  DMUL R2, RZ, R30 ;  /* 0x0000001eff027228 */ /* 0x0000620000000000 */
[----:B------:R-:W-:-:S05]  /*6470*/  IMAD.MOV.U32 R0, RZ, RZ, RZ ;  /* 0x000000ffff007224 */ /* 0x000fca00078e00ff */
.L_x_4542:
[----:B------:R-:W-:Y:S05]  /*6480*/  BSYNC B2 ;  /* 0x0000000000027941 */ /* 0x000fea0003800000 */
.L_x_4540:
        /* <DEDUP_REMOVED lines=35> */
.L_x_4544:
[----:B------:R-:W-:Y:S05]  /*66c0*/  BSYNC B1 ;  /* 0x0000000000017941 */ /* 0x000fea0003800000 */
.L_x_4543:
        /* <DEDUP_REMOVED lines=62> */
[----:B-1--4-:R-:W-:Y:S05]  /*6ab0*/  CALL.REL.NOINC `($__internal_2_$__cuda_sm20_div_rn_f64_full) ;  /* 0x0000968000007944 */ /* 0x012fea0003c00000 */
[----:B------:R-:W-:Y:S02]  /*6ac0*/  IMAD.MOV.U32 R8, RZ, RZ, R0 ;  /* 0x000000ffff087224 */ /* 0x000fe400078e0000 */
[----:B------:R-:W-:Y:S02]  /*6ad0*/  IMAD.MOV.U32 R9, RZ, RZ, R2 ;  /* 0x000000ffff097224 */ /* 0x000fe400078e0002 */
.L_x_4548:
[----:B------:R-:W-:Y:S05]  /*6ae0*/  BSYNC B3 ;  /* 0x0000000000037941 */ /* 0x000fea0003800000 */
.L_x_4547:
[----:B------:R-:W-:-:S04]  /*6af0*/  DADD R8, R18, R8 ;  /* 0x0000000012087229 */ /* 0x000fc80000000008 */
[----:B------:R-:W0:-:S06]  /*6b00*/  DSETP.GE.AND P0, PT, R16, c[0x2][0xe8], PT ;  /* 0x00803a001000762a */ /* 0x000e0c0003f06000 */
[----:B0-----:R-:W-:Y:S02]  /*6b10*/  FSEL R8, R8, RZ, !P0 ;  /* 0x000000ff08087208 */ /* 0x001fe40004000000 */
[----:B------:R-:W-:Y:S01]  /*6b20*/  FSEL R9, R9, +QNAN , !P0 ;  /* 0x7ff0000009097808 */ /* 0x000fe20004000000 */
[----:B------:R-:W-:Y:S05]  /*6b30*/  BRA `(.L_x_4549) ;  /* 0x000000b000007947 */ /* 0x000fea0003800000 */
.L_x_4546:
        /* <DEDUP_REMOVED lines=11> */
.L_x_4549:
[----:B------:R-:W-:Y:S05]  /*6bf0*/  BSYNC B2 ;  /* 0x0000000000027941 */ /* 0x000fea0003800000 */
.L_x_4545:
        /* <DEDUP_REMOVED lines=16> */
[----:B0-----:R-:W-:Y:S01]  /*6d00*/  IADD3 R17, R33, -0x100000, RZ ;  /* 0xfff0000021117810 */ /* 0x001fe20007ffe0ff */
[----:B------:R-:W-:-:S03]  /*6d10*/  IMAD.MOV.U32 R16, RZ, RZ, R32 ;  /* 0x000000ffff107224 */ /* 0x000fc600078e0020 */
[----:B-1----:R-:W0:-:S06]  /*6d20*/  DFMA R30, R18, -R18, R8 ;  /* 0x80000012121e722b */ /* 0x002e0c0000000008 */
[----:B0-----:R0:W1:Y:S01]  /*6d30*/  DFMA R2, R30, R16, R18 ;  /* 0x000000101e02722b */ /* 0x0010620000000012 */
[----:B------:R-:W-:Y:S05]  /*6d40*/  @!P0 BRA `(.L_x_4551) ;  /* 0x000000d000008947 */ /* 0x000fea0003800000 */
[----:B-1----:R-:W-:Y:S01]  /*6d50*/  IMAD.MOV.U32 R3, RZ, RZ, R8 ;  /* 0x000000ffff037224 */ /* 0x002fe200078e0008 */
        /* <DEDUP_REMOVED lines=9> */
[----:B0---4-:R-:W-:Y:S05]  /*6df0*/  CALL.REL.NOINC `($__internal_3_$__cuda_sm20_dsqrt_rn_f64_mediumpath_v1) ;  /* 0x000099a000007944 */ /* 0x011fea0003c00000 */
[----:B------:R-:W-:Y:S02]  /*6e00*/  IMAD.MOV.U32 R2, RZ, RZ, R8 ;  /* 0x000000ffff027224 */ /* 0x000fe400078e0008 */
[----:B------:R-:W-:Y:S02]  /*6e10*/  IMAD.MOV.U32 R3, RZ, RZ, R0 ;  /* 0x000000ffff037224 */ /* 0x000fe400078e0000 */
.L_x_4551:
[----:B------:R-:W-:Y:S05]  /*6e20*/  BSYNC B1 ;  /* 0x0000000000017941 */ /* 0x000fea0003800000 */
.L_x_4550:
[C---:B0-----:R-:W0:Y:S01]  /*6e30*/  DMUL R16, R10.reuse, R28 ;  /* 0x0000001c0a107228 */ /* 0x041e220000000000 */
[----:B------:R-:W-:Y:S01]  /*6e40*/  IMAD.MOV.U32 R8, RZ, RZ, 0x1 ;  /* 0x00000001ff087424 */ /* 0x000fe200078e00ff */
[----:B------:R-:W-:Y:S02]  /*6e50*/  BSSY B2, `(.L_x_4552) ;  /* 0x0000019000027945 */ /* 0x000fe40003800000 */
[----:B-1----:R-:W1:-:S04]  /*6e60*/  DMUL R2, R10, R2 ;  /* 0x000000020a027228 */ /* 0x002e480000000000 */
        /* <DEDUP_REMOVED lines=20> */
[----:B----4-:R-:W-:Y:S05]  /*6fb0*/  CALL.REL.NOINC `($__internal_2_$__cuda_sm20_div_rn_f64_full) ;  /* 0x0000918000007944 */ /* 0x010fea0003c00000 */
[----:B------:R-:W-:Y:S02]  /*6fc0*/  IMAD.MOV.U32 R32, RZ, RZ, R0 ;  /* 0x000000ffff207224 */ /* 0x000fe400078e0000 */
[----:B------:R-:W-:Y:S02]  /*6fd0*/  IMAD.MOV.U32 R33, RZ, RZ, R2 ;  /* 0x000000ffff217224 */ /* 0x000fe400078e0002 */
.L_x_4553:
[----:B------:R-:W-:Y:S05]  /*6fe0*/  BSYNC B2 ;  /* 0x0000000000027941 */ /* 0x000fea0003800000 */
.L_x_4552:
        /* <DEDUP_REMOVED lines=23> */
.L_x_4555:
[----:B------:R-:W-:Y:S05]  /*7160*/  BSYNC B2 ;  /* 0x0000000000027941 */ /* 0x000fea0003800000 */
.L_x_4554:
[----:B------:R-:W-:Y:S05]  /*7170*/  BRA `(.L_x_4536) ;  /* 0x00000de000007947 */ /* 0x000fea0003800000 */
.L_x_4539:
        /* <DEDUP_REMOVED lines=31> */
[----:B------:R-:W-:Y:S01]  /*7370*/  FSEL R34, R8, RZ, !P0 ;  /* 0x000000ff08227208 */ /* 0x000fe20004000000 */
[----:B------:R-:W-:Y:S01]  /*7380*/  @!P1 IMAD.MOV.U32 R8, RZ, RZ, RZ ;  /* 0x000000ffff089224 */ /* 0x000fe200078e00ff */
[----:B------:R-:W-:-:S05]  /*7390*/  @!P1 SHF.R.S32.HI R3, RZ, 0x1, R0 ;  /* 0x00000001ff039819 */ /* 0x000fca0000011400 */
[----:B------:R-:W-:Y:S02]  /*73a0*/  @!P1 IMAD.IADD R2, R2, 0x1, -R3 ;  /* 0x0000000102029824 */ /* 0x000fe400078e0a03 */
[----:B------:R-:W-:-:S03]  /*73b0*/  @!P1 IMAD R3, R3, 0x100000, R11 ;  /* 0x0010000003039824 */ /* 0x000fc600078e020b */
[----:B------:R-:W-:Y:S01]  /*73c0*/  @!P1 LEA R9, R2, 0x3ff00000, 0x14 ;  /* 0x3ff0000002099811 */ /* 0x000fe200078ea0ff */
[----:B------:R-:W-:-:S06]  /*73d0*/  @!P1 IMAD.MOV.U32 R2, RZ, RZ, R10 ;  /* 0x000000ffff029224 */ /* 0x000fcc00078e000a */
[----:B------:R0:W1:-:S06]  /*73e0*/  @!P1 DMUL R34, R2, R8 ;  /* 0x0000000802229228 */ /* 0x00004c0000000000 */
.L_x_4557:
[----:B------:R-:W-:Y:S05]  /*73f0*/  BSYNC B1 ;  /* 0x0000000000017941 */ /* 0x000fea0003800000 */
.L_x_4556:
        /* <DEDUP_REMOVED lines=13> */
[----:B012-4-:R-:W-:Y:S05]  /*74d0*/  CALL.REL.NOINC `($_ZN2at6native27unrolled_elementwise_kernelIZZZNS0_16tanh_kernel_cudaERNS_18TensorIteratorBaseEENKUlvE_clEvENKUlvE_clEvEUlN3c107complexIdEEE_St5arrayIPcLm2EELi4E23TrivialOffsetCalculatorILi1EjESE_NS0_6memory12LoadWithCastILi1EEENSF_13StoreWithCastILi1EEEEEviT_T0_T2_T3_T4_T5_$__internal_trig_reduction_slowpathd) ;  /* 0x0000961000007944 */ /* 0x017fea0003c00000 */
[----:B------:R-:W-:Y:S05]  /*74e0*/  BRA `(.L_x_4560) ;  /* 0x0000002000007947 */ /* 0x000fea0003800000 */
.L_x_4559:
[----:B0-----:R0:W2:Y:S01]  /*74f0*/  DMUL R2, RZ, R30 ;  /* 0x0000001eff027228 */ /* 0x0010a20000000000 */
[----:B------:R-:W-:-:S05]  /*7500*/  IMAD.MOV.U32 R0, RZ, RZ, RZ ;  /* 0x000000ffff007224 */ /* 0x000fca00078e00ff */
.L_x_4560:
[----:B------:R-:W-:Y:S05]  /*7510*/  BSYNC B2 ;  /* 0x0000000000027941 */ /* 0x000fea0003800000 */
.L_x_4558:
[----:B------:R-:W-:Y:S02]  /*7520*/  IMAD.SHL.U32 R8, R0, 0x8, RZ ;  /* 0x0000000800087824 */ /* 0x000fe400078e00ff */
[----:B------:R-:W-:-:S03]  /*7530*/  IMAD.MOV.U32 R37, RZ, RZ, 0x8 ;  /* 0x00000008ff257424 */ /* 0x000fc600078e00ff */
[----:B------:R-:W-:-:S05]  /*7540*/  LOP3.LUT R8, R8, 0x8, RZ, 0xc0, !PT ;  /* 0x0000000808087812 */ /* 0x000fca00078ec0ff */
[----:B------:R-:W-:-:S05]  /*7550*/  IMAD.WIDE.U32 R36, R8, R37, c[0x4][0x168] ;  /* 0x01005a0008247625 */ /* 0x000fca00078e0025 */
[----:B0-----:R-:W3:Y:S04]  /*7560*/  LDG.E.128.CONSTANT R8, [R36.64] ;  /* 0x0000002424087981 */ /* 0x001ee8000c1e9d00 */
[----:B------:R-:W5:Y:S04]  /*7570*/  LDG.E.128.CONSTANT R12, [R36.64+0x10] ;  /* 0x00001024240c7981 */ /* 0x000f68000c1e9d00 */
[----:B----4-:R-:W4:Y:S01]  /*7580*/  LDG.E.128.CONSTANT R16, [R36.64+0x20] ;  /* 0x0000202424107981 */ /* 0x010f22000c1e9d00 */
[----:B------:R-:W-:Y:S01]  /*7590*/  R2P PR, R0, 0x3 ;  /* 0x0000000300007804 */ /* 0x000fe20000000000 */
[----:B------:R-:W-:Y:S01]  /*75a0*/  IMAD.MOV.U32 R38, RZ, RZ, 0x79785eba ;  /* 0x79785ebaff267424 */ /* 0x000fe200078e00ff */
[----:B--2---:R-:W3:Y:S01]  /*75b0*/  DMUL R32, R2, R2 ;  /* 0x0000000202207228 */ /* 0x004ee20000000000 */
[----:B------:R-:W-:Y:S01]  /*75c0*/  IMAD.MOV.U32 R0, RZ, RZ, 0x3de5db65 ;  /* 0x3de5db65ff007424 */ /* 0x000fe200078e00ff */
[----:B------:R-:W-:Y:S02]  /*75d0*/  BSSY B2, `(.L_x_4561) ;  /* 0x000001c000027945 */ /* 0x000fe40003800000 */
[----:B------:R-:W-:-:S02]  /*75e0*/  FSEL R38, -R38, 4.2945490664224492434e-19, !P0 ;  /* 0x20fd816426267808 */ /* 0x000fc40004000100 */
        /* <DEDUP_REMOVED lines=9> */
[----:B0-----:R-:W0:Y:S01]  /*7680*/  @P1 DFMA R16, R16, -1, RZ ;  /* 0xbff000001010182b */ /* 0x001e2200000000ff */
[----:B------:R-:W-:Y:S05]  /*7690*/  @!P2 BRA `(.L_x_4562) ;  /* 0x000000d00000a947 */ /* 0x000fea0003800000 */
[----:B------:R-:W2:-:S04]  /*76a0*/  DMUL R8, R30, c[0x2][0x0] ;  /* 0x008000001e087a28 */ /* 0x000e880000000000 */
[----:B------:R-:W-:Y:S02]  /*76b0*/  DSETP.GE.AND P0, PT, |R30|, 2.14748364800000000000e+09, PT ;  /* 0x41e000001e00742a */ /* 0x000fe40003f06200 */
        /* <DEDUP_REMOVED lines=9> */
[----:B0123--:R-:W-:Y:S05]  /*7750*/  CALL.REL.NOINC `($_ZN2at6native27unrolled_elementwise_kernelIZZZNS0_16tanh_kernel_cudaERNS_18TensorIteratorBaseEENKUlvE_clEvENKUlvE_clEvEUlN3c107complexIdEEE_St5arrayIPcLm2EELi4E23TrivialOffsetCalculatorILi1EjESE_NS0_6memory12LoadWithCastILi1EEENSF_13StoreWithCastILi1EEEEEviT_T0_T2_T3_T4_T5_$__internal_trig_reduction_slowpathd) ;  /* 0x0000939000007944 */ /* 0x00ffea0003c00000 */
[----:B------:R-:W-:Y:S05]  /*7760*/  BRA `(.L_x_4563) ;  /* 0x0000002000007947 */ /* 0x000fea0003800000 */
.L_x_4562:
[----:B------:R2:W3:Y:S01]  /*7770*/  DMUL R2, RZ, R30 ;  /* 0x0000001eff027228 */ /* 0x0004e20000000000 */
[----:B------:R-:W-:-:S05]  /*7780*/  IMAD.MOV.U32 R0, RZ, RZ, RZ ;  /* 0x000000ffff007224 */ /* 0x000fca00078e00ff */
.L_x_4563:
[----:B------:R-:W-:Y:S05]  /*7790*/  BSYNC B2 ;  /* 0x0000000000027941 */ /* 0x000fea0003800000 */
.L_x_4561:
[----:B------:R-:W-:Y:S01]  /*77a0*/  IADD3 R18, R0, 0x1, RZ ;  /* 0x0000000100127810 */ /* 0x000fe20007ffe0ff */
[----:B--2---:R-:W-:-:S04]  /*77b0*/  IMAD.MOV.U32 R31, RZ, RZ, 0x8 ;  /* 0x00000008ff1f7424 */ /* 0x004fc800078e00ff */
        /* <DEDUP_REMOVED lines=9> */
[----:B------:R-:W-:-:S03]  /*7850*/  IMAD.MOV.U32 R0, RZ, RZ, 0x3de5db65 ;  /* 0x3de5db65ff007424 */ /* 0x000fc600078e00ff */
[----:B------:R-:W-:Y:S01]  /*7860*/  FSEL R32, -R32, 4.2945490664224492434e-19, !P0 ;  /* 0x20fd816420207808 */ /* 0x000fe20004000100 */
[----:B0-----:R-:W-:Y:S01]  /*7870*/  DMUL R16, R16, 4 ;  /* 0x4010000010107828 */ /* 0x001fe20000000000 */
[----:B------:R-:W-:-:S06]  /*7880*/  FSEL R33, R0, -0.082518599927425384521, !P0 ;  /* 0xbda8ff8300217808 */ /* 0x000fcc0004000000 */
[C---:B--2---:R0:W2:Y:S02]  /*7890*/  DFMA R8, R18.reuse, R32, R8 ;  /* 0x000000201208722b */ /* 0x0440a40000000008 */
[----:B0-----:R-:W-:Y:S02]  /*78a0*/  IMAD.MOV.U32 R33, RZ, RZ, 0x3ff00000 ;  /* 0x3ff00000ff217424 */ /* 0x001fe400078e00ff */
[----:B------:R-:W-:Y:S02]  /*78b0*/  IMAD.MOV.U32 R32, RZ, RZ, RZ ;  /* 0x000000ffff207224 */ /* 0x000fe400078e00ff */
[----:B--2---:R-:W4:Y:S01]  /*78c0*/  DFMA R8, R18, R8, R10 ;  /* 0x000000081208722b */ /* 0x004f22000000000a */
[----:B------:R-:W-:-:S05]  /*78d0*/  LOP3.LUT R33, R33, 0x80000000, R29, 0xb8, !PT ;  /* 0x8000000021217812 */ /* 0x000fca00078eb81d */
[----:B----4-:R-:W0:-:S06]  /*78e0*/  DFMA R8, R18, R8, R12 ;  /* 0x000000081208722b */ /* 0x010e0c000000000c */
[----:B0-----:R-:W5:-:S06]  /*78f0*/  DFMA R8, R18, R8, R14 ;  /* 0x000000081208722b */ /* 0x001f4c000000000e */
[----:B-----5:R-:W0:-:S06]  /*7900*/  DFMA R8, R18, R8, R36 ;  /* 0x000000081208722b */ /* 0x020e0c0000000024 */
[----:B0-----:R-:W0:-:S06]  /*7910*/  DFMA R8, R18, R8, R38 ;  /* 0x000000081208722b */ /* 0x001e0c0000000026 */
[----:B0-----:R-:W-:-:S04]  /*7920*/  DFMA R2, R8, R2, R2 ;  /* 0x000000020802722b */ /* 0x001fc80000000002 */
[----:B------:R-:W0:-:S06]  /*7930*/  @P0 DFMA R2, R18, R8, 1 ;  /* 0x3ff000001202042b */ /* 0x000e0c0000000008 */
[----:B0-----:R-:W0:-:S06]  /*7940*/  @P1 DFMA R2, R2, -1, RZ ;  /* 0xbff000000202182b */ /* 0x001e0c00000000ff */
[----:B0-----:R-:W0:-:S06]  /*7950*/  DMUL R16, R16, R2 ;  /* 0x0000000210107228 */ /* 0x001e0c0000000000 */
[----:B01----:R-:W0:-:S06]  /*7960*/  DMUL R16, R16, R34 ;  /* 0x0000002210107228 */ /* 0x003e0c0000000000 */
[----:B0-----:R0:W1:Y:S01]  /*7970*/  DMUL R34, R16, R34 ;  /* 0x0000002210227228 */ /* 0x0010620000000000 */
[----:B------:R-:W-:Y:S05]  /*7980*/  BRA `(.L_x_4536) ;  /* 0x000005d000007947 */ /* 0x000fea0003800000 */
.L_x_4538:
[----:B------:R-:W0:-:S10]  /*7990*/  DADD R32, R30, -R30 ;  /* 0x000000001e207229 */ /* 0x000e14000000081e */
[----:B0-----:R-:W-:Y:S02]  /*79a0*/  IMAD.MOV.U32 R34, RZ, RZ, R32 ;  /* 0x000000ffff227224 */ /* 0x001fe400078e0020 */
[----:B------:R-:W-:Y:S01]  /*79b0*/  IMAD.MOV.U32 R35, RZ, RZ, R33 ;  /* 0x000000ffff237224 */ /* 0x000fe200078e0021 */
[----:B------:R-:W-:Y:S05]  /*79c0*/  BRA `(.L_x_4536) ;  /* 0x0000059000007947 */ /* 0x000fea0003800000 */
.L_x_4537:
        /* <DEDUP_REMOVED lines=27> */
[----:B----4-:R-:W-:Y:S05]  /*7b80*/  CALL.REL.NOINC `($_ZN2at6native27unrolled_elementwise_kernelIZZZNS0_16tanh_kernel_cudaERNS_18TensorIteratorBaseEENKUlvE_clEvENKUlvE_clEvEUlN3c107complexIdEEE_St5arrayIPcLm2EELi4E23TrivialOffsetCalculatorILi1EjESE_NS0_6memory12LoadWithCastILi1EEENSF_13StoreWithCastILi1EEEEEviT_T0_T2_T3_T4_T5_$__internal_trig_reduction_slowpathd) ;  /* 0x00008f6000007944 */ /* 0x010fea0003c00000 */
.L_x_4567:
[----:B------:R-:W-:Y:S05]  /*7b90*/  BSYNC B3 ;  /* 0x0000000000037941 */ /* 0x000fea0003800000 */
.L_x_4566:
[----:B------:R-:W-:Y:S02]  /*7ba0*/  IMAD.SHL.U32 R8, R0, 0x8, RZ ;  /* 0x0000000800087824 */ /* 0x000fe400078e00ff */
[----:B------:R-:W-:-:S03]  /*7bb0*/  IMAD.MOV.U32 R41, RZ, RZ, 0x8 ;  /* 0x00000008ff297424 */ /* 0x000fc600078e00ff */
[----:B------:R-:W-:-:S05]  /*7bc0*/  LOP3.LUT R8, R8, 0x8, RZ, 0xc0, !PT ;  /* 0x0000000808087812 */ /* 0x000fca00078ec0ff */
[----:B------:R-:W-:-:S05]  /*7bd0*/  IMAD.WIDE.U32 R40, R8, R41, c[0x4][0x168] ;  /* 0x01005a0008287625 */ /* 0x000fca00078e0029 */
[----:B------:R-:W2:Y:S04]  /*7be0*/  LDG.E.128.CONSTANT R8, [R40.64] ;  /* 0x0000002428087981 */ /* 0x000ea8000c1e9d00 */
[----:B------:R-:W3:Y:S04]  /*7bf0*/  LDG.E.128.CONSTANT R12, [R40.64+0x10] ;  /* 0x00001024280c7981 */ /* 0x000ee8000c1e9d00 */
[----:B------:R-:W5:Y:S01]  /*7c00*/  LDG.E.128.CONSTANT R36, [R40.64+0x20] ;  /* 0x0000202428247981 */ /* 0x000f62000c1e9d00 */
        /* <DEDUP_REMOVED lines=10> */
[----:B0-----:R-:W5:-:S06]  /*7cb0*/  DFMA R8, R34, R8, R14 ;  /* 0x000000082208722b */ /* 0x001f4c000000000e */
[----:B-----5:R-:W0:-:S06]  /*7cc0*/  DFMA R8, R34, R8, R36 ;  /* 0x000000082208722b */ /* 0x020e0c0000000024 */
        /* <DEDUP_REMOVED lines=8> */
[----:B0---4-:R-:W-:Y:S05]  /*7d50*/  CALL.REL.NOINC `($_ZN2at6native27unrolled_elementwise_kernelIZZZNS0_16tanh_kernel_cudaERNS_18TensorIteratorBaseEENKUlvE_clEvENKUlvE_clEvEUlN3c107complexIdEEE_St5arrayIPcLm2EELi4E23TrivialOffsetCalculatorILi1EjESE_NS0_6memory12LoadWithCastILi1EEENSF_13StoreWithCastILi1EEEEEviT_T0_T2_T3_T4_T5_$__internal_trig_reduction_slowpathd) ;  /* 0x00008d9000007944 */ /* 0x011fea0003c00000 */
[----:B------:R-:W-:Y:S02]  /*7d60*/  IMAD.MOV.U32 R32, RZ, RZ, R0 ;  /* 0x000000ffff207224 */ /* 0x000fe400078e0000 */
[----:B------:R-:W-:Y:S02]  /*7d70*/  IMAD.MOV.U32 R18, RZ, RZ, R2 ;  /* 0x000000ffff127224 */ /* 0x000fe400078e0002 */
[----:B------:R-:W-:Y:S02]  /*7d80*/  IMAD.MOV.U32 R19, RZ, RZ, R3 ;  /* 0x000000ffff137224 */ /* 0x000fe400078e0003 */
.L_x_4569:
[----:B------:R-:W-:Y:S05]  /*7d90*/  BSYNC B3 ;  /* 0x0000000000037941 */ /* 0x000fea0003800000 */
.L_x_4568:
[----:B------:R-:W-:Y:S01]  /*7da0*/  IADD3 R32, R32, 0x1, RZ ;  /* 0x0000000120207810 */ /* 0x000fe20007ffe0ff */
[----:B------:R-:W-:-:S04]  /*7db0*/  IMAD.MOV.U32 R31, RZ, RZ, 0x8 ;  /* 0x00000008ff1f7424 */ /* 0x000fc800078e00ff */
[----:B------:R-:W-:-:S05]  /*7dc0*/  IMAD.SHL.U32 R0, R32, 0x8, RZ ;  /* 0x0000000820007824 */ /* 0x000fca00078e00ff */
        /* <DEDUP_REMOVED lines=14> */
[----:B-1----:R-:W5:-:S06]  /*7eb0*/  DFMA R8, R2, R8, R14 ;  /* 0x000000080208722b */ /* 0x002f4c000000000e */
[----:B-----5:R-:W1:-:S06]  /*7ec0*/  DFMA R8, R2, R8, R36 ;  /* 0x000000080208722b */ /* 0x020e4c0000000024 */
[----:B-1----:R-:W1:-:S06]  /*7ed0*/  DFMA R8, R2, R8, R38 ;  /* 0x000000080208722b */ /* 0x002e4c0000000026 */
[----:B-1----:R-:W-:-:S04]  /*7ee0*/  DFMA R18, R8, R18, R18 ;  /* 0x000000120812722b */ /* 0x002fc80000000012 */
[----:B------:R-:W1:-:S06]  /*7ef0*/  @P0 DFMA R18, R2, R8, 1 ;  /* 0x3ff000000212042b */ /* 0x000e4c0000000008 */
[----:B-1----:R-:W1:-:S06]  /*7f00*/  @P1 DFMA R18, R18, -1, RZ ;  /* 0xbff000001212182b */ /* 0x002e4c00000000ff */
[----:B01----:R0:W1:-:S06]  /*7f10*/  DMUL R30, R18, R16 ;  /* 0x00000010121e7228 */ /* 0x00304c0000000000 */
.L_x_4565:
[----:B------:R-:W-:Y:S05]  /*7f20*/  BSYNC B2 ;  /* 0x0000000000027941 */ /* 0x000fea0003800000 */
.L_x_4564:
[----:B-1----:R-:W-:Y:S01]  /*7f30*/  LOP3.LUT R35, RZ, 0x80000000, R31, 0xb8, !PT ;  /* 0x80000000ff237812 */ /* 0x002fe200078eb81f */
[----:B------:R-:W-:Y:S02]  /*7f40*/  IMAD.MOV.U32 R32, RZ, RZ, R28 ;  /* 0x000000ffff207224 */ /* 0x000fe400078e001c */
[----:B------:R-:W-:Y:S02]  /*7f50*/  IMAD.MOV.U32 R34, RZ, RZ, RZ ;  /* 0x000000ffff227224 */ /* 0x000fe400078e00ff */
.L_x_4536:
[----:B------:R-:W-:Y:S05]  /*7f60*/  BSYNC B0 ;  /* 0x0000000000007941 */ /* 0x000fea0003800000 */
.L_x_4535:
[----:B------:R-:W2:Y:S01]  /*7f70*/  S2R R0, SR_TID.X ;  /* 0x0000000000007919 */ /* 0x000ea20000002100 */
[----:B------:R-:W-:Y:S01]  /*7f80*/  BSSY B0, `(.L_x_4570) ;  /* 0x00001d2000007945 */ /* 0x000fe20003800000 */
[----:B0----5:R-:W-:Y:S01]  /*7f90*/  CS2R R18, SRZ ;  /* 0x0000000000127805 */ /* 0x021fe2000001ff00 */
[----:B-1----:R-:W-:Y:S01]  /*7fa0*/  CS2R R30, SRZ ;  /* 0x00000000001e7805 */ /* 0x002fe2000001ff00 */
[----:B---3--:R-:W-:Y:S01]  /*7fb0*/  CS2R R28, SRZ ;  /* 0x00000000001c7805 */ /* 0x008fe2000001ff00 */
[----:B--2---:R-:W-:-:S04]  /*7fc0*/  IADD3 R0, R0, 0x100, RZ ;  /* 0x0000010000007810 */ /* 0x004fc80007ffe0ff */
[----:B------:R-:W-:-:S13]  /*7fd0*/  ISETP.GE.AND P0, PT, R0, R45, PT ;  /* 0x0000002d0000720c */ /* 0x000fda0003f06270 */
[----:B------:R-:W-:Y:S05]  /*7fe0*/  @P0 BRA `(.L_x_4571) ;  /* 0x00001cb000000947 */ /* 0x000fea0003800000 */
[----:B----4-:R-:W-:-:S04]  /*7ff0*/  LOP3.LUT R0, R25, 0x7fffffff, RZ, 0xc0, !PT ;  /* 0x7fffffff19007812 */ /* 0x010fc800078ec0ff */
        /* <DEDUP_REMOVED lines=20> */
[----:B01----:R-:W-:Y:S05]  /*8140*/  CALL.REL.NOINC `($_ZN2at6native27unrolled_elementwise_kernelIZZZNS0_16tanh_kernel_cudaERNS_18TensorIteratorBaseEENKUlvE_clEvENKUlvE_clEvEUlN3c107complexIdEEE_St5arrayIPcLm2EELi4E23TrivialOffsetCalculatorILi1EjESE_NS0_6memory12LoadWithCastILi1EEENSF_13StoreWithCastILi1EEEEEviT_T0_T2_T3_T4_T5_$__internal_trig_reduction_slowpathd) ;  /* 0x000089a000007944 */ /* 0x003fea0003c00000 */
[----:B------:R-:W-:Y:S05]  /*8150*/  BRA `(.L_x_4577) ;  /* 0x0000002000007947 */ /* 0x000fea0003800000 */
.L_x_4576:
[----:B------:R0:W1:Y:S01]  /*8160*/  DMUL R2, RZ, R26 ;  /* 0x0000001aff027228 */ /* 0x0000620000000000 */
[----:B------:R-:W-:-:S05]  /*8170*/  IMAD.MOV.U32 R0, RZ, RZ, RZ ;  /* 0x000000ffff007224 */ /* 0x000fca00078e00ff */
.L_x_4577:
[----:B------:R-:W-:Y:S05]  /*8180*/  BSYNC B2 ;  /* 0x0000000000027941 */ /* 0x000fea0003800000 */
.L_x_4575:
        /* <DEDUP_REMOVED lines=35> */
.L_x_4579:
[----:B------:R-:W-:Y:S05]  /*83c0*/  BSYNC B1 ;  /* 0x0000000000017941 */ /* 0x000fea0003800000 */
.L_x_4578:
[----:B------:R-:W-:Y:S01]  /*83d0*/  BSSY B2, `(.L_x_4580) ;  /* 0x0000053000027945 */ /* 0x000fe20003800000 */
[----:B-1----:R1:W2:Y:S01]  /*83e0*/  DFMA R28, R14, R14, 1 ;  /* 0x3ff000000e1c742b */ /* 0x0022a2000000000e */
[----:B------:R-:W-:Y:S01]  /*83f0*/  IMAD.MOV.U32 R16, RZ, RZ, R24 ;  /* 0x000000ffff107224 */ /* 0x000fe200078e0018 */
[----:B------:R-:W-:Y:S05]  /*8400*/  @!P1 BRA `(.L_x_4581) ;  /* 0x0000044000009947 */ /* 0x000fea0003800000 */
[----:B012---:R-:W-:Y:S01]  /*8410*/  IMAD.MOV.U32 R2, RZ, RZ, 0x652b82fe ;  /* 0x652b82feff027424 */ /* 0x007fe200078e00ff */
[----:B------:R-:W-:Y:S01]  /*8420*/  BSSY B3, `(.L_x_4582) ;  /* 0x000003d000037945 */ /* 0x000fe20003800000 */
[----:B------:R-:W-:Y:S02]  /*8430*/  IMAD.MOV.U32 R3, RZ, RZ, 0x3ff71547 ;  /* 0x3ff71547ff037424 */ /* 0x000fe400078e00ff */
[----:B------:R-:W-:-:S04]  /*8440*/  IMAD.SHL.U32 R0, R17, 0x2, RZ ;  /* 0x0000000211007824 */ /* 0x000fc800078e00ff */
[----:B------:R-:W0:Y:S01]  /*8450*/  DFMA R2, R16, R2, 6.75539944105574400000e+15 ;  /* 0x433800001002742b */ /* 0x000e220000000002 */
[C---:B------:R-:W-:Y:S02]  /*8460*/  ISETP.GE.U32.AND P0, PT, R0.reuse, 0x7fb3e647, PT ;  /* 0x7fb3e6470000780c */ /* 0x040fe40003f06070 */
        /* <DEDUP_REMOVED lines=28> */
[----:B0-----:R0:W1:Y:S02]  /*8630*/  DFMA R8, R8, R2, R10 ;  /* 0x000000020808722b */ /* 0x001064000000000a */
[----:B0-----:R-:W-:Y:S02]  /*8640*/  IMAD.MOV.U32 R10, RZ, RZ, 0x0 ;  /* 0x00000000ff0a7424 */ /* 0x001fe400078e00ff */
[----:B------:R-:W-:Y:S02]  /*8650*/  IMAD.MOV.U32 R11, RZ, RZ, 0x3ff00000 ;  /* 0x3ff00000ff0b7424 */ /* 0x000fe400078e00ff */
[----:B-1----:R-:W0:-:S10]  /*8660*/  DADD R2, R8, R8 ;  /* 0x0000000008027229 */ /* 0x002e140000000008 */
        /* <DEDUP_REMOVED lines=21> */
[----:B------:R-:W-:Y:S05]  /*87c0*/  CALL.REL.NOINC `($__internal_2_$__cuda_sm20_div_rn_f64_full) ;  /* 0x0000797000007944 */ /* 0x000fea0003c00000 */
[----:B------:R-:W-:Y:S02]  /*87d0*/  IMAD.MOV.U32 R8, RZ, RZ, R0 ;  /* 0x000000ffff087224 */ /* 0x000fe400078e0000 */
[----:B------:R-:W-:Y:S02]  /*87e0*/  IMAD.MOV.U32 R9, RZ, RZ, R2 ;  /* 0x000000ffff097224 */ /* 0x000fe400078e0002 */
.L_x_4583:
[----:B------:R-:W-:Y:S05]  /*87f0*/  BSYNC B3 ;  /* 0x0000000000037941 */ /* 0x000fea0003800000 */
.L_x_4582:
[----:B------:R-:W-:-:S04]  /*8800*/  DADD R8, R26, R8 ;  /* 0x000000001a087229 */ /* 0x000fc80000000008 */
[----:B------:R-:W0:-:S06]  /*8810*/  DSETP.GE.AND P0, PT, R16, c[0x2][0xe8], PT ;  /* 0x00803a001000762a */ /* 0x000e0c0003f06000 */
[----:B0-----:R-:W-:Y:S02]  /*8820*/  FSEL R8, R8, RZ, !P0 ;  /* 0x000000ff08087208 */ /* 0x001fe40004000000 */
[----:B------:R-:W-:Y:S01]  /*8830*/  FSEL R9, R9, +QNAN , !P0 ;  /* 0x7ff0000009097808 */ /* 0x000fe20004000000 */
[----:B------:R-:W-:Y:S05]  /*8840*/  BRA `(.L_x_4584) ;  /* 0x000000b000007947 */ /* 0x000fea0003800000 */
.L_x_4581:
        /* <DEDUP_REMOVED lines=11> */
.L_x_4584:
[----:B------:R-:W-:Y:S05]  /*8900*/  BSYNC B2 ;  /* 0x0000000000027941 */ /* 0x000fea0003800000 */
.L_x_4580:
        /* <DEDUP_REMOVED lines=14> */
[----:B01----:R-:W0:-:S04]  /*89f0*/  DMUL R16, R26, R30 ;  /* 0x0000001e1a107228 */ /* 0x003e080000000000 */
[----:B------:R-:W-:Y:S01]  /*8a00*/  IADD3 R11, R31, -0x100000, RZ ;  /* 0xfff000001f0b7810 */ /* 0x000fe20007ffe0ff */
[----:B------:R-:W-:Y:S01]  /*8a10*/  IMAD.MOV.U32 R10, RZ, RZ, R30 ;  /* 0x000000ffff0a7224 */ /* 0x000fe200078e001e */
[----:B0-----:R-:W0:-:S06]  /*8a20*/  DFMA R8, R16, -R16, R26 ;  /* 0x800000101008722b */ /* 0x001e0c000000001a */
[----:B0-----:R0:W1:Y:S01]  /*8a30*/  DFMA R2, R8, R10, R16 ;  /* 0x0000000a0802722b */ /* 0x0010620000000010 */
[----:B------:R-:W-:Y:S05]  /*8a40*/  @!P0 BRA `(.L_x_4586) ;  /* 0x000000d000008947 */ /* 0x000fea0003800000 */
[----:B------:R-:W-:Y:S01]  /*8a50*/  IMAD.MOV.U32 R37, RZ, RZ, R8 ;  /* 0x000000ffff257224 */ /* 0x000fe200078e0008 */
[----:B------:R-:W-:Y:S01]  /*8a60*/  MOV R38, 0x8b00 ;  /* 0x00008b0000267802 */ /* 0x000fe20000000f00 */
[----:B------:R-:W-:Y:S02]  /*8a70*/  IMAD.MOV.U32 R36, RZ, RZ, R9 ;  /* 0x000000ffff247224 */ /* 0x000fe400078e0009 */
[----:B------:R-:W-:Y:S02]  /*8a80*/  IMAD.MOV.U32 R0, RZ, RZ, R12 ;  /* 0x000000ffff007224 */ /* 0x000fe400078e000c */
[----:B------:R-:W-:Y:S02]  /*8a90*/  IMAD.MOV.U32 R13, RZ, RZ, R30 ;  /* 0x000000ffff0d7224 */ /* 0x000fe400078e001e */
[----:B-1----:R-:W-:Y:S02]  /*8aa0*/  IMAD.MOV.U32 R3, RZ, RZ, R26 ;  /* 0x000000ffff037224 */ /* 0x002fe400078e001a */
[----:B------:R-:W-:-:S02]  /*8ab0*/  IMAD.MOV.U32 R2, RZ, RZ, R27 ;  /* 0x000000ffff027224 */ /* 0x000fc400078e001b */
[----:B0-----:R-:W-:Y:S02]  /*8ac0*/  IMAD.MOV.U32 R9, RZ, RZ, R16 ;  /* 0x000000ffff097224 */ /* 0x001fe400078e0010 */
[----:B------:R-:W-:Y:S02]  /*8ad0*/  IMAD.MOV.U32 R8, RZ, RZ, R17 ;  /* 0x000000ffff087224 */ /* 0x000fe400078e0011 */
[----:B------:R-:W-:Y:S02]  /*8ae0*/  IMAD.MOV.U32 R12, RZ, RZ, R11 ;  /* 0x000000ffff0c7224 */ /* 0x000fe400078e000b */
[----:B------:R-:W-:Y:S05]  /*8af0*/  CALL.REL.NOINC `($__internal_3_$__cuda_sm20_dsqrt_rn_f64_mediumpath_v1) ;  /* 0x00007ca000007944 */ /* 0x000fea0003c00000 */
[----:B------:R-:W-:Y:S02]  /*8b00*/  IMAD.MOV.U32 R2, RZ, RZ, R8 ;  /* 0x000000ffff027224 */ /* 0x000fe400078e0008 */
[----:B------:R-:W-:Y:S02]  /*8b10*/  IMAD.MOV.U32 R3, RZ, RZ, R0 ;  /* 0x000000ffff037224 */ /* 0x000fe400078e0000 */
.L_x_4586:
[----:B------:R-:W-:Y:S05]  /*8b20*/  BSYNC B1 ;  /* 0x0000000000017941 */ /* 0x000fea0003800000 */
.L_x_4585:
        /* <DEDUP_REMOVED lines=24> */
[----:B------:R-:W-:Y:S05]  /*8cb0*/  CALL.REL.NOINC `($__internal_2_$__cuda_sm20_div_rn_f64_full) ;  /* 0x0000748000007944 */ /* 0x000fea0003c00000 */
[----:B------:R-:W-:Y:S02]  /*8cc0*/  IMAD.MOV.U32 R28, RZ, RZ, R0 ;  /* 0x000000ffff1c7224 */ /* 0x000fe400078e0000 */
[----:B------:R-:W-:Y:S02]  /*8cd0*/  IMAD.MOV.U32 R29, RZ, RZ, R2 ;  /* 0x000000ffff1d7224 */ /* 0x000fe400078e0002 */
.L_x_4588:
[----:B------:R-:W-:Y:S05]  /*8ce0*/  BSYNC B2 ;  /* 0x0000000000027941 */ /* 0x000fea0003800000 */
.L_x_4587:
        /* <DEDUP_REMOVED lines=23> */
.L_x_4590:
[----:B------:R-:W-:Y:S05]  /*8e60*/  BSYNC B2 ;  /* 0x0000000000027941 */ /* 0x000fea0003800000 */
.L_x_4589:
[----:B------:R-:W-:Y:S05]  /*8e70*/  BRA `(.L_x_4571) ;  /* 0x00000e2000007947 */ /* 0x000fea0003800000 */
.L_x_4574:
        /* <DEDUP_REMOVED lines=39> */
.L_x_4592:
[----:B------:R-:W-:Y:S05]  /*90f0*/  BSYNC B1 ;  /* 0x0000000000017941 */ /* 0x000fea0003800000 */
.L_x_4591:
        /* <DEDUP_REMOVED lines=13> */
[----:B012---:R-:W-:Y:S05]  /*91d0*/  CALL.REL.NOINC `($_ZN2at6native27unrolled_elementwise_kernelIZZZNS0_16tanh_kernel_cudaERNS_18TensorIteratorBaseEENKUlvE_clEvENKUlvE_clEvEUlN3c107complexIdEEE_St5arrayIPcLm2EELi4E23TrivialOffsetCalculatorILi1EjESE_NS0_6memory12LoadWithCastILi1EEENSF_13StoreWithCastILi1EEEEEviT_T0_T2_T3_T4_T5_$__internal_trig_reduction_slowpathd) ;  /* 0x0000791000007944 */ /* 0x007fea0003c00000 */
[----:B------:R-:W-:Y:S05]  /*91e0*/  BRA `(.L_x_4595) ;  /* 0x0000002000007947 */ /* 0x000fea0003800000 */
.L_x_4594:
[----:B0-----:R0:W2:Y:S01]  /*91f0*/  DMUL R2, RZ, R26 ;  /* 0x0000001aff027228 */ /* 0x0010a20000000000 */
[----:B------:R-:W-:-:S05]  /*9200*/  IMAD.MOV.U32 R0, RZ, RZ, RZ ;  /* 0x000000ffff007224 */ /* 0x000fca00078e00ff */
.L_x_4595:
[----:B------:R-:W-:Y:S05]  /*9210*/  BSYNC B2 ;  /* 0x0000000000027941 */ /* 0x000fea0003800000 */
.L_x_4593:
[----:B------:R-:W-:Y:S02]  /*9220*/  IMAD.SHL.U32 R8, R0, 0x8, RZ ;  /* 0x0000000800087824 */ /* 0x000fe400078e00ff */
[----:B------:R-:W-:-:S03]  /*9230*/  IMAD.MOV.U32 R41, RZ, RZ, 0x8 ;  /* 0x00000008ff297424 */ /* 0x000fc600078e00ff */
[----:B------:R-:W-:-:S05]  /*9240*/  LOP3.LUT R8, R8, 0x8, RZ, 0xc0, !PT ;  /* 0x0000000808087812 */ /* 0x000fca00078ec0ff */
[----:B------:R-:W-:-:S05]  /*9250*/  IMAD.WIDE.U32 R40, R8, R41, c[0x4][0x168] ;  /* 0x01005a0008287625 */ /* 0x000fca00078e0029 */
[----:B0-----:R-:W3:Y:S04]  /*9260*/  LDG.E.128.CONSTANT R8, [R40.64] ;  /* 0x0000002428087981 */ /* 0x001ee8000c1e9d00 */
[----:B------:R-:W4:Y:S04]  /*9270*/  LDG.E.128.CONSTANT R12, [R40.64+0x10] ;  /* 0x00001024280c7981 */ /* 0x000f28000c1e9d00 */
[----:B------:R-:W5:Y:S01]  /*9280*/  LDG.E.128.CONSTANT R36, [R40.64+0x20] ;  /* 0x0000202428247981 */ /* 0x000f62000c1e9d00 */
        /* <DEDUP_REMOVED lines=30> */
.L_x_4597:
[----:B------:R2:W3:Y:S01]  /*9470*/  DMUL R2, RZ, R26 ;  /* 0x0000001aff027228 */ /* 0x0004e20000000000 */
[----:B------:R-:W-:-:S05]  /*9480*/  IMAD.MOV.U32 R0, RZ, RZ, RZ ;  /* 0x000000ffff007224 */ /* 0x000fca00078e00ff */
.L_x_4598:
[----:B------:R-:W-:Y:S05]  /*9490*/  BSYNC B2 ;  /* 0x0000000000027941 */ /* 0x000fea0003800000 */
.L_x_4596:
[----:B------:R-:W-:Y:S01]  /*94a0*/  IADD3 R24, R0, 0x1, RZ ;  /* 0x0000000100187810 */ /* 0x000fe20007ffe0ff */
[----:B------:R-:W-:-:S04]  /*94b0*/  IMAD.MOV.U32 R41, RZ, RZ, 0x8 ;  /* 0x00000008ff297424 */ /* 0x000fc800078e00ff */
[----:B------:R-:W-:-:S05]  /*94c0*/  IMAD.SHL.U32 R0, R24, 0x8, RZ ;  /* 0x0000000818007824 */ /* 0x000fca00078e00ff */
[----:B------:R-:W-:-:S05]  /*94d0*/  LOP3.LUT R0, R0, 0x8, RZ, 0xc0, !PT ;  /* 0x0000000800007812 */ /* 0x000fca00078ec0ff */
[----:B------:R-:W-:-:S05]  /*94e0*/  IMAD.WIDE.U32 R40, R0, R41, c[0x4][0x168] ;  /* 0x01005a0000287625 */ /* 0x000fca00078e0029 */
[----:B--2---:R-:W2:Y:S04]  /*94f0*/  LDG.E.128.CONSTANT R8, [R40.64] ;  /* 0x0000002428087981 */ /* 0x004ea8000c1e9d00 */
        /* <DEDUP_REMOVED lines=25> */
.L_x_4573:
[----:B------:R-:W0:-:S10]  /*9690*/  DADD R28, R26, -R26 ;  /* 0x000000001a1c7229 */ /* 0x000e14000000081a */
[----:B0-----:R-:W-:Y:S02]  /*96a0*/  IMAD.MOV.U32 R30, RZ, RZ, R28 ;  /* 0x000000ffff1e7224 */ /* 0x001fe400078e001c */
[----:B------:R-:W-:Y:S01]  /*96b0*/  IMAD.MOV.U32 R31, RZ, RZ, R29 ;  /* 0x000000ffff1f7224 */ /* 0x000fe200078e001d */
[----:B------:R-:W-:Y:S05]  /*96c0*/  BRA `(.L_x_4571) ;  /* 0x000005d000007947 */ /* 0x000fea0003800000 */
.L_x_4572:
        /* <DEDUP_REMOVED lines=27> */
[----:B------:R-:W-:Y:S05]  /*9880*/  CALL.REL.NOINC `($_ZN2at6native27unrolled_elementwise_kernelIZZZNS0_16tanh_kernel_cudaERNS_18TensorIteratorBaseEENKUlvE_clEvENKUlvE_clEvEUlN3c107complexIdEEE_St5arrayIPcLm2EELi4E23TrivialOffsetCalculatorILi1EjESE_NS0_6memory12LoadWithCastILi1EEENSF_13StoreWithCastILi1EEEEEviT_T0_T2_T3_T4_T5_$__internal_trig_reduction_slowpathd) ;  /* 0x0000726000007944 */ /* 0x000fea0003c00000 */
[----:B------:R-:W-:Y:S02]  /*9890*/  IMAD.MOV.U32 R16, RZ, RZ, R2 ;  /* 0x000000ffff107224 */ /* 0x000fe400078e0002 */
[----:B------:R-:W-:Y:S02]  /*98a0*/  IMAD.MOV.U32 R17, RZ, RZ, R3 ;  /* 0x000000ffff117224 */ /* 0x000fe400078e0003 */
.L_x_4602:
[----:B------:R-:W-:Y:S05]  /*98b0*/  BSYNC B3 ;  /* 0x0000000000037941 */ /* 0x000fea0003800000 */
.L_x_4601:
        /* <DEDUP_REMOVED lines=27> */
[----:B0-----:R-:W-:Y:S05]  /*9a70*/  CALL.REL.NOINC `($_ZN2at6native27unrolled_elementwise_kernelIZZZNS0_16tanh_kernel_cudaERNS_18TensorIteratorBaseEENKUlvE_clEvENKUlvE_clEvEUlN3c107complexIdEEE_St5arrayIPcLm2EELi4E23TrivialOffsetCalculatorILi1EjESE_NS0_6memory12LoadWithCastILi1EEENSF_13StoreWithCastILi1EEEEEviT_T0_T2_T3_T4_T5_$__internal_trig_reduction_slowpathd) ;  /* 0x0000707000007944 */ /* 0x001fea0003c00000 */
[----:B------:R-:W-:Y:S02]  /*9a80*/  IMAD.MOV.U32 R30, RZ, RZ, R0 ;  /* 0x000000ffff1e7224 */ /* 0x000fe400078e0000 */
[----:B------:R-:W-:Y:S02]  /*9a90*/  IMAD.MOV.U32 R28, RZ, RZ, R2 ;  /* 0x000000ffff1c7224 */ /* 0x000fe400078e0002 */
[----:B------:R-:W-:Y:S02]  /*9aa0*/  IMAD.MOV.U32 R29, RZ, RZ, R3 ;  /* 0x000000ffff1d7224 */ /* 0x000fe400078e0003 */
.L_x_4604:
[----:B------:R-:W-:Y:S05]  /*9ab0*/  BSYNC B3 ;  /* 0x0000000000037941 */ /* 0x000fea0003800000 */
.L_x_4603:
        /* <DEDUP_REMOVED lines=24> */
.L_x_4600:
[----:B------:R-:W-:Y:S05]  /*9c40*/  BSYNC B2 ;  /* 0x0000000000027941 */ /* 0x000fea0003800000 */
.L_x_4599:
[----:B-1----:R-:W-:Y:S01]  /*9c50*/  LOP3.LUT R26, RZ, 0x80000000, R27, 0xb8, !PT ;  /* 0x80000000ff1a7812 */ /* 0x002fe200078eb81b */
[----:B------:R-:W-:Y:S02]  /*9c60*/  IMAD.MOV.U32 R29, RZ, RZ, R31 ;  /* 0x000000ffff1d7224 */ /* 0x000fe400078e001f */
[----:B------:R-:W-:Y:S02]  /*9c70*/  IMAD.MOV.U32 R28, RZ, RZ, R24 ;  /* 0x000000ffff1c7224 */ /* 0x000fe400078e0018 */
[----:B------:R-:W-:Y:S02]  /*9c80*/  IMAD.MOV.U32 R30, RZ, RZ, RZ ;  /* 0x000000ffff1e7224 */ /* 0x000fe400078e00ff */
[----:B------:R-:W-:Y:S02]  /*9c90*/  IMAD.MOV.U32 R31, RZ, RZ, R26 ;  /* 0x000000ffff1f7224 */ /* 0x000fe400078e001a */
.L_x_4571:
[----:B------:R-:W-:Y:S05]  /*9ca0*/  BSYNC B0 ;  /* 0x0000000000007941 */ /* 0x000fea0003800000 */
.L_x_4570:
[----:B------:R-:W2:Y:S01]  /*9cb0*/  S2R R0, SR_TID.X ;  /* 0x0000000000007919 */ /* 0x000ea20000002100 */
[----:B------:R-:W-:Y:S01]  /*9cc0*/  BSSY B0, `(.L_x_4605) ;  /* 0x00001cf000007945 */ /* 0x000fe20003800000 */
[----:B0-----:R-:W-:Y:S01]  /*9cd0*/  CS2R R16, SRZ ;  /* 0x0000000000107805 */ /* 0x001fe2000001ff00 */
        /* <DEDUP_REMOVED lines=26> */
.L_x_4611:
[----:B------:R0:W2:Y:S01]  /*9e80*/  DMUL R2, RZ, R22 ;  /* 0x00000016ff027228 */ /* 0x0000a20000000000 */
[----:B------:R-:W-:-:S05]  /*9e90*/  IMAD.MOV.U32 R0, RZ, RZ, RZ ;  /* 0x000000ffff007224 */ /* 0x000fca00078e00ff */
.L_x_4612:
[----:B------:R-:W-:Y:S05]  /*9ea0*/  BSYNC B2 ;  /* 0x0000000000027941 */ /* 0x000fea0003800000 */
.L_x_4610:
[----:B--2---:R-:W2:Y:S01]  /*9eb0*/  DMUL R8, R2, R2 ;  /* 0x0000000202087228 */ /* 0x004ea20000000000 */
[----:B0-----:R-:W-:Y:S01]  /*9ec0*/  IMAD.MOV.U32 R10, RZ, RZ, 0x2799bcb9 ;  /* 0x2799bcb9ff0a7424 */ /* 0x001fe200078e00ff */
[----:B------:R-:W-:Y:S01]  /*9ed0*/  LOP3.LUT R0, R0, 0x1, RZ, 0xc0, !PT ;  /* 0x0000000100007812 */ /* 0x000fe200078ec0ff */
[----:B------:R-:W-:Y:S01]  /*9ee0*/  IMAD.MOV.U32 R11, RZ, RZ, 0x3ee48dac ;  /* 0x3ee48dacff0b7424 */ /* 0x000fe200078e00ff */
[----:B------:R-:W-:Y:S01]  /*9ef0*/  LOP3.LUT R17, R21, 0x7fffffff, RZ, 0xc0, !PT ;  /* 0x7fffffff15117812 */ /* 0x000fe200078ec0ff */
[----:B------:R-:W-:Y:S01]  /*9f00*/  BSSY B1, `(.L_x_4613) ;  /* 0x000001e000017945 */ /* 0x000fe20003800000 */
[----:B------:R-:W-:-:S02]  /*9f10*/  ISETP.NE.U32.AND P0, PT, R0, 0x1, PT ;  /* 0x000000010000780c */ /* 0x000fc40003f05070 */
[----:B------:R-:W-:Y:S01]  /*9f20*/  ISETP.GE.U32.AND P1, PT, R17, 0x3ff00000, PT ;  /* 0x3ff000001100780c */ /* 0x000fe20003f26070 */
[----:B--2---:R-:W0:-:S06]  /*9f30*/  DFMA R10, R8, R10, c[0x2][0x20] ;  /* 0x00800800080a762b */ /* 0x004e0c000000000a */
        /* <DEDUP_REMOVED lines=14> */
[----:B0-----:R0:W2:Y:S01]  /*a020*/  DFMA R14, R18, R2, R2 ;  /* 0x00000002120e722b */ /* 0x0010a20000000002 */
        /* <DEDUP_REMOVED lines=8> */
[----:B0-2---:R-:W0:-:S06]  /*a0b0*/  DFMA R2, R14, -R12, 1 ;  /* 0x3ff000000e02742b */ /* 0x005e0c000000080c */
[----:B0-----:R-:W0:-:S06]  /*a0c0*/  DFMA R2, R8, -R12, R2 ;  /* 0x8000000c0802722b */ /* 0x001e0c0000000002 */
[----:B0-----:R0:W2:-:S06]  /*a0d0*/  DFMA R14, -R12, R2, -R12 ;  /* 0x000000020c0e722b */ /* 0x00108c000000090c */
.L_x_4614:
[----:B------:R-:W-:Y:S05]  /*a0e0*/  BSYNC B1 ;  /* 0x0000000000017941 */ /* 0x000fea0003800000 */
.L_x_4613:
[----:B------:R-:W-:Y:S01]  /*a0f0*/  BSSY B2, `(.L_x_4615) ;  /* 0x0000053000027945 */ /* 0x000fe20003800000 */
[----:B--2---:R2:W3:Y:S01]  /*a100*/  DFMA R22, R14, R14, 1 ;  /* 0x3ff000000e16742b */ /* 0x0044e2000000000e */
[----:B------:R-:W-:Y:S01]  /*a110*/  IMAD.MOV.U32 R16, RZ, RZ, R20 ;  /* 0x000000ffff107224 */ /* 0x000fe200078e0014 */
[----:B------:R-:W-:Y:S05]  /*a120*/  @!P1 BRA `(.L_x_4616) ;  /* 0x0000044000009947 */ /* 0x000fea0003800000 */
[----:B0-23--:R-:W-:Y:S01]  /*a130*/  IMAD.MOV.U32 R2, RZ, RZ, 0x652b82fe ;  /* 0x652b82feff027424 */ /* 0x00dfe200078e00ff */
        /* <DEDUP_REMOVED lines=58> */
[----:B-1----:R-:W-:Y:S05]  /*a4e0*/  CALL.REL.NOINC `($__internal_2_$__cuda_sm20_div_rn_f64_full) ;  /* 0x00005c5000007944 */ /* 0x002fea0003c00000 */
[----:B------:R-:W-:Y:S02]  /*a4f0*/  IMAD.MOV.U32 R8, RZ, RZ, R0 ;  /* 0x000000ffff087224 */ /* 0x000fe400078e0000 */
[----:B------:R-:W-:Y:S02]  /*a500*/  IMAD.MOV.U32 R9, RZ, RZ, R2 ;  /* 0x000000ffff097224 */ /* 0x000fe400078e0002 */
.L_x_4618:
[----:B------:R-:W-:Y:S05]  /*a510*/  BSYNC B3 ;  /* 0x0000000000037941 */ /* 0x000fea0003800000 */
.L_x_4617:
[----:B------:R-:W-:-:S04]  /*a520*/  DADD R8, R18, R8 ;  /* 0x0000000012087229 */ /* 0x000fc80000000008 */
[----:B------:R-:W0:-:S06]  /*a530*/  DSETP.GE.AND P0, PT, R16, c[0x2][0xe8], PT ;  /* 0x00803a001000762a */ /* 0x000e0c0003f06000 */
[----:B0-----:R-:W-:Y:S02]  /*a540*/  FSEL R8, R8, RZ, !P0 ;  /* 0x000000ff08087208 */ /* 0x001fe40004000000 */
[----:B------:R-:W-:Y:S01]  /*a550*/  FSEL R9, R9, +QNAN , !P0 ;  /* 0x7ff0000009097808 */ /* 0x000fe20004000000 */
[----:B------:R-:W-:Y:S05]  /*a560*/  BRA `(.L_x_4619) ;  /* 0x000000b000007947 */ /* 0x000fea0003800000 */
.L_x_4616:
[----:B0-23--:R-:W0:Y:S01]  /*a570*/  DMUL R2, R16, R16 ;  /* 0x0000001010027228 */ /* 0x00de220000000000 */
        /* <DEDUP_REMOVED lines=10> */
.L_x_4619:
[----:B------:R-:W-:Y:S05]  /*a620*/  BSYNC B2 ;  /* 0x0000000000027941 */ /* 0x000fea0003800000 */
.L_x_4615:
        /* <DEDUP_REMOVED lines=14> */
[----:B0-2---:R-:W0:-:S04]  /*a710*/  DMUL R16, R8, R18 ;  /* 0x0000001208107228 */ /* 0x005e080000000000 */
[----:B------:R-:W-:Y:S01]  /*a720*/  IADD3 R11, R19, -0x100000, RZ ;  /* 0xfff00000130b7810 */ /* 0x000fe20007ffe0ff */
[----:B------:R-:W-:Y:S01]  /*a730*/  IMAD.MOV.U32 R10, RZ, RZ, R18 ;  /* 0x000000ffff0a7224 */ /* 0x000fe200078e0012 */
        /* <DEDUP_REMOVED lines=13> */
[----:B01----:R-:W-:Y:S05]  /*a810*/  CALL.REL.NOINC `($__internal_3_$__cuda_sm20_dsqrt_rn_f64_mediumpath_v1) ;  /* 0x00005f8000007944 */ /* 0x003fea0003c00000 */
[----:B------:R-:W-:Y:S02]  /*a820*/  IMAD.MOV.U32 R2, RZ, RZ, R8 ;  /* 0x000000ffff027224 */ /* 0x000fe400078e0008 */
[----:B------:R-:W-:Y:S02]  /*a830*/  IMAD.MOV.U32 R3, RZ, RZ, R0 ;  /* 0x000000ffff037224 */ /* 0x000fe400078e0000 */
.L_x_4621:
[----:B------:R-:W-:Y:S05]  /*a840*/  BSYNC B1 ;  /* 0x0000000000017941 */ /* 0x000fea0003800000 */
.L_x_4620:
[C---:B------:R-:W3:Y:S01]  /*a850*/  DMUL R18, R22.reuse, R20 ;  /* 0x0000001416127228 */ /* 0x040ee20000000000 */
[----:B------:R-:W-:Y:S01]  /*a860*/  IMAD.MOV.U32 R8, RZ, RZ, 0x1 ;  /* 0x00000001ff087424 */ /* 0x000fe200078e00ff */
[----:B------:R-:W-:Y:S02]  /*a870*/  BSSY B2, `(.L_x_4622) ;  /* 0x0000019000027945 */ /* 0x000fe40003800000 */
[----:B--2---:R-:W2:-:S04]  /*a880*/  DMUL R2, R22, R2 ;  /* 0x0000000216027228 */ /* 0x004e880000000000 */
[----:B---3--:R-:W3:-:S04]  /*a890*/  DFMA R18, R20, R18, 1 ;  /* 0x3ff000001412742b */ /* 0x008ec80000000012 */
[----:B--2---:R-:W2:Y:S02]  /*a8a0*/  DMUL R20, R20, R2 ;  /* 0x0000000214147228 */ /* 0x004ea40000000000 */
[----:B---3--:R-:W3:Y:S08]  /*a8b0*/  MUFU.RCP64H R9, R19 ;  /* 0x0000001300097308 */ /* 0x008ef00000001800 */
[----:B--2---:R-:W-:Y:S01]  /*a8c0*/  FSETP.GEU.AND P1, PT, |R21|, 6.5827683646048100446e-37, PT ;  /* 0x036000001500780b */ /* 0x004fe20003f2e200 */
[----:B0--3--:R-:W0:-:S06]  /*a8d0*/  DFMA R10, -R18, R8, 1 ;  /* 0x3ff00000120a742b */ /* 0x009e0c0000000108 */
        /* <DEDUP_REMOVED lines=15> */
[----:B-1----:R-:W-:Y:S05]  /*a9d0*/  CALL.REL.NOINC `($__internal_2_$__cuda_sm20_div_rn_f64_full) ;  /* 0x0000576000007944 */ /* 0x002fea0003c00000 */
[----:B------:R-:W-:Y:S02]  /*a9e0*/  IMAD.MOV.U32 R16, RZ, RZ, R0 ;  /* 0x000000ffff107224 */ /* 0x000fe400078e0000 */
[----:B------:R-:W-:Y:S02]  /*a9f0*/  IMAD.MOV.U32 R17, RZ, RZ, R2 ;  /* 0x000000ffff117224 */ /* 0x000fe400078e0002 */
.L_x_4623:
[----:B------:R-:W-:Y:S05]  /*aa00*/  BSYNC B2 ;  /* 0x0000000000027941 */ /* 0x000fea0003800000 */
.L_x_4622:
        /* <DEDUP_REMOVED lines=23> */
.L_x_4625:
[----:B------:R-:W-:Y:S05]  /*ab80*/  BSYNC B2 ;  /* 0x0000000000027941 */ /* 0x000fea0003800000 */
.L_x_4624:
[----:B------:R-:W-:Y:S02]  /*ab90*/  IMAD.MOV.U32 R18, RZ, RZ, R2 ;  /* 0x000000ffff127224 */ /* 0x000fe400078e0002 */
[----:B------:R-:W-:Y:S01]  /*aba0*/  IMAD.MOV.U32 R19, RZ, RZ, R3 ;  /* 0x000000ffff137224 */ /* 0x000fe200078e0003 */
[----:B------:R-:W-:Y:S05]  /*abb0*/  BRA `(.L_x_4606) ;  /* 0x00000df000007947 */ /* 0x000fea0003800000 */
.L_x_4609:
        /* <DEDUP_REMOVED lines=38> */
[----:B------:R0:W2:-:S06]  /*ae20*/  @!P1 DMUL R18, R2, R8 ;  /* 0x0000000802129228 */ /* 0x00008c0000000000 */
.L_x_4627:
[----:B------:R-:W-:Y:S05]  /*ae30*/  BSYNC B1 ;  /* 0x0000000000017941 */ /* 0x000fea0003800000 */
.L_x_4626:
        /* <DEDUP_REMOVED lines=8> */
[----:B0-----:R0:W3:Y:S01]  /*aec0*/  DFMA R2, -R2, c[0x2][0x18], R10 ;  /* 0x0080060002027a2b */ /* 0x0010e2000000010a */
[----:B------:R-:W-:Y:S05]  /*aed0*/  @!P0 BRA `(.L_x_4630) ;  /* 0x0000007000008947 */ /* 0x000fea0003800000 */
[----:B------:R-:W-:Y:S01]  /*aee0*/  IMAD.MOV.U32 R0, RZ, RZ, R22 ;  /* 0x000000ffff007224 */ /* 0x000fe200078e0016 */
[----:B------:R-:W-:Y:S01]  /*aef0*/  MOV R36, 0xaf20 ;  /* 0x0000af2000247802 */ /* 0x000fe20000000f00 */
[----:B------:R-:W-:-:S03]  /*af00*/  IMAD.MOV.U32 R15, RZ, RZ, R23 ;  /* 0x000000ffff0f7224 */ /* 0x000fc600078e0017 */
[----:B0123--:R-:W-:Y:S05]  /*af10*/  CALL.REL.NOINC `($_ZN2at6native27unrolled_elementwise_kernelIZZZNS0_16tanh_kernel_cudaERNS_18TensorIteratorBaseEENKUlvE_clEvENKUlvE_clEvEUlN3c107complexIdEEE_St5arrayIPcLm2EELi4E23TrivialOffsetCalculatorILi1EjESE_NS0_6memory12LoadWithCastILi1EEENSF_13StoreWithCastILi1EEEEEviT_T0_T2_T3_T4_T5_$__internal_trig_reduction_slowpathd) ;  /* 0x00005bd000007944 */ /* 0x00ffea0003c00000 */
[----:B------:R-:W-:Y:S05]  /*af20*/  BRA `(.L_x_4630) ;  /* 0x0000002000007947 */ /* 0x000fea0003800000 */
.L_x_4629:
[----:B0-----:R0:W3:Y:S01]  /*af30*/  DMUL R2, RZ, R22 ;  /* 0x00000016ff027228 */ /* 0x0010e20000000000 */
[----:B------:R-:W-:-:S05]  /*af40*/  IMAD.MOV.U32 R0, RZ, RZ, RZ ;  /* 0x000000ffff007224 */ /* 0x000fca00078e00ff */
.L_x_4630:
[----:B------:R-:W-:Y:S05]  /*af50*/  BSYNC B2 ;  /* 0x0000000000027941 */ /* 0x000fea0003800000 */
.L_x_4628:
[----:B------:R-:W-:Y:S02]  /*af60*/  IMAD.SHL.U32 R8, R0, 0x8, RZ ;  /* 0x0000000800087824 */ /* 0x000fe400078e00ff */
[----:B------:R-:W-:-:S03]  /*af70*/  IMAD.MOV.U32 R17, RZ, RZ, 0x8 ;  /* 0x00000008ff117424 */ /* 0x000fc600078e00ff */
[----:B------:R-:W-:-:S05]  /*af80*/  LOP3.LUT R8, R8, 0x8, RZ, 0xc0, !PT ;  /* 0x0000000808087812 */ /* 0x000fca00078ec0ff */
[----:B------:R-:W-:-:S05]  /*af90*/  IMAD.WIDE.U32 R16, R8, R17, c[0x4][0x168] ;  /* 0x01005a0008107625 */ /* 0x000fca00078e0011 */
[----:B------:R-:W4:Y:S04]  /*afa0*/  LDG.E.128.CONSTANT R24, [R16.64] ;  /* 0x0000002410187981 */ /* 0x000f28000c1e9d00 */
[----:B------:R-:W5:Y:S04]  /*afb0*/  LDG.E.128.CONSTANT R12, [R16.64+0x10] ;  /* 0x00001024100c7981 */ /* 0x000f68000c1e9d00 */
[----:B0--3--:R-:W3:Y:S01]  /*afc0*/  LDG.E.128.CONSTANT R8, [R16.64+0x20] ;  /* 0x0000202410087981 */ /* 0x009ee2000c1e9d00 */
[----:B------:R-:W-:Y:S01]  /*afd0*/  R2P PR, R0, 0x3 ;  /* 0x0000000300007804 */ /* 0x000fe20000000000 */
[----:B------:R-:W-:Y:S01]  /*afe0*/  IMAD.MOV.U32 R38, RZ, RZ, 0x79785eba ;  /* 0x79785ebaff267424 */ /* 0x000fe200078e00ff */
[----:B------:R-:W4:Y:S01]  /*aff0*/  DMUL R36, R2, R2 ;  /* 0x0000000202247228 */ /* 0x000f220000000000 */
[----:B------:R-:W-:Y:S01]  /*b000*/  IMAD.MOV.U32 R0, RZ, RZ, 0x3de5db65 ;  /* 0x3de5db65ff007424 */ /* 0x000fe200078e00ff */
[----:B------:R-:W-:Y:S02]  /*b010*/  BSSY B2, `(.L_x_4631) ;  /* 0x000001c000027945 */ /* 0x000fe40003800000 */
[----:B------:R-:W-:-:S02]  /*b020*/  FSEL R38, -R38, 4.2945490664224492434e-19, !P0 ;  /* 0x20fd816426267808 */ /* 0x000fc40004000100 */
        /* <DEDUP_REMOVED lines=24> */
.L_x_4632:
[----:B------:R3:W4:Y:S01]  /*b1b0*/  DMUL R2, RZ, R22 ;  /* 0x00000016ff027228 */ /* 0x0007220000000000 */
[----:B------:R-:W-:-:S05]  /*b1c0*/  IMAD.MOV.U32 R0, RZ, RZ, RZ ;  /* 0x000000ffff007224 */ /* 0x000fca00078e00ff */
.L_x_4633:
[----:B------:R-:W-:Y:S05]  /*b1d0*/  BSYNC B2 ;  /* 0x0000000000027941 */ /* 0x000fea0003800000 */
.L_x_4631:
        /* <DEDUP_REMOVED lines=31> */
.L_x_4608:
[----:B------:R-:W0:-:S10]  /*b3d0*/  DADD R16, R22, -R22 ;  /* 0x0000000016107229 */ /* 0x000e140000000816 */
[----:B0-----:R-:W-:Y:S02]  /*b3e0*/  IMAD.MOV.U32 R18, RZ, RZ, R16 ;  /* 0x000000ffff127224 */ /* 0x001fe400078e0010 */
[----:B------:R-:W-:Y:S01]  /*b3f0*/  IMAD.MOV.U32 R19, RZ, RZ, R17 ;  /* 0x000000ffff137224 */ /* 0x000fe200078e0011 */
[----:B------:R-:W-:Y:S05]  /*b400*/  BRA `(.L_x_4606) ;  /* 0x000005a000007947 */ /* 0x000fea0003800000 */
.L_x_4607:
        /* <DEDUP_REMOVED lines=27> */
[----:B-1----:R-:W-:Y:S05]  /*b5c0*/  CALL.REL.NOINC `($_ZN2at6native27unrolled_elementwise_kernelIZZZNS0_16tanh_kernel_cudaERNS_18TensorIteratorBaseEENKUlvE_clEvENKUlvE_clEvEUlN3c107complexIdEEE_St5arrayIPcLm2EELi4E23TrivialOffsetCalculatorILi1EjESE_NS0_6memory12LoadWithCastILi1EEENSF_13StoreWithCastILi1EEEEEviT_T0_T2_T3_T4_T5_$__internal_trig_reduction_slowpathd) ;  /* 0x0000552000007944 */ /* 0x002fea0003c00000 */
.L_x_4637:
[----:B------:R-:W-:Y:S05]  /*b5d0*/  BSYNC B3 ;  /* 0x0000000000037941 */ /* 0x000fea0003800000 */
.L_x_4636:
        /* <DEDUP_REMOVED lines=27> */
[----:B01----:R-:W-:Y:S05]  /*b790*/  CALL.REL.NOINC `($_ZN2at6native27unrolled_elementwise_kernelIZZZNS0_16tanh_kernel_cudaERNS_18TensorIteratorBaseEENKUlvE_clEvENKUlvE_clEvEUlN3c107complexIdEEE_St5arrayIPcLm2EELi4E23TrivialOffsetCalculatorILi1EjESE_NS0_6memory12LoadWithCastILi1EEENSF_13StoreWithCastILi1EEEEEviT_T0_T2_T3_T4_T5_$__internal_trig_reduction_slowpathd) ;  /* 0x0000535000007944 */ /* 0x003fea0003c00000 */
[----:B------:R-:W-:Y:S02]  /*b7a0*/  IMAD.MOV.U32 R24, RZ, RZ, R0 ;  /* 0x000000ffff187224 */ /* 0x000fe400078e0000 */
[----:B------:R-:W-:Y:S02]  /*b7b0*/  IMAD.MOV.U32 R18, RZ, RZ, R2 ;  /* 0x000000ffff127224 */ /* 0x000fe400078e0002 */
[----:B------:R-:W-:Y:S02]  /*b7c0*/  IMAD.MOV.U32 R19, RZ, RZ, R3 ;  /* 0x000000ffff137224 */ /* 0x000fe400078e0003 */
.L_x_4639:
[----:B------:R-:W-:Y:S05]  /*b7d0*/  BSYNC B3 ;  /* 0x0000000000037941 */ /* 0x000fea0003800000 */
.L_x_4638:
        /* <DEDUP_REMOVED lines=14> */
[----:B--2---:R-:W2:-:S06]  /*b8c0*/  DFMA R8, R2, R26, R8 ;  /* 0x0000001a0208722b */ /* 0x004e8c0000000008 */
[----:B--2---:R-:W3:-:S06]  /*b8d0*/  DFMA R8, R2, R8, R10 ;  /* 0x000000080208722b */ /* 0x004ecc000000000a */
[----:B---3--:R-:W2:-:S06]  /*b8e0*/  DFMA R8, R2, R8, R12 ;  /* 0x000000080208722b */ /* 0x008e8c000000000c */
[----:B--2---:R-:W4:-:S06]  /*b8f0*/  DFMA R8, R2, R8, R14 ;  /* 0x000000080208722b */ /* 0x004f0c000000000e */
[----:B----4-:R-:W2:-:S06]  /*b900*/  DFMA R8, R2, R8, R36 ;  /* 0x000000080208722b */ /* 0x010e8c0000000024 */
[----:B--2---:R-:W2:-:S06]  /*b910*/  DFMA R8, R2, R8, R38 ;  /* 0x000000080208722b */ /* 0x004e8c0000000026 */
[----:B--2---:R-:W-:-:S04]  /*b920*/  DFMA R18, R8, R18, R18 ;  /* 0x000000120812722b */ /* 0x004fc80000000012 */
[----:B------:R-:W2:-:S06]  /*b930*/  @P0 DFMA R18, R2, R8, 1 ;  /* 0x3ff000000212042b */ /* 0x000e8c0000000008 */
[----:B--2---:R-:W2:-:S06]  /*b940*/  @P1 DFMA R18, R18, -1, RZ ;  /* 0xbff000001212182b */ /* 0x004e8c00000000ff */
[----:B0-2---:R0:W2:-:S06]  /*b950*/  DMUL R22, R18, R16 ;  /* 0x0000001012167228 */ /* 0x00508c0000000000 */
.L_x_4635:
[----:B------:R-:W-:Y:S05]  /*b960*/  BSYNC B2 ;  /* 0x0000000000027941 */ /* 0x000fea0003800000 */
.L_x_4634:
[----:B0-2---:R-:W-:Y:S01]  /*b970*/  LOP3.LUT R19, RZ, 0x80000000, R23, 0xb8, !PT ;  /* 0x80000000ff137812 */ /* 0x005fe200078eb817 */
[----:B------:R-:W-:Y:S02]  /*b980*/  IMAD.MOV.U32 R16, RZ, RZ, R20 ;  /* 0x000000ffff107224 */ /* 0x000fe400078e0014 */
[----:B------:R-:W-:Y:S02]  /*b990*/  IMAD.MOV.U32 R17, RZ, RZ, R25 ;  /* 0x000000ffff117224 */ /* 0x000fe400078e0019 */
[----:B------:R-:W-:Y:S02]  /*b9a0*/  IMAD.MOV.U32 R18, RZ, RZ, RZ ;  /* 0x000000ffff127224 */ /* 0x000fe400078e00ff */
.L_x_4606:
[----:B--2---:R-:W-:Y:S05]  /*b9b0*/  BSYNC B0 ;  /* 0x0000000000007941 */ /* 0x004fea0003800000 */
.L_x_4605:
[----:B------:R-:W0:Y:S01]  /*b9c0*/  S2R R0, SR_CTAID.X ;  /* 0x0000000000007919 */ /* 0x000e220000002500 */
[----:B------:R-:W-:Y:S01]  /*b9d0*/  IMAD.MOV.U32 R3, RZ, RZ, -0x200 ;  /* 0xfffffe00ff037424 */ /* 0x000fe200078e00ff */
[----:B----4-:R-:W2:Y:S01]  /*b9e0*/  LDC.U8 R23, c[0x0][0x184] ;  /* 0x00006100ff177b82 */ /* 0x010ea20000000000 */
[----:B------:R-:W-:Y:S01]  /*b9f0*/  BSSY B6, `(.L_x_4640) ;  /* 0x000014f000067945 */ /* 0x000fe20003800000 */
[----:B------:R-:W3:Y:S01]  /*ba00*/  S2R R25, SR_TID.X ;  /* 0x0000000000197919 */ /* 0x000ee20000002100 */
[----:B0-----:R-:W-:-:S05]  /*ba10*/  IMAD R22, R0, R3, c[0x0][0x160] ;  /* 0x0000580000167624 */ /* 0x001fca00078e0203 */
[----:B---3--:R-:W-:-:S13]  /*ba20*/  ISETP.GE.AND P0, PT, R25, R22, PT ;  /* 0x000000161900720c */ /* 0x008fda0003f06270 */
[----:B------:R-:W-:Y:S05]  /*ba30*/  @P0 BRA `(.L_x_4641) ;  /* 0x000014a000000947 */ /* 0x000fea0003800000 */
[----:B--2---:R-:W-:Y:S01]  /*ba40*/  IMAD R0, R0, 0x200, R25 ;  /* 0x0000020000007824 */ /* 0x004fe200078e0219 */
        /* <DEDUP_REMOVED lines=15> */
[----:B------:R-:W0:Y:S01]  /*bb40*/  F2I.F64.TRUNC R5, R4 ;  /* 0x0000000400057311 */ /* 0x000e22000030d100 */
[----:B------:R-:W2:Y:S04]  /*bb50*/  S2R R8, SR_TID.X ;  /* 0x0000000000087919 */ /* 0x000ea80000002100 */
[----:B0-----:R0:W-:Y:S01]  /*bb60*/  STG.E.U8 [R2.64], R5 ;  /* 0x0000000502007986 */ /* 0x0011e2000c101124 */
[----:B--2---:R-:W-:-:S05]  /*bb70*/  IADD3 R8, R8, 0x80, RZ ;  /* 0x0000008008087810 */ /* 0x004fca0007ffe0ff */
[----:B------:R-:W-:Y:S01]  /*bb80*/  IMAD.MOV.U32 R25, RZ, RZ, R8 ;  /* 0x000000ffff197224 */ /* 0x000fe200078e0008 */
[----:B------:R-:W-:Y:S05]  /*bb90*/  BRA `(.L_x_4641) ;  /* 0x0000134000007947 */ /* 0x000fea0003800000 */
.L_x_4645:
[----:B------:R-:W0:Y:S01]  /*bba0*/  F2I.S64.F64.TRUNC R4, R4 ;  /* 0x0000000400047311 */ /* 0x000e22000030d900 */
[----:B------:R-:W2:Y:S01]  /*bbb0*/  S2R R0, SR_TID.X ;  /* 0x0000000000007919 */ /* 0x000ea20000002100 */
[----:B0-----:R-:W-:-:S05]  /*bbc0*/  IMAD.MOV.U32 R7, RZ, RZ, R4 ;  /* 0x000000ffff077224 */ /* 0x001fca00078e0004 */
[----:B------:R0:W-:Y:S01]  /*bbd0*/  STG.E.U8 [R2.64], R7 ;  /* 0x0000000702007986 */ /* 0x0001e2000c101124 */
[----:B--2---:R-:W-:-:S05]  /*bbe0*/  IADD3 R0, R0, 0x80, RZ ;  /* 0x0000008000007810 */ /* 0x004fca0007ffe0ff */
[----:B------:R-:W-:Y:S01]  /*bbf0*/  IMAD.MOV.U32 R25, RZ, RZ, R0 ;  /* 0x000000ffff197224 */ /* 0x000fe200078e0000 */
[----:B------:R-:W-:Y:S05]  /*bc00*/  BRA `(.L_x_4641) ;  /* 0x000012d000007947 */ /* 0x000fea0003800000 */
.L_x_4644:
[----:B------:R-:W-:-:S13]  /*bc10*/  ISETP.NE.AND P0, PT, R0, 0x2, PT ;  /* 0x000000020000780c */ /* 0x000fda0003f05270 */
[----:B------:R-:W-:Y:S05]  /*bc20*/  @!P0 BRA `(.L_x_4647) ;  /* 0x0000010000008947 */ /* 0x000fea0003800000 */
[----:B------:R-:W-:-:S13]  /*bc30*/  ISETP.NE.AND P0, PT, R0, 0x3, PT ;  /* 0x000000030000780c */ /* 0x000fda0003f05270 */
[----:B------:R-:W-:Y:S05]  /*bc40*/  @!P0 BRA `(.L_x_4648) ;  /* 0x0000008000008947 */ /* 0x000fea0003800000 */
[----:B------:R-:W-:-:S13]  /*bc50*/  ISETP.NE.AND P0, PT, R0, 0x4, PT ;  /* 0x000000040000780c */ /* 0x000fda0003f05270 */
[----:B------:R-:W-:Y:S05]  /*bc60*/  @P0 BRA `(.L_x_4646) ;  /* 0x0000105000000947 */ /* 0x000fea0003800000 */
[----:B------:R-:W0:Y:S01]  /*bc70*/  F2I.S64.F64.TRUNC R4, R4 ;  /* 0x0000000400047311 */ /* 0x000e22000030d900 */
[----:B------:R-:W2:Y:S04]  /*bc80*/  S2R R6, SR_TID.X ;  /* 0x0000000000067919 */ /* 0x000ea80000002100 */
[----:B0-----:R0:W-:Y:S01]  /*bc90*/  STG.E.64 [R2.64], R4 ;  /* 0x0000000402007986 */ /* 0x0011e2000c101b24 */
[----:B--2---:R-:W-:-:S05]  /*bca0*/  IADD3 R6, R6, 0x80, RZ ;  /* 0x0000008006067810 */ /* 0x004fca0007ffe0ff */
[----:B------:R-:W-:Y:S01]  /*bcb0*/  IMAD.MOV.U32 R25, RZ, RZ, R6 ;  /* 0x000000ffff197224 */ /* 0x000fe200078e0006 */
[----:B------:R-:W-:Y:S05]  /*bcc0*/  BRA `(.L_x_4641) ;  /* 0x0000121000007947 */ /* 0x000fea0003800000 */
.L_x_4648:
[----:B------:R-:W0:Y:S01]  /*bcd0*/  F2I.F64.TRUNC R5, R4 ;  /* 0x0000000400057311 */ /* 0x000e22000030d100 */
[----:B------:R-:W2:Y:S04]  /*bce0*/  S2R R0, SR_TID.X ;  /* 0x0000000000007919 */ /* 0x000ea80000002100 */
[----:B0-----:R0:W-:Y:S01]  /*bcf0*/  STG.E [R2.64], R5 ;  /* 0x0000000502007986 */ /* 0x0011e2000c101924 */
[----:B--2---:R-:W-:-:S05]  /*bd00*/  IADD3 R0, R0, 0x80, RZ ;  /* 0x0000008000007810 */ /* 0x004fca0007ffe0ff */
[----:B------:R-:W-:Y:S01]  /*bd10*/  IMAD.MOV.U32 R25, RZ, RZ, R0 ;  /* 0x000000ffff197224 */ /* 0x000fe200078e0000 */
[----:B------:R-:W-:Y:S05]  /*bd20*/  BRA `(.L_x_4641) ;  /* 0x000011b000007947 */ /* 0x000fea0003800000 */
.L_x_4647:
[----:B------:R-:W0:Y:S01]  /*bd30*/  F2I.F64.TRUNC R5, R4 ;  /* 0x0000000400057311 */ /* 0x000e22000030d100 */
[----:B------:R-:W2:Y:S04]  /*bd40*/  S2R R0, SR_TID.X ;  /* 0x0000000000007919 */ /* 0x000ea80000002100 */
[----:B0-----:R0:W-:Y:S01]  /*bd50*/  STG.E.U16 [R2.64], R5 ;  /* 0x0000000502007986 */ /* 0x0011e2000c101524 */
[----:B--2---:R-:W-:-:S05]  /*bd60*/  IADD3 R0, R0, 0x80, RZ ;  /* 0x0000008000007810 */ /* 0x004fca0007ffe0ff */
[----:B------:R-:W-:Y:S01]  /*bd70*/  IMAD.MOV.U32 R25, RZ, RZ, R0 ;  /* 0x000000ffff197224 */ /* 0x000fe200078e0000 */
[----:B------:R-:W-:Y:S05]  /*bd80*/  BRA `(.L_x_4641) ;  /* 0x0000115000007947 */ /* 0x000fea0003800000 */
.L_x_4643:
[----:B------:R-:W-:-:S13]  /*bd90*/  ISETP.GT.AND P0, PT, R0, 0x6, PT ;  /* 0x000000060000780c */ /* 0x000fda0003f04270 */
[----:B------:R-:W-:Y:S05]  /*bda0*/  @P0 BRA `(.L_x_4649) ;  /* 0x0000015000000947 */ /* 0x000fea0003800000 */
[----:B------:R-:W-:-:S13]  /*bdb0*/  ISETP.NE.AND P0, PT, R0, 0x5, PT ;  /* 0x000000050000780c */ /* 0x000fda0003f05270 */
[----:B------:R-:W-:Y:S05]  /*bdc0*/  @!P0 BRA `(.L_x_4650) ;  /* 0x000000a000008947 */ /* 0x000fea0003800000 */
[----:B------:R-:W-:-:S13]  /*bdd0*/  ISETP.NE.AND P0, PT, R0, 0x6, PT ;  /* 0x000000060000780c */ /* 0x000fda0003f05270 */
[----:B------:R-:W-:Y:S05]  /*bde0*/  @P0 BRA `(.L_x_4646) ;  /* 0x00000ed000000947 */ /* 0x000fea0003800000 */
[----:B------:R-:W0:Y:S01]  /*bdf0*/  F2F.F32.F64 R7, R4 ;  /* 0x0000000400077310 */ /* 0x000e220000301000 */
[----:B------:R-:W0:Y:S01]  /*be00*/  DSETP.GEU.AND P0, PT, |R4|, c[0x2][0x168], PT ;  /* 0x00805a000400762a */ /* 0x000e220003f0e200 */
[----:B------:R-:W2:-:S13]  /*be10*/  S2R R8, SR_TID.X ;  /* 0x0000000000087919 */ /* 0x000e9a0000002100 */
[----:B0-----:R-:W-:-:S05]  /*be20*/  @!P0 FMUL R7, R7, 1.175494350822287508e-38 ;  /* 0x0080000007078820 */ /* 0x001fca0000400000 */
[----:B------:R0:W-:Y:S01]  /*be30*/  STG.E [R2.64], R7 ;  /* 0x0000000702007986 */ /* 0x0001e2000c101924 */
[----:B--2---:R-:W-:-:S05]  /*be40*/  IADD3 R8, R8, 0x80, RZ ;  /* 0x0000008008087810 */ /* 0x004fca0007ffe0ff */
[----:B------:R-:W-:Y:S01]  /*be50*/  IMAD.MOV.U32 R25, RZ, RZ, R8 ;  /* 0x000000ffff197224 */ /* 0x000fe200078e0008 */
[----:B------:R-:W-:Y:S05]  /*be60*/  BRA `(.L_x_4641) ;  /* 0x0000107000007947 */ /* 0x000fea0003800000 */
.L_x_4650:
[----:B------:R-:W0:Y:S01]  /*be70*/  F2F.F32.F64 R0, R4 ;  /* 0x0000000400007310 */ /* 0x000e220000301000 */
[----:B------:R-:W0:Y:S01]  /*be80*/  DSETP.GEU.AND P0, PT, |R4|, c[0x2][0x168], PT ;  /* 0x00805a000400762a */ /* 0x000e220003f0e200 */
[----:B------:R-:W2:-:S13]  /*be90*/  S2R R6, SR_TID.X ;  /* 0x0000000000067919 */ /* 0x000e9a0000002100 */
[----:B0-----:R-:W-:-:S05]  /*bea0*/  @!P0 FMUL R0, R0, 1.175494350822287508e-38 ;  /* 0x0080000000008820 */ /* 0x001fca0000400000 */
[----:B------:R-:W-:-:S05]  /*beb0*/  F2FP.PACK_AB R0, RZ, R0 ;  /* 0x00000000ff00723e */ /* 0x000fca00000000ff */
[----:B------:R0:W-:Y:S01]  /*bec0*/  STG.E.U16 [R2.64], R0 ;  /* 0x0000000002007986 */ /* 0x0001e2000c101524 */
[----:B--2---:R-:W-:-:S05]  /*bed0*/  IADD3 R6, R6, 0x80, RZ ;  /* 0x0000008006067810 */ /* 0x004fca0007ffe0ff */
[----:B------:R-:W-:Y:S01]  /*bee0*/  IMAD.MOV.U32 R25, RZ, RZ, R6 ;  /* 0x000000ffff197224 */ /* 0x000fe200078e0006 */
[----:B------:R-:W-:Y:S05]  /*bef0*/  BRA `(.L_x_4641) ;  /* 0x00000fe000007947 */ /* 0x000fea0003800000 */
.L_x_4649:
[----:B------:R-:W-:-:S13]  /*bf00*/  ISETP.NE.AND P0, PT, R0, 0x7, PT ;  /* 0x000000070000780c */ /* 0x000fda0003f05270 */
[----:B------:R-:W-:Y:S05]  /*bf10*/  @!P0 BRA `(.L_x_4651) ;  /* 0x000001b000008947 */ /* 0x000fea0003800000 */
[----:B------:R-:W-:-:S13]  /*bf20*/  ISETP.NE.AND P0, PT, R0, 0x8, PT ;  /* 0x000000080000780c */ /* 0x000fda0003f05270 */
[----:B------:R-:W-:Y:S05]  /*bf30*/  @!P0 BRA `(.L_x_4652) ;  /* 0x000000d000008947 */ /* 0x000fea0003800000 */
[----:B------:R-:W-:-:S13]  /*bf40*/  ISETP.NE.AND P0, PT, R0, 0x9, PT ;  /* 0x000000090000780c */ /* 0x000fda0003f05270 */
[----:B------:R-:W-:Y:S05]  /*bf50*/  @P0 BRA `(.L_x_4646) ;  /* 0x00000d6000000947 */ /* 0x000fea0003800000 */
[----:B------:R-:W0:Y:S01]  /*bf60*/  F2F.F32.F64 R9, R6 ;  /* 0x0000000600097310 */ /* 0x000e220000301000 */
[----:B------:R-:W0:Y:S01]  /*bf70*/  DSETP.GEU.AND P0, PT, |R6|, c[0x2][0x168], PT ;  /* 0x00805a000600762a */ /* 0x000e220003f0e200 */
[----:B------:R-:W2:Y:S03]  /*bf80*/  S2R R10, SR_TID.X ;  /* 0x00000000000a7919 */ /* 0x000ea60000002100 */
[----:B------:R-:W3:-:S03]  /*bf90*/  DSETP.GEU.AND P1, PT, |R4|, c[0x2][0x168], PT ;  /* 0x00805a000400762a */ /* 0x000ec60003f2e200 */
[----:B------:R-:W3:Y:S07]  /*bfa0*/  F2F.F32.F64 R8, R4 ;  /* 0x0000000400087310 */ /* 0x000eee0000301000 */
[----:B0-----:R-:W-:-:S04]  /*bfb0*/  @!P0 FMUL R9, R9, 1.175494350822287508e-38 ;  /* 0x0080000009098820 */ /* 0x001fc80000400000 */
[----:B---3--:R-:W-:Y:S01]  /*bfc0*/  @!P1 FMUL R8, R8, 1.175494350822287508e-38 ;  /* 0x0080000008089820 */ /* 0x008fe20000400000 */
[----:B--2---:R-:W-:-:S04]  /*bfd0*/  IADD3 R10, R10, 0x80, RZ ;  /* 0x000000800a0a7810 */ /* 0x004fc80007ffe0ff */
[----:B------:R0:W-:Y:S01]  /*bfe0*/  STG.E.64 [R2.64], R8 ;  /* 0x0000000802007986 */ /* 0x0001e2000c101b24 */
[----:B------:R-:W-:Y:S01]  /*bff0*/  IMAD.MOV.U32 R25, RZ, RZ, R10 ;  /* 0x000000ffff197224 */ /* 0x000fe200078e000a */
[----:B------:R-:W-:Y:S05]  /*c000*/  BRA `(.L_x_4641) ;  /* 0x00000ed000007947 */ /* 0x000fea0003800000 */
.L_x_4652:
        /* <DEDUP_REMOVED lines=8> */
[----:B------:R-:W-:Y:S01]  /*c090*/  F2FP.PACK_AB R9, R0, R9 ;  /* 0x000000090009723e */ /* 0x000fe200000000ff */
[----:B------:R-:W-:-:S04]  /*c0a0*/  IMAD.MOV.U32 R25, RZ, RZ, R8 ;  /* 0x000000ffff197224 */ /* 0x000fc800078e0008 */
[----:B------:R0:W-:Y:S01]  /*c0b0*/  STG.E [R2.64], R9 ;  /* 0x0000000902007986 */ /* 0x0001e2000c101924 */
[----:B------:R-:W-:Y:S05]  /*c0c0*/  BRA `(.L_x_4641) ;  /* 0x00000e1000007947 */ /* 0x000fea0003800000 */
.L_x_4651:
[----:B------:R-:W0:Y:S04]  /*c0d0*/  S2R R0, SR_TID.X ;  /* 0x0000000000007919 */ /* 0x000e280000002100 */
[----:B------:R2:W-:Y:S01]  /*c0e0*/  STG.E.64 [R2.64], R4 ;  /* 0x0000000402007986 */ /* 0x0005e2000c101b24 */
[----:B0-----:R-:W-:-:S05]  /*c0f0*/  IADD3 R0, R0, 0x80, RZ ;  /* 0x0000008000007810 */ /* 0x001fca0007ffe0ff */
[----:B------:R-:W-:Y:S01]  /*c100*/  IMAD.MOV.U32 R25, RZ, RZ, R0 ;  /* 0x000000ffff197224 */ /* 0x000fe200078e0000 */
[----:B------:R-:W-:Y:S05]  /*c110*/  BRA `(.L_x_4641) ;  /* 0x00000dc000007947 */ /* 0x000fea0003800000 */
.L_x_4642:
        /* <DEDUP_REMOVED lines=8> */
[----:B------:R-:W0:Y:S01]  /*c1a0*/  DSETP.NEU.AND P0, PT, R6, RZ, PT ;  /* 0x000000ff0600722a */ /* 0x000e220003f0d000 */
[----:B------:R-:W2:Y:S05]  /*c1b0*/  S2R R8, SR_TID.X ;  /* 0x0000000000087919 */ /* 0x000eaa0000002100 */
[----:B0-----:R-:W0:-:S06]  /*c1c0*/  DSETP.NEU.OR P0, PT, R4, RZ, P0 ;  /* 0x000000ff0400722a */ /* 0x001e0c000070d400 */
[----:B0-----:R-:W-:-:S05]  /*c1d0*/  SEL R5, RZ, 0x1, !P0 ;  /* 0x00000001ff057807 */ /* 0x001fca0004000000 */
[----:B------:R0:W-:Y:S01]  /*c1e0*/  STG.E.U8 [R2.64], R5 ;  /* 0x0000000502007986 */ /* 0x0001e2000c101124 */
[----:B--2---:R-:W-:-:S05]  /*c1f0*/  IADD3 R8, R8, 0x80, RZ ;  /* 0x0000008008087810 */ /* 0x004fca0007ffe0ff */
[----:B------:R-:W-:Y:S01]  /*c200*/  IMAD.MOV.U32 R25, RZ, RZ, R8 ;  /* 0x000000ffff197224 */ /* 0x000fe200078e0008 */
[----:B------:R-:W-:Y:S05]  /*c210*/  BRA `(.L_x_4641) ;  /* 0x00000cc000007947 */ /* 0x000fea0003800000 */
.L_x_4655:
[----:B------:R-:W0:Y:S04]  /*c220*/  S2R R0, SR_TID.X ;  /* 0x0000000000007919 */ /* 0x000e280000002100 */
[----:B------:R2:W-:Y:S01]  /*c230*/  STG.E.128 [R2.64], R4 ;  /* 0x0000000402007986 */ /* 0x0005e2000c101d24 */
[----:B0-----:R-:W-:-:S05]  /*c240*/  IADD3 R0, R0, 0x80, RZ ;  /* 0x0000008000007810 */ /* 0x001fca0007ffe0ff */
[----:B------:R-:W-:Y:S01]  /*c250*/  IMAD.MOV.U32 R25, RZ, RZ, R0 ;  /* 0x000000ffff197224 */ /* 0x000fe200078e0000 */
[----:B------:R-:W-:Y:S05]  /*c260*/  BRA `(.L_x_4641) ;  /* 0x00000c7000007947 */ /* 0x000fea0003800000 */
.L_x_4654:
        /* <DEDUP_REMOVED lines=23> */
.L_x_4659:
[----:B------:R-:W-:Y:S05]  /*c3e0*/  BSYNC B0 ;  /* 0x0000000000007941 */ /* 0x000fea0003800000 */
.L_x_4658:
[----:B------:R-:W0:Y:S01]  /*c3f0*/  S2R R4, SR_TID.X ;  /* 0x0000000000047919 */ /* 0x000e220000002100 */
[----:B------:R-:W-:-:S05]  /*c400*/  LOP3.LUT R7, R0, R7, RZ, 0xfc, !PT ;  /* 0x0000000700077212 */ /* 0x000fca00078efcff */
[----:B------:R2:W-:Y:S01]  /*c410*/  STG.E.U8 [R2.64], R7 ;  /* 0x0000000702007986 */ /* 0x0005e2000c101124 */
[----:B0-----:R-:W-:-:S05]  /*c420*/  IADD3 R4, R4, 0x80, RZ ;  /* 0x0000008004047810 */ /* 0x001fca0007ffe0ff */
[----:B------:R-:W-:Y:S01]  /*c430*/  IMAD.MOV.U32 R25, RZ, RZ, R4 ;  /* 0x000000ffff197224 */ /* 0x000fe200078e0004 */
[----:B------:R-:W-:Y:S05]  /*c440*/  BRA `(.L_x_4641) ;  /* 0x00000a9000007947 */ /* 0x000fea0003800000 */
.L_x_4657:
[----:B------:R-:W0:Y:S01]  /*c450*/  F2F.F32.F64 R7, R4 ;  /* 0x0000000400077310 */ /* 0x000e220000301000 */
        /* <DEDUP_REMOVED lines=14> */
.L_x_4661:
[----:B------:R-:W-:Y:S01]  /*c540*/  IMAD.MOV.U32 R0, RZ, RZ, 0x7f ;  /* 0x0000007fff007424 */ /* 0x000fe200078e00ff */
[----:B------:R-:W-:-:S04]  /*c550*/  ISETP.GT.U32.AND P0, PT, R6, 0x7f800000, PT ;  /* 0x7f8000000600780c */ /* 0x000fc80003f04070 */
[----:B------:R-:W-:-:S04]  /*c560*/  SEL R0, R0, 0x7c, P0 ;  /* 0x0000007c00007807 */ /* 0x000fc80000000000 */
.L_x_4662:
[----:B------:R-:W-:Y:S05]  /*c570*/  BSYNC B0 ;  /* 0x0000000000007941 */ /* 0x000fea0003800000 */
.L_x_4660:
[----:B------:R-:W0:Y:S01]  /*c580*/  S2R R5, SR_TID.X ;  /* 0x0000000000057919 */ /* 0x000e220000002100 */
[----:B------:R-:W-:Y:S02]  /*c590*/  LOP3.LUT R4, R7, 0x80000000, RZ, 0xc0, !PT ;  /* 0x8000000007047812 */ /* 0x000fe400078ec0ff */
[----:B0-----:R-:W-:Y:S02]  /*c5a0*/  IADD3 R6, R5, 0x80, RZ ;  /* 0x0000008005067810 */ /* 0x001fe40007ffe0ff */
[----:B------:R-:W-:-:S03]  /*c5b0*/  SHF.R.U32.HI R5, RZ, 0x18, R4 ;  /* 0x00000018ff057819 */ /* 0x000fc60000011604 */
[----:B------:R-:W-:Y:S01]  /*c5c0*/  IMAD.MOV.U32 R25, RZ, RZ, R6 ;  /* 0x000000ffff197224 */ /* 0x000fe200078e0006 */
[----:B------:R-:W-:-:S05]  /*c5d0*/  LOP3.LUT R5, R0, R5, RZ, 0xfc, !PT ;  /* 0x0000000500057212 */ /* 0x000fca00078efcff */
[----:B------:R0:W-:Y:S01]  /*c5e0*/  STG.E.U8 [R2.64], R5 ;  /* 0x0000000502007986 */ /* 0x0001e2000c101124 */
[----:B------:R-:W-:Y:S05]  /*c5f0*/  BRA `(.L_x_4641) ;  /* 0x000008e000007947 */ /* 0x000fea0003800000 */
.L_x_4656:
[----:B------:R-:W0:Y:S01]  /*c600*/  F2F.F32.F64 R0, R4 ;  /* 0x0000000400007310 */ /* 0x000e220000301000 */
[----:B------:R-:W0:Y:S01]  /*c610*/  DSETP.GEU.AND P0, PT, |R4|, c[0x2][0x168], PT ;  /* 0x00805a000400762a */ /* 0x000e220003f0e200 */
[----:B------:R-:W2:-:S13]  /*c620*/  S2R R6, SR_TID.X ;  /* 0x0000000000067919 */ /* 0x000e9a0000002100 */
[----:B0-----:R-:W-:-:S05]  /*c630*/  @!P0 FMUL R0, R0, 1.175494350822287508e-38 ;  /* 0x0080000000008820 */ /* 0x001fca0000400000 */
[----:B------:R-:W-:-:S05]  /*c640*/  F2FP.BF16.PACK_AB R0, RZ, R0 ;  /* 0x00000000ff00723e */ /* 0x000fca00000010ff */
[----:B------:R0:W-:Y:S01]  /*c650*/  STG.E.U16 [R2.64], R0 ;  /* 0x0000000002007986 */ /* 0x0001e2000c101524 */
[----:B--2---:R-:W-:-:S05]  /*c660*/  IADD3 R6, R6, 0x80, RZ ;  /* 0x0000008006067810 */ /* 0x004fca0007ffe0ff */
[----:B------:R-:W-:Y:S01]  /*c670*/  IMAD.MOV.U32 R25, RZ, RZ, R6 ;  /* 0x000000ffff197224 */ /* 0x000fe200078e0006 */
[----:B------:R-:W-:Y:S05]  /*c680*/  BRA `(.L_x_4641) ;  /* 0x0000085000007947 */ /* 0x000fea0003800000 */
.L_x_4653:
        /* <DEDUP_REMOVED lines=8> */
[----:B------:R-:W0:Y:S01]  /*c710*/  F2I.U32.F64.TRUNC R5, R4 ;  /* 0x0000000400057311 */ /* 0x000e22000030d000 */
[----:B------:R-:W2:Y:S04]  /*c720*/  S2R R6, SR_TID.X ;  /* 0x0000000000067919 */ /* 0x000ea80000002100 */
[----:B0-----:R0:W-:Y:S01]  /*c730*/  STG.E.U16 [R2.64], R5 ;  /* 0x0000000502007986 */ /* 0x0011e2000c101524 */
[----:B--2---:R-:W-:-:S05]  /*c740*/  IADD3 R6, R6, 0x80, RZ ;  /* 0x0000008006067810 */ /* 0x004fca0007ffe0ff */
[----:B------:R-:W-:Y:S01]  /*c750*/  IMAD.MOV.U32 R25, RZ, RZ, R6 ;  /* 0x000000ffff197224 */ /* 0x000fe200078e0006 */
[----:B------:R-:W-:Y:S05]  /*c760*/  BRA `(.L_x_4641) ;  /* 0x0000077000007947 */ /* 0x000fea0003800000 */
.L_x_4665:
[----:B------:R-:W0:Y:S01]  /*c770*/  F2F.F32.F64 R7, R4 ;  /* 0x0000000400077310 */ /* 0x000e220000301000 */
        /* <DEDUP_REMOVED lines=18> */
.L_x_4668:
[----:B------:R-:W-:-:S04]  /*c8a0*/  LOP3.LUT R0, R7, 0x80000000, RZ, 0xc0, !PT ;  /* 0x8000000007007812 */ /* 0x000fc800078ec0ff */
[----:B------:R-:W-:-:S04]  /*c8b0*/  SHF.R.U32.HI R5, RZ, 0x18, R0 ;  /* 0x00000018ff057819 */ /* 0x000fc80000011600 */
[----:B------:R-:W-:-:S04]  /*c8c0*/  LOP3.LUT R4, R4, R5, RZ, 0xfc, !PT ;  /* 0x0000000504047212 */ /* 0x000fc800078efcff */
[----:B------:R-:W-:Y:S02]  /*c8d0*/  PRMT R0, R4, 0x7610, R0 ;  /* 0x0000761004007816 */ /* 0x000fe40000000000 */
.L_x_4667:
[----:B------:R-:W-:Y:S05]  /*c8e0*/  BSYNC B0 ;  /* 0x0000000000007941 */ /* 0x000fea0003800000 */
.L_x_4666:
[----:B------:R-:W0:Y:S04]  /*c8f0*/  S2R R4, SR_TID.X ;  /* 0x0000000000047919 */ /* 0x000e280000002100 */
[----:B------:R2:W-:Y:S01]  /*c900*/  STG.E.U8 [R2.64], R0 ;  /* 0x0000000002007986 */ /* 0x0005e2000c101124 */
[----:B0-----:R-:W-:-:S05]  /*c910*/  IADD3 R4, R4, 0x80, RZ ;  /* 0x0000008004047810 */ /* 0x001fca0007ffe0ff */
[----:B------:R-:W-:Y:S01]  /*c920*/  IMAD.MOV.U32 R25, RZ, RZ, R4 ;  /* 0x000000ffff197224 */ /* 0x000fe200078e0004 */
[----:B------:R-:W-:Y:S05]  /*c930*/  BRA `(.L_x_4641) ;  /* 0x000005a000007947 */ /* 0x000fea0003800000 */
.L_x_4664:
        /* <DEDUP_REMOVED lines=19> */
.L_x_4671:
[----:B------:R-:W-:-:S04]  /*ca70*/  LOP3.LUT R0, R7, 0x80000000, RZ, 0xc0, !PT ;  /* 0x8000000007007812 */ /* 0x000fc800078ec0ff */
[----:B------:R-:W-:-:S04]  /*ca80*/  SHF.R.U32.HI R5, RZ, 0x18, R0 ;  /* 0x00000018ff057819 */ /* 0x000fc80000011600 */
[----:B------:R-:W-:-:S04]  /*ca90*/  LOP3.LUT R4, R4, R5, RZ, 0xfc, !PT ;  /* 0x0000000504047212 */ /* 0x000fc800078efcff */
[----:B------:R-:W-:Y:S02]  /*caa0*/  PRMT R0, R4, 0x7610, R0 ;  /* 0x0000761004007816 */ /* 0x000fe40000000000 */
.L_x_4670:
[----:B------:R-:W-:Y:S05]  /*cab0*/  BSYNC B0 ;  /* 0x0000000000007941 */ /* 0x000fea0003800000 */
.L_x_4669:
[----:B------:R-:W0:Y:S04]  /*cac0*/  S2R R4, SR_TID.X ;  /* 0x0000000000047919 */ /* 0x000e280000002100 */
[----:B------:R2:W-:Y:S01]  /*cad0*/  STG.E.U8 [R2.64], R0 ;  /* 0x0000000002007986 */ /* 0x0005e2000c101124 */
[----:B0-----:R-:W-:-:S05]  /*cae0*/  IADD3 R4, R4, 0x80, RZ ;  /* 0x0000008004047810 */ /* 0x001fca0007ffe0ff */
[----:B------:R-:W-:Y:S01]  /*caf0*/  IMAD.MOV.U32 R25, RZ, RZ, R4 ;  /* 0x000000ffff197224 */ /* 0x000fe200078e0004 */
[----:B------:R-:W-:Y:S05]  /*cb00*/  BRA `(.L_x_4641) ;  /* 0x000003d000007947 */ /* 0x000fea0003800000 */
.L_x_4663:
[----:B------:R-:W-:-:S13]  /*cb10*/  ISETP.NE.AND P0, PT, R0, 0x1c, PT ;  /* 0x0000001c0000780c */ /* 0x000fda0003f05270 */
[----:B------:R-:W-:Y:S05]  /*cb20*/  @!P0 BRA `(.L_x_4672) ;  /* 0x0000036000008947 */ /* 0x000fea0003800000 */
[----:B------:R-:W-:-:S13]  /*cb30*/  ISETP.NE.AND P0, PT, R0, 0x1d, PT ;  /* 0x0000001d0000780c */ /* 0x000fda0003f05270 */
[----:B------:R-:W-:Y:S05]  /*cb40*/  @!P0 BRA `(.L_x_4673) ;  /* 0x000002e000008947 */ /* 0x000fea0003800000 */
[----:B------:R-:W-:-:S13]  /*cb50*/  ISETP.NE.AND P0, PT, R0, 0x2c, PT ;  /* 0x0000002c0000780c */ /* 0x000fda0003f05270 */
[----:B------:R-:W-:Y:S05]  /*cb60*/  @P0 BRA `(.L_x_4646) ;  /* 0x0000015000000947 */ /* 0x000fea0003800000 */
[----:B------:R0:W2:Y:S01]  /*cb70*/  F2F.F32.F64 R8, R4 ;  /* 0x0000000400087310 */ /* 0x0000a20000301000 */
[----:B------:R0:W2:Y:S01]  /*cb80*/  DSETP.GEU.AND P0, PT, |R4|, c[0x2][0x168], PT ;  /* 0x00805a000400762a */ /* 0x0000a20003f0e200 */
[----:B------:R-:W3:Y:S01]  /*cb90*/  S2R R9, SR_TID.X ;  /* 0x0000000000097919 */ /* 0x000ee20000002100 */
[----:B0-----:R-:W-:-:S12]  /*cba0*/  IMAD.MOV.U32 R5, RZ, RZ, 0xff ;  /* 0x000000ffff057424 */ /* 0x001fd800078e00ff */
[----:B--2---:R-:W-:Y:S01]  /*cbb0*/  @!P0 FMUL R8, R8, 1.175494350822287508e-38 ;  /* 0x0080000008088820 */ /* 0x004fe20000400000 */
[----:B------:R-:W-:-:S04]  /*cbc0*/  PLOP3.LUT P0, PT, PT, PT, PT, 0x80, 0x0 ;  /* 0x000000000000781c */ /* 0x000fc80003f0f070 */
[----:B------:R-:W-:-:S04]  /*cbd0*/  SHF.R.U32.HI R6, RZ, 0x17, R8 ;  /* 0x00000017ff067819 */ /* 0x000fc80000011608 */
[----:B------:R-:W-:Y:S02]  /*cbe0*/  LOP3.LUT R7, R6, 0xff, RZ, 0xc0, !PT ;  /* 0x000000ff06077812 */ /* 0x000fe400078ec0ff */
[----:B---3--:R-:W-:Y:S02]  /*cbf0*/  IADD3 R9, R9, 0x80, RZ ;  /* 0x0000008009097810 */ /* 0x008fe40007ffe0ff */
[----:B------:R-:W-:-:S03]  /*cc00*/  ISETP.NE.AND P2, PT, R7, 0xff, PT ;  /* 0x000000ff0700780c */ /* 0x000fc60003f45270 */
[----:B------:R-:W-:-:S10]  /*cc10*/  IMAD.MOV.U32 R25, RZ, RZ, R9 ;  /* 0x000000ffff197224 */ /* 0x000fd400078e0009 */
        /* <DEDUP_REMOVED lines=10> */
.L_x_4646:
        /* <DEDUP_REMOVED lines=18> */
[----:B01----:R-:W-:Y:S05]  /*cde0*/  CALL.ABS.NOINC R2 ;  /* 0x0000000002007343 */ /* 0x003fea0003c00000 */
[----:B------:R-:W0:Y:S02]  /*cdf0*/  S2R R24, SR_TID.X ;  /* 0x0000000000187919 */ /* 0x000e240000002100 */
[----:B0-----:R-:W-:-:S05]  /*ce00*/  IADD3 R24, R24, 0x80, RZ ;  /* 0x0000008018187810 */ /* 0x001fca0007ffe0ff */
[----:B------:R-:W-:Y:S01]  /*ce10*/  IMAD.MOV.U32 R25, RZ, RZ, R24 ;  /* 0x000000ffff197224 */ /* 0x000fe200078e0018 */
[----:B------:R-:W-:Y:S05]  /*ce20*/  BRA `(.L_x_4641) ;  /* 0x000000b000007947 */ /* 0x000fea0003800000 */
.L_x_4673:
[----:B------:R-:W0:Y:S01]  /*ce30*/  F2I.U64.F64.TRUNC R4, R4 ;  /* 0x0000000400047311 */ /* 0x000e22000030d800 */
[----:B------:R-:W2:Y:S04]  /*ce40*/  S2R R0, SR_TID.X ;  /* 0x0000000000007919 */ /* 0x000ea80000002100 */
[----:B0-----:R0:W-:Y:S01]  /*ce50*/  STG.E.64 [R2.64], R4 ;  /* 0x0000000402007986 */ /* 0x0011e2000c101b24 */
[----:B--2---:R-:W-:-:S05]  /*ce60*/  IADD3 R0, R0, 0x80, RZ ;  /* 0x0000008000007810 */ /* 0x004fca0007ffe0ff */
[----:B------:R-:W-:Y:S01]  /*ce70*/  IMAD.MOV.U32 R25, RZ, RZ, R0 ;  /* 0x000000ffff197224 */ /* 0x000fe200078e0000 */
[----:B------:R-:W-:Y:S05]  /*ce80*/  BRA `(.L_x_4641) ;  /* 0x0000005000007947 */ /* 0x000fea0003800000 */
.L_x_4672:
[----:B------:R-:W0:Y:S01]  /*ce90*/  F2I.U32.F64.TRUNC R5, R4 ;  /* 0x0000000400057311 */ /* 0x000e22000030d000 */
[----:B------:R-:W2:Y:S04]  /*cea0*/  S2R R0, SR_TID.X ;  /* 0x0000000000007919 */ /* 0x000ea80000002100 */
[----:B0-----:R0:W-:Y:S01]  /*ceb0*/  STG.E [R2.64], R5 ;  /* 0x0000000502007986 */ /* 0x0011e2000c101924 */
[----:B--2---:R-:W-:-:S05]  /*cec0*/  IADD3 R0, R0, 0x80, RZ ;  /* 0x0000008000007810 */ /* 0x004fca0007ffe0ff */
[----:B------:R-:W-:Y:S02]  /*ced0*/  IMAD.MOV.U32 R25, RZ, RZ, R0 ;  /* 0x000000ffff197224 */ /* 0x000fe400078e0000 */
.L_x_4641:
[----:B0-2---:R-:W-:Y:S05]  /*cee0*/  BSYNC B6 ;  /* 0x0000000000067941 */ /* 0x005fea0003800000 */
.L_x_4640:
[----:B------:R-:W-:Y:S01]  /*cef0*/  ISETP.GE.AND P0, PT, R25, R22, PT ;  /* 0x000000161900720c */ /* 0x000fe20003f06270 */
[----:B------:R-:W-:-:S12]  /*cf00*/  BSSY B6, `(.L_x_4674) ;  /* 0x0000218000067945 */ /* 0x000fd80003800000 */
[----:B------:R-:W-:Y:S05]  /*cf10*/  @P0 BRA `(.L_x_4675) ;  /* 0x0000216000000947 */ /* 0x000fea0003800000 */
[----:B------:R-:W0:Y:S01]  /*cf20*/  S2R R0, SR_CTAID.X ;  /* 0x0000000000007919 */ /* 0x000e220000002500 */
[----:B------:R-:W-:Y:S01]  /*cf30*/  PRMT R3, R23, 0x9910, RZ ;  /* 0x0000991017037816 */ /* 0x000fe200000000ff */
[----:B0-----:R-:W-:-:S04]  /*cf40*/  IMAD R0, R0, 0x200, R25 ;  /* 0x0000020000007824 */ /* 0x001fc800078e0219 */
        /* <DEDUP_REMOVED lines=14> */
[----:B------:R-:W0:Y:S02]  /*d030*/  F2I.F64.TRUNC R33, R32 ;  /* 0x0000002000217311 */ /* 0x000e24000030d100 */
[----:B0-----:R0:W-:Y:S01]  /*d040*/  STG.E.U8 [R2.64], R33 ;  /* 0x0000002102007986 */ /* 0x0011e2000c101124 */
[----:B------:R-:W-:Y:S05]  /*d050*/  BRA `(.L_x_4681) ;  /* 0x00000f5000007947 */ /* 0x000fea0003800000 */
.L_x_4679:
[----:B------:R-:W0:Y:S02]  /*d060*/  F2I.S64.F64.TRUNC R32, R32 ;  /* 0x0000002000207311 */ /* 0x000e24000030d900 */
[----:B0-----:R-:W-:-:S05]  /*d070*/  IMAD.MOV.U32 R5, RZ, RZ, R32 ;  /* 0x000000ffff057224 */ /* 0x001fca00078e0020 */
[----:B------:R0:W-:Y:S01]  /*d080*/  STG.E.U8 [R2.64], R5 ;  /* 0x0000000502007986 */ /* 0x0001e2000c101124 */
[----:B------:R-:W-:Y:S05]  /*d090*/  BRA `(.L_x_4681) ;  /* 0x00000f1000007947 */ /* 0x000fea0003800000 */
.L_x_4678:
[----:B------:R-:W-:-:S13]  /*d0a0*/  ISETP.NE.AND P0, PT, R0, 0x2, PT ;  /* 0x000000020000780c */ /* 0x000fda0003f05270 */
[----:B------:R-:W-:Y:S05]  /*d0b0*/  @!P0 BRA `(.L_x_4682) ;  /* 0x000000a000008947 */ /* 0x000fea0003800000 */
[----:B------:R-:W-:-:S13]  /*d0c0*/  ISETP.NE.AND P0, PT, R0, 0x3, PT ;  /* 0x000000030000780c */ /* 0x000fda0003f05270 */
[----:B------:R-:W-:Y:S05]  /*d0d0*/  @!P0 BRA `(.L_x_4683) ;  /* 0x0000005000008947 */ /* 0x000fea0003800000 */
[----:B------:R-:W-:-:S13]  /*d0e0*/  ISETP.NE.AND P0, PT, R0, 0x4, PT ;  /* 0x000000040000780c */ /* 0x000fda0003f05270 */
[----:B------:R-:W-:Y:S05]  /*d0f0*/  @P0 BRA `(.L_x_4680) ;  /* 0x00000d2000000947 */ /* 0x000fea0003800000 */
[----:B------:R-:W0:Y:S02]  /*d100*/  F2I.S64.F64.TRUNC R32, R32 ;  /* 0x0000002000207311 */ /* 0x000e24000030d900 */
[----:B0-----:R0:W-:Y:S01]  /*d110*/  STG.E.64 [R2.64], R32 ;  /* 0x0000002002007986 */ /* 0x0011e2000c101b24 */
[----:B------:R-:W-:Y:S05]  /*d120*/  BRA `(.L_x_4681) ;  /* 0x00000e8000007947 */ /* 0x000fea0003800000 */
.L_x_4683:
[----:B------:R-:W0:Y:S02]  /*d130*/  F2I.F64.TRUNC R33, R32 ;  /* 0x0000002000217311 */ /* 0x000e24000030d100 */
[----:B0-----:R0:W-:Y:S01]  /*d140*/  STG.E [R2.64], R33 ;  /* 0x0000002102007986 */ /* 0x0011e2000c101924 */
[----:B------:R-:W-:Y:S05]  /*d150*/  BRA `(.L_x_4681) ;  /* 0x00000e5000007947 */ /* 0x000fea0003800000 */
.L_x_4682:
[----:B------:R-:W0:Y:S02]  /*d160*/  F2I.F64.TRUNC R33, R32 ;  /* 0x0000002000217311 */ /* 0x000e24000030d100 */
[----:B0-----:R0:W-:Y:S01]  /*d170*/  STG.E.U16 [R2.64], R33 ;  /* 0x0000002102007986 */ /* 0x0011e2000c101524 */
[----:B------:R-:W-:Y:S05]  /*d180*/  BRA `(.L_x_4681) ;  /* 0x00000e2000007947 */ /* 0x000fea0003800000 */
.L_x_4677:
[----:B------:R-:W-:-:S13]  /*d190*/  ISETP.GT.AND P0, PT, R0, 0x6, PT ;  /* 0x000000060000780c */ /* 0x000fda0003f04270 */
[----:B------:R-:W-:Y:S05]  /*d1a0*/  @P0 BRA `(.L_x_4684) ;  /* 0x000000f000000947 */ /* 0x000fea0003800000 */
[----:B------:R-:W-:-:S13]  /*d1b0*/  ISETP.NE.AND P0, PT, R0, 0x5, PT ;  /* 0x000000050000780c */ /* 0x000fda0003f05270 */
[----:B------:R-:W-:Y:S05]  /*d1c0*/  @!P0 BRA `(.L_x_4685) ;  /* 0x0000007000008947 */ /* 0x000fea0003800000 */
[----:B------:R-:W-:-:S13]  /*d1d0*/  ISETP.NE.AND P0, PT, R0, 0x6, PT ;  /* 0x000000060000780c */ /* 0x000fda0003f05270 */
[----:B------:R-:W-:Y:S05]  /*d1e0*/  @P0 BRA `(.L_x_4680) ;  /* 0x00000c3000000947 */ /* 0x000fea0003800000 */
[----:B------:R-:W0:Y:S01]  /*d1f0*/  F2F.F32.F64 R5, R32 ;  /* 0x0000002000057310 */ /* 0x000e220000301000 */
[----:B------:R-:W0:-:S14]  /*d200*/  DSETP.GEU.AND P0, PT, |R32|, c[0x2][0x168], PT ;  /* 0x00805a002000762a */ /* 0x000e1c0003f0e200 */
[----:B0-----:R-:W-:-:S05]  /*d210*/  @!P0 FMUL R5, R5, 1.175494350822287508e-38 ;  /* 0x0080000005058820 */ /* 0x001fca0000400000 */
[----:B------:R0:W-:Y:S01]  /*d220*/  STG.E [R2.64], R5 ;  /* 0x0000000502007986 */ /* 0x0001e2000c101924 */
[----:B------:R-:W-:Y:S05]  /*d230*/  BRA `(.L_x_4681) ;  /* 0x00000d7000007947 */ /* 0x000fea0003800000 */
.L_x_4685:
[----:B------:R-:W0:Y:S01]  /*d240*/  F2F.F32.F64 R0, R32 ;  /* 0x0000002000007310 */ /* 0x000e220000301000 */
[----:B------:R-:W0:-:S14]  /*d250*/  DSETP.GEU.AND P0, PT, |R32|, c[0x2][0x168], PT ;  /* 0x00805a002000762a */ /* 0x000e1c0003f0e200 */
[----:B0-----:R-:W-:-:S05]  /*d260*/  @!P0 FMUL R0, R0, 1.175494350822287508e-38 ;  /* 0x0080000000008820 */ /* 0x001fca0000400000 */
[----:B------:R-:W-:-:S05]  /*d270*/  F2FP.PACK_AB R0, RZ, R0 ;  /* 0x00000000ff00723e */ /* 0x000fca00000000ff */
[----:B------:R0:W-:Y:S01]  /*d280*/  STG.E.U16 [R2.64], R0 ;  /* 0x0000000002007986 */ /* 0x0001e2000c101524 */
[----:B------:R-:W-:Y:S05]  /*d290*/  BRA `(.L_x_4681) ;  /* 0x00000d1000007947 */ /* 0x000fea0003800000 */
.L_x_4684:
[----:B------:R-:W-:-:S13]  /*d2a0*/  ISETP.NE.AND P0, PT, R0, 0x7, PT ;  /* 0x000000070000780c */ /* 0x000fda0003f05270 */
[----:B------:R-:W-:Y:S05]  /*d2b0*/  @!P0 BRA `(.L_x_4686) ;  /* 0x0000015000008947 */ /* 0x000fea0003800000 */
[----:B------:R-:W-:-:S13]  /*d2c0*/  ISETP.NE.AND P0, PT, R0, 0x8, PT ;  /* 0x000000080000780c */ /* 0x000fda0003f05270 */
[----:B------:R-:W-:Y:S05]  /*d2d0*/  @!P0 BRA `(.L_x_4687) ;  /* 0x000000a000008947 */ /* 0x000fea0003800000 */
[----:B------:R-:W-:-:S13]  /*d2e0*/  ISETP.NE.AND P0, PT, R0, 0x9, PT ;  /* 0x000000090000780c */ /* 0x000fda0003f05270 */
[----:B------:R-:W-:Y:S05]  /*d2f0*/  @P0 BRA `(.L_x_4680) ;  /* 0x00000b2000000947 */ /* 0x000fea0003800000 */
[----:B------:R-:W0:Y:S01]  /*d300*/  F2F.F32.F64 R5, R34 ;  /* 0x0000002200057310 */ /* 0x000e220000301000 */
[----:B------:R-:W0:-:S04]  /*d310*/  DSETP.GEU.AND P0, PT, |R34|, c[0x2][0x168], PT ;  /* 0x00805a002200762a */ /* 0x000e080003f0e200 */
[----:B------:R-:W2:-:S03]  /*d320*/  DSETP.GEU.AND P1, PT, |R32|, c[0x2][0x168], PT ;  /* 0x00805a002000762a */ /* 0x000e860003f2e200 */
[----:B------:R-:W2:Y:S07]  /*d330*/  F2F.F32.F64 R4, R32 ;  /* 0x0000002000047310 */ /* 0x000eae0000301000 */
[----:B0-----:R-:W-:-:S04]  /*d340*/  @!P0 FMUL R5, R5, 1.175494350822287508e-38 ;  /* 0x0080000005058820 */ /* 0x001fc80000400000 */
[----:B--2---:R-:W-:-:S05]  /*d350*/  @!P1 FMUL R4, R4, 1.175494350822287508e-38 ;  /* 0x0080000004049820 */ /* 0x004fca0000400000 */
[----:B------:R0:W-:Y:S01]  /*d360*/  STG.E.64 [R2.64], R4 ;  /* 0x0000000402007986 */ /* 0x0001e2000c101b24 */
[----:B------:R-:W-:Y:S05]  /*d370*/  BRA `(.L_x_4681) ;  /* 0x00000c3000007947 */ /* 0x000fea0003800000 */
.L_x_4687:
[----:B------:R-:W0:Y:S01]  /*d380*/  F2F.F32.F64 R5, R32 ;  /* 0x0000002000057310 */ /* 0x000e220000301000 */
[----:B------:R-:W0:-:S04]  /*d390*/  DSETP.GEU.AND P0, PT, |R32|, c[0x2][0x168], PT ;  /* 0x00805a002000762a */ /* 0x000e080003f0e200 */
[----:B------:R-:W2:-:S03]  /*d3a0*/  DSETP.GEU.AND P1, PT, |R34|, c[0x2][0x168], PT ;  /* 0x00805a002200762a */ /* 0x000e860003f2e200 */
[----:B------:R-:W2:Y:S07]  /*d3b0*/  F2F.F32.F64 R0, R34 ;  /* 0x0000002200007310 */ /* 0x000eae0000301000 */
[----:B0-----:R-:W-:-:S04]  /*d3c0*/  @!P0 FMUL R5, R5, 1.175494350822287508e-38 ;  /* 0x0080000005058820 */ /* 0x001fc80000400000 */
[----:B--2---:R-:W-:-:S05]  /*d3d0*/  @!P1 FMUL R0, R0, 1.175494350822287508e-38 ;  /* 0x0080000000009820 */ /* 0x004fca0000400000 */
[----:B------:R-:W-:-:S05]  /*d3e0*/  F2FP.PACK_AB R5, R0, R5 ;  /* 0x000000050005723e */ /* 0x000fca00000000ff */
[----:B------:R0:W-:Y:S01]  /*d3f0*/  STG.E [R2.64], R5 ;  /* 0x0000000502007986 */ /* 0x0001e2000c101924 */
[----:B------:R-:W-:Y:S05]  /*d400*/  BRA `(.L_x_4681) ;  /* 0x00000ba000007947 */ /* 0x000fea0003800000 */
.L_x_4686:
[----:B------:R0:W-:Y:S01]  /*d410*/  STG.E.64 [R2.64], R32 ;  /* 0x0000002002007986 */ /* 0x0001e2000c101b24 */
[----:B------:R-:W-:Y:S05]  /*d420*/  BRA `(.L_x_4681) ;  /* 0x00000b8000007947 */ /* 0x000fea0003800000 */
.L_x_4676:
        /* <DEDUP_REMOVED lines=8> */
[----:B------:R-:W0:-:S06]  /*d4b0*/  DSETP.NEU.AND P0, PT, R34, RZ, PT ;  /* 0x000000ff2200722a */ /* 0x000e0c0003f0d000 */
[----:B0-----:R-:W0:-:S06]  /*d4c0*/  DSETP.NEU.OR P0, PT, R32, RZ, P0 ;  /* 0x000000ff2000722a */ /* 0x001e0c000070d400 */
[----:B0-----:R-:W-:-:S05]  /*d4d0*/  SEL R5, RZ, 0x1, !P0 ;  /* 0x00000001ff057807 */ /* 0x001fca0004000000 */
[----:B------:R0:W-:Y:S01]  /*d4e0*/  STG.E.U8 [R2.64], R5 ;  /* 0x0000000502007986 */ /* 0x0001e2000c101124 */
[----:B------:R-:W-:Y:S05]  /*d4f0*/  BRA `(.L_x_4681) ;  /* 0x00000ab000007947 */ /* 0x000fea0003800000 */
.L_x_4690:
[----:B------:R0:W-:Y:S01]  /*d500*/  STG.E.128 [R2.64], R32 ;  /* 0x0000002002007986 */ /* 0x0001e2000c101d24 */
[----:B------:R-:W-:Y:S05]  /*d510*/  BRA `(.L_x_4681) ;  /* 0x00000a9000007947 */ /* 0x000fea0003800000 */
.L_x_4689:
        /* <DEDUP_REMOVED lines=23> */
.L_x_4694:
[----:B------:R-:W-:Y:S05]  /*d690*/  BSYNC B0 ;  /* 0x0000000000007941 */ /* 0x000fea0003800000 */
.L_x_4693:
[----:B------:R-:W-:-:S05]  /*d6a0*/  LOP3.LUT R5, R0, R5, RZ, 0xfc, !PT ;  /* 0x0000000500057212 */ /* 0x000fca00078efcff */
[----:B------:R0:W-:Y:S01]  /*d6b0*/  STG.E.U8 [R2.64], R5 ;  /* 0x0000000502007986 */ /* 0x0001e2000c101124 */
[----:B------:R-:W-:Y:S05]  /*d6c0*/  BRA `(.L_x_4681) ;  /* 0x000008e000007947 */ /* 0x000fea0003800000 */
.L_x_4692:
        /* <DEDUP_REMOVED lines=15> */
.L_x_4696:
[----:B------:R-:W-:Y:S01]  /*d7c0*/  IMAD.MOV.U32 R0, RZ, RZ, 0x7f ;  /* 0x0000007fff007424 */ /* 0x000fe200078e00ff */
[----:B------:R-:W-:-:S04]  /*d7d0*/  ISETP.GT.U32.AND P0, PT, R4, 0x7f800000, PT ;  /* 0x7f8000000400780c */ /* 0x000fc80003f04070 */
[----:B------:R-:W-:-:S04]  /*d7e0*/  SEL R0, R0, 0x7c, P0 ;  /* 0x0000007c00007807 */ /* 0x000fc80000000000 */
.L_x_4697:
[----:B------:R-:W-:Y:S05]  /*d7f0*/  BSYNC B0 ;  /* 0x0000000000007941 */ /* 0x000fea0003800000 */
.L_x_4695:
[----:B------:R-:W-:-:S04]  /*d800*/  LOP3.LUT R4, R5, 0x80000000, RZ, 0xc0, !PT ;  /* 0x8000000005047812 */ /* 0x000fc800078ec0ff */
[----:B------:R-:W-:-:S04]  /*d810*/  SHF.R.U32.HI R5, RZ, 0x18, R4 ;  /* 0x00000018ff057819 */ /* 0x000fc80000011604 */
[----:B------:R-:W-:-:S05]  /*d820*/  LOP3.LUT R5, R0, R5, RZ, 0xfc, !PT ;  /* 0x0000000500057212 */ /* 0x000fca00078efcff */
[----:B------:R0:W-:Y:S01]  /*d830*/  STG.E.U8 [R2.64], R5 ;  /* 0x0000000502007986 */ /* 0x0001e2000c101124 */
[----:B------:R-:W-:Y:S05]  /*d840*/  BRA `(.L_x_4681) ;  /* 0x0000076000007947 */ /* 0x000fea0003800000 */
.L_x_4691:
[----:B------:R-:W0:Y:S01]  /*d850*/  F2F.F32.F64 R0, R32 ;  /* 0x0000002000007310 */ /* 0x000e220000301000 */
[----:B------:R-:W0:-:S14]  /*d860*/  DSETP.GEU.AND P0, PT, |R32|, c[0x2][0x168], PT ;  /* 0x00805a002000762a */ /* 0x000e1c0003f0e200 */
[----:B0-----:R-:W-:-:S05]  /*d870*/  @!P0 FMUL R0, R0, 1.175494350822287508e-38 ;  /* 0x0080000000008820 */ /* 0x001fca0000400000 */
[----:B------:R-:W-:-:S05]  /*d880*/  F2FP.BF16.PACK_AB R0, RZ, R0 ;  /* 0x00000000ff00723e */ /* 0x000fca00000010ff */
[----:B------:R0:W-:Y:S01]  /*d890*/  STG.E.U16 [R2.64], R0 ;  /* 0x0000000002007986 */ /* 0x0001e2000c101524 */
[----:B------:R-:W-:Y:S05]  /*d8a0*/  BRA `(.L_x_4681) ;  /* 0x0000070000007947 */ /* 0x000fea0003800000 */
.L_x_4688:
        /* <DEDUP_REMOVED lines=8> */
[----:B------:R-:W0:Y:S02]  /*d930*/  F2I.U32.F64.TRUNC R33, R32 ;  /* 0x0000002000217311 */ /* 0x000e24000030d000 */
[----:B0-----:R0:W-:Y:S01]  /*d940*/  STG.E.U16 [R2.64], R33 ;  /* 0x0000002102007986 */ /* 0x0011e2000c101524 */
[----:B------:R-:W-:Y:S05]  /*d950*/  BRA `(.L_x_4681) ;  /* 0x0000065000007947 */ /* 0x000fea0003800000 */
.L_x_4700:
        /* <DEDUP_REMOVED lines=19> */
.L_x_4703:
[----:B------:R-:W-:-:S04]  /*da90*/  LOP3.LUT R0, R7, 0x80000000, RZ, 0xc0, !PT ;  /* 0x8000000007007812 */ /* 0x000fc800078ec0ff */
[----:B------:R-:W-:-:S04]  /*daa0*/  SHF.R.U32.HI R5, RZ, 0x18, R0 ;  /* 0x00000018ff057819 */ /* 0x000fc80000011600 */
[----:B------:R-:W-:-:S04]  /*dab0*/  LOP3.LUT R4, R4, R5, RZ, 0xfc, !PT ;  /* 0x0000000504047212 */ /* 0x000fc800078efcff */
[----:B------:R-:W-:Y:S02]  /*dac0*/  PRMT R0, R4, 0x7610, R0 ;  /* 0x0000761004007816 */ /* 0x000fe40000000000 */
.L_x_4702:
[----:B------:R-:W-:Y:S05]  /*dad0*/  BSYNC B0 ;  /* 0x0000000000007941 */ /* 0x000fea0003800000 */
.L_x_4701:
[----:B------:R0:W-:Y:S01]  /*dae0*/  STG.E.U8 [R2.64], R0 ;  /* 0x0000000002007986 */ /* 0x0001e2000c101124 */
[----:B------:R-:W-:Y:S05]  /*daf0*/  BRA `(.L_x_4681) ;  /* 0x000004b000007947 */ /* 0x000fea0003800000 */
.L_x_4699:
        /* <DEDUP_REMOVED lines=19> */
.L_x_4706:
[----:B------:R-:W-:-:S04]  /*dc30*/  LOP3.LUT R0, R7, 0x80000000, RZ, 0xc0, !PT ;  /* 0x8000000007007812 */ /* 0x000fc800078ec0ff */
[----:B------:R-:W-:-:S04]  /*dc40*/  SHF.R.U32.HI R5, RZ, 0x18, R0 ;  /* 0x00000018ff057819 */ /* 0x000fc80000011600 */
[----:B------:R-:W-:-:S04]  /*dc50*/  LOP3.LUT R4, R4, R5, RZ, 0xfc, !PT ;  /* 0x0000000504047212 */ /* 0x000fc800078efcff */
[----:B------:R-:W-:Y:S02]  /*dc60*/  PRMT R0, R4, 0x7610, R0 ;  /* 0x0000761004007816 */ /* 0x000fe40000000000 */
.L_x_4705:
[----:B------:R-:W-:Y:S05]  /*dc70*/  BSYNC B0 ;  /* 0x0000000000007941 */ /* 0x000fea0003800000 */
.L_x_4704:
[----:B------:R0:W-:Y:S01]  /*dc80*/  STG.E.U8 [R2.64], R0 ;  /* 0x0000000002007986 */ /* 0x0001e2000c101124 */
[----:B------:R-:W-:Y:S05]  /*dc90*/  BRA `(.L_x_4681) ;  /* 0x0000031000007947 */ /* 0x000fea0003800000 */
.L_x_4698:
[----:B------:R-:W-:-:S13]  /*dca0*/  ISETP.NE.AND P0, PT, R0, 0x1c, PT ;  /* 0x0000001c0000780c */ /* 0x000fda0003f05270 */
[----:B------:R-:W-:Y:S05]  /*dcb0*/  @!P0 BRA `(.L_x_4707) ;  /* 0x000002d000008947 */ /* 0x000fea0003800000 */
[----:B------:R-:W-:-:S13]  /*dcc0*/  ISETP.NE.AND P0, PT, R0, 0x1d, PT ;  /* 0x0000001d0000780c */ /* 0x000fda0003f05270 */
[----:B------:R-:W-:Y:S05]  /*dcd0*/  @!P0 BRA `(.L_x_4708) ;  /* 0x0000028000008947 */ /* 0x000fea0003800000 */
[----:B------:R-:W-:-:S13]  /*dce0*/  ISETP.NE.AND P0, PT, R0, 0x2c, PT ;  /* 0x0000002c0000780c */ /* 0x000fda0003f05270 */
[----:B------:R-:W-:Y:S05]  /*dcf0*/  @P0 BRA `(.L_x_4680) ;  /* 0x0000012000000947 */ /* 0x000fea0003800000 */
[----:B------:R-:W0:Y:S01]  /*dd00*/  F2F.F32.F64 R6, R32 ;  /* 0x0000002000067310 */ /* 0x000e220000301000 */
        /* <DEDUP_REMOVED lines=17> */
.L_x_4680:
        /* <DEDUP_REMOVED lines=19> */
[----:B------:R-:W-:Y:S05]  /*df50*/  BRA `(.L_x_4681) ;  /* 0x0000005000007947 */ /* 0x000fea0003800000 */
.L_x_4708:
[----:B------:R-:W0:Y:S02]  /*df60*/  F2I.U64.F64.TRUNC R32, R32 ;  /* 0x0000002000207311 */ /* 0x000e24000030d800 */
[----:B0-----:R0:W-:Y:S01]  /*df70*/  STG.E.64 [R2.64], R32 ;  /* 0x0000002002007986 */ /* 0x0011e2000c101b24 */
[----:B------:R-:W-:Y:S05]  /*df80*/  BRA `(.L_x_4681) ;  /* 0x0000002000007947 */ /* 0x000fea0003800000 */
.L_x_4707:
[----:B------:R-:W0:Y:S02]  /*df90*/  F2I.U32.F64.TRUNC R33, R32 ;  /* 0x0000002000217311 */ /* 0x000e24000030d000 */
[----:B0-----:R0:W-:Y:S02]  /*dfa0*/  STG.E [R2.64], R33 ;  /* 0x0000002102007986 */ /* 0x0011e4000c101924 */
.L_x_4681:
[----:B------:R-:W-:-:S04]  /*dfb0*/  IADD3 R25, R25, 0x80, RZ ;  /* 0x0000008019197810 */ /* 0x000fc80007ffe0ff */
[----:B------:R-:W-:-:S13]  /*dfc0*/  ISETP.GE.AND P0, PT, R25, R22, PT ;  /* 0x000000161900720c */ /* 0x000fda0003f06270 */
[----:B------:R-:W-:Y:S05]  /*dfd0*/  @P0 BRA `(.L_x_4675) ;  /* 0x000010a000000947 */ /* 0x000fea0003800000 */
[----:B0-----:R-:W0:Y:S01]  /*dfe0*/  S2R R0, SR_CTAID.X ;  /* 0x0000000000007919 */ /* 0x001e220000002500 */
        /* <DEDUP_REMOVED lines=19> */
.L_x_4712:
[----:B------:R-:W0:Y:S02]  /*e120*/  F2I.S64.F64.TRUNC R28, R28 ;  /* 0x0000001c001c7311 */ /* 0x000e24000030d900 */
[----:B0-----:R-:W-:-:S05]  /*e130*/  IMAD.MOV.U32 R5, RZ, RZ, R28 ;  /* 0x000000ffff057224 */ /* 0x001fca00078e001c */
[----:B------:R0:W-:Y:S01]  /*e140*/  STG.E.U8 [R2.64], R5 ;  /* 0x0000000502007986 */ /* 0x0001e2000c101124 */
[----:B------:R-:W-:Y:S05]  /*e150*/  BRA `(.L_x_4714) ;  /* 0x00000f1000007947 */ /* 0x000fea0003800000 */
.L_x_4711:
        /* <DEDUP_REMOVED lines=9> */
.L_x_4716:
[----:B------:R-:W0:Y:S02]  /*e1f0*/  F2I.F64.TRUNC R29, R28 ;  /* 0x0000001c001d7311 */ /* 0x000e24000030d100 */
[----:B0-----:R0:W-:Y:S01]  /*e200*/  STG.E [R2.64], R29 ;  /* 0x0000001d02007986 */ /* 0x0011e2000c101924 */
[----:B------:R-:W-:Y:S05]  /*e210*/  BRA `(.L_x_4714) ;  /* 0x00000e5000007947 */ /* 0x000fea0003800000 */
.L_x_4715:
[----:B------:R-:W0:Y:S02]  /*e220*/  F2I.F64.TRUNC R29, R28 ;  /* 0x0000001c001d7311 */ /* 0x000e24000030d100 */
[----:B0-----:R0:W-:Y:S01]  /*e230*/  STG.E.U16 [R2.64], R29 ;  /* 0x0000001d02007986 */ /* 0x0011e2000c101524 */
[----:B------:R-:W-:Y:S05]  /*e240*/  BRA `(.L_x_4714) ;  /* 0x00000e2000007947 */ /* 0x000fea0003800000 */
.L_x_4710:
        /* <DEDUP_REMOVED lines=11> */
.L_x_4718:
[----:B------:R-:W0:Y:S01]  /*e300*/  F2F.F32.F64 R0, R28 ;  /* 0x0000001c00007310 */ /* 0x000e220000301000 */
[----:B------:R-:W0:-:S14]  /*e310*/  DSETP.GEU.AND P0, PT, |R28|, c[0x2][0x168], PT ;  /* 0x00805a001c00762a */ /* 0x000e1c0003f0e200 */
[----:B0-----:R-:W-:-:S05]  /*e320*/  @!P0 FMUL R0, R0, 1.175494350822287508e-38 ;  /* 0x0080000000008820 */ /* 0x001fca0000400000 */
[----:B------:R-:W-:-:S05]  /*e330*/  F2FP.PACK_AB R0, RZ, R0 ;  /* 0x00000000ff00723e */ /* 0x000fca00000000ff */
[----:B------:R0:W-:Y:S01]  /*e340*/  STG.E.U16 [R2.64], R0 ;  /* 0x0000000002007986 */ /* 0x0001e2000c101524 */
[----:B------:R-:W-:Y:S05]  /*e350*/  BRA `(.L_x_4714) ;  /* 0x00000d1000007947 */ /* 0x000fea0003800000 */
.L_x_4717:
[----:B------:R-:W-:-:S13]  /*e360*/  ISETP.NE.AND P0, PT, R0, 0x7, PT ;  /* 0x000000070000780c */ /* 0x000fda0003f05270 */
[----:B------:R-:W-:Y:S05]  /*e370*/  @!P0 BRA `(.L_x_4719) ;  /* 0x0000015000008947 */ /* 0x000fea0003800000 */
[----:B------:R-:W-:-:S13]  /*e380*/  ISETP.NE.AND P0, PT, R0, 0x8, PT ;  /* 0x000000080000780c */ /* 0x000fda0003f05270 */
[----:B------:R-:W-:Y:S05]  /*e390*/  @!P0 BRA `(.L_x_4720) ;  /* 0x000000a000008947 */ /* 0x000fea0003800000 */
[----:B------:R-:W-:-:S13]  /*e3a0*/  ISETP.NE.AND P0, PT, R0, 0x9, PT ;  /* 0x000000090000780c */ /* 0x000fda0003f05270 */
[----:B------:R-:W-:Y:S05]  /*e3b0*/  @P0 BRA `(.L_x_4713) ;  /* 0x00000b2000000947 */ /* 0x000fea0003800000 */
[----:B-1----:R-:W0:Y:S01]  /*e3c0*/  F2F.F32.F64 R5, R30 ;  /* 0x0000001e00057310 */ /* 0x002e220000301000 */
[----:B------:R-:W0:-:S04]  /*e3d0*/  DSETP.GEU.AND P0, PT, |R30|, c[0x2][0x168], PT ;  /* 0x00805a001e00762a */ /* 0x000e080003f0e200 */
[----:B------:R-:W1:-:S03]  /*e3e0*/  DSETP.GEU.AND P1, PT, |R28|, c[0x2][0x168], PT ;  /* 0x00805a001c00762a */ /* 0x000e460003f2e200 */
[----:B------:R-:W1:Y:S07]  /*e3f0*/  F2F.F32.F64 R4, R28 ;  /* 0x0000001c00047310 */ /* 0x000e6e0000301000 */
[----:B0-----:R-:W-:-:S04]  /*e400*/  @!P0 FMUL R5, R5, 1.175494350822287508e-38 ;  /* 0x0080000005058820 */ /* 0x001fc80000400000 */
[----:B-1----:R-:W-:-:S05]  /*e410*/  @!P1 FMUL R4, R4, 1.175494350822287508e-38 ;  /* 0x0080000004049820 */ /* 0x002fca0000400000 */
[----:B------:R0:W-:Y:S01]  /*e420*/  STG.E.64 [R2.64], R4 ;  /* 0x0000000402007986 */ /* 0x0001e2000c101b24 */
[----:B------:R-:W-:Y:S05]  /*e430*/  BRA `(.L_x_4714) ;  /* 0x00000c3000007947 */ /* 0x000fea0003800000 */
.L_x_4720:
[----:B------:R-:W0:Y:S01]  /*e440*/  F2F.F32.F64 R5, R28 ;  /* 0x0000001c00057310 */ /* 0x000e220000301000 */
[----:B------:R-:W0:-:S04]  /*e450*/  DSETP.GEU.AND P0, PT, |R28|, c[0x2][0x168], PT ;  /* 0x00805a001c00762a */ /* 0x000e080003f0e200 */
[----:B-1----:R-:W1:-:S03]  /*e460*/  DSETP.GEU.AND P1, PT, |R30|, c[0x2][0x168], PT ;  /* 0x00805a001e00762a */ /* 0x002e460003f2e200 */
[----:B------:R-:W1:Y:S07]  /*e470*/  F2F.F32.F64 R0, R30 ;  /* 0x0000001e00007310 */ /* 0x000e6e0000301000 */
[----:B0-----:R-:W-:-:S04]  /*e480*/  @!P0 FMUL R5, R5, 1.175494350822287508e-38 ;  /* 0x0080000005058820 */ /* 0x001fc80000400000 */
[----:B-1----:R-:W-:-:S05]  /*e490*/  @!P1 FMUL R0, R0, 1.175494350822287508e-38 ;  /* 0x0080000000009820 */ /* 0x002fca0000400000 */
[----:B------:R-:W-:-:S05]  /*e4a0*/  F2FP.PACK_AB R5, R0, R5 ;  /* 0x000000050005723e */ /* 0x000fca00000000ff */
[----:B------:R0:W-:Y:S01]  /*e4b0*/  STG.E [R2.64], R5 ;  /* 0x0000000502007986 */ /* 0x0001e2000c101924 */
[----:B------:R-:W-:Y:S05]  /*e4c0*/  BRA `(.L_x_4714) ;  /* 0x00000ba000007947 */ /* 0x000fea0003800000 */
.L_x_4719:
[----:B------:R0:W-:Y:S01]  /*e4d0*/  STG.E.64 [R2.64], R28 ;  /* 0x0000001c02007986 */ /* 0x0001e2000c101b24 */
[----:B------:R-:W-:Y:S05]  /*e4e0*/  BRA `(.L_x_4714) ;  /* 0x00000b8000007947 */ /* 0x000fea0003800000 */
.L_x_4709:
        /* <DEDUP_REMOVED lines=9> */
[----:B0-----:R-:W0:-:S06]  /*e580*/  DSETP.NEU.OR P0, PT, R28, RZ, P0 ;  /* 0x000000ff1c00722a */ /* 0x001e0c000070d400 */
[----:B0-----:R-:W-:-:S05]  /*e590*/  SEL R5, RZ, 0x1, !P0 ;  /* 0x00000001ff057807 */ /* 0x001fca0004000000 */
[----:B------:R0:W-:Y:S01]  /*e5a0*/  STG.E.U8 [R2.64], R5 ;  /* 0x0000000502007986 */ /* 0x0001e2000c101124 */
[----:B------:R-:W-:Y:S05]  /*e5b0*/  BRA `(.L_x_4714) ;  /* 0x00000ab000007947 */ /* 0x000fea0003800000 */
.L_x_4723:
[----:B-1----:R0:W-:Y:S01]  /*e5c0*/  STG.E.128 [R2.64], R28 ;  /* 0x0000001c02007986 */ /* 0x0021e2000c101d24 */
[----:B------:R-:W-:Y:S05]  /*e5d0*/  BRA `(.L_x_4714) ;  /* 0x00000a9000007947 */ /* 0x000fea0003800000 */
.L_x_4722:
        /* <DEDUP_REMOVED lines=23> */
.L_x_4727:
[----:B------:R-:W-:Y:S05]  /*e750*/  BSYNC B0 ;  /* 0x0000000000007941 */ /* 0x000fea0003800000 */
.L_x_4726:
[----:B------:R-:W-:-:S05]  /*e760*/  LOP3.LUT R5, R0, R5, RZ, 0xfc, !PT ;  /* 0x0000000500057212 */ /* 0x000fca00078efcff */
[----:B------:R0:W-:Y:S01]  /*e770*/  STG.E.U8 [R2.64], R5 ;  /* 0x0000000502007986 */ /* 0x0001e2000c101124 */
[----:B------:R-:W-:Y:S05]  /*e780*/  BRA `(.L_x_4714) ;  /* 0x000008e000007947 */ /* 0x000fea0003800000 */
.L_x_4725:
        /* <DEDUP_REMOVED lines=15> */
.L_x_4729:
[----:B------:R-:W-:Y:S01]  /*e880*/  IMAD.MOV.U32 R0, RZ, RZ, 0x7f ;  /* 0x0000007fff007424 */ /* 0x000fe200078e00ff */
[----:B------:R-:W-:-:S04]  /*e890*/  ISETP.GT.U32.AND P0, PT, R4, 0x7f800000, PT ;  /* 0x7f8000000400780c */ /* 0x000fc80003f04070 */
[----:B------:R-:W-:-:S04]  /*e8a0*/  SEL R0, R0, 0x7c, P0 ;  /* 0x0000007c00007807 */ /* 0x000fc80000000000 */
.L_x_4730:
[----:B------:R-:W-:Y:S05]  /*e8b0*/  BSYNC B0 ;  /* 0x0000000000007941 */ /* 0x000fea0003800000 */
.L_x_4728:
[----:B------:R-:W-:-:S04]  /*e8c0*/  LOP3.LUT R4, R5, 0x80000000, RZ, 0xc0, !PT ;  /* 0x8000000005047812 */ /* 0x000fc800078ec0ff */
[----:B------:R-:W-:-:S04]  /*e8d0*/  SHF.R.U32.HI R5, RZ, 0x18, R4 ;  /* 0x00000018ff057819 */ /* 0x000fc80000011604 */
[----:B------:R-:W-:-:S05]  /*e8e0*/  LOP3.LUT R5, R0, R5, RZ, 0xfc, !PT ;  /* 0x0000000500057212 */ /* 0x000fca00078efcff */
[----:B------:R0:W-:Y:S01]  /*e8f0*/  STG.E.U8 [R2.64], R5 ;  /* 0x0000000502007986 */ /* 0x0001e2000c101124 */
[----:B------:R-:W-:Y:S05]  /*e900*/  BRA `(.L_x_4714) ;  /* 0x0000076000007947 */ /* 0x000fea0003800000 */
.L_x_4724:
[----:B------:R-:W0:Y:S01]  /*e910*/  F2F.F32.F64 R0, R28 ;  /* 0x0000001c00007310 */ /* 0x000e220000301000 */
[----:B------:R-:W0:-:S14]  /*e920*/  DSETP.GEU.AND P0, PT, |R28|, c[0x2][0x168], PT ;  /* 0x00805a001c00762a */ /* 0x000e1c0003f0e200 */
[----:B0-----:R-:W-:-:S05]  /*e930*/  @!P0 FMUL R0, R0, 1.175494350822287508e-38 ;  /* 0x0080000000008820 */ /* 0x001fca0000400000 */
[----:B------:R-:W-:-:S05]  /*e940*/  F2FP.BF16.PACK_AB R0, RZ, R0 ;  /* 0x00000000ff00723e */ /* 0x000fca00000010ff */
[----:B------:R0:W-:Y:S01]  /*e950*/  STG.E.U16 [R2.64], R0 ;  /* 0x0000000002007986 */ /* 0x0001e2000c101524 */
[----:B------:R-:W-:Y:S05]  /*e960*/  BRA `(.L_x_4714) ;  /* 0x0000070000007947 */ /* 0x000fea0003800000 */
.L_x_4721:
        /* <DEDUP_REMOVED lines=11> */
.L_x_4733:
        /* <DEDUP_REMOVED lines=19> */
.L_x_4736:
[----:B------:R-:W-:-:S04]  /*eb50*/  LOP3.LUT R0, R7, 0x80000000, RZ, 0xc0, !PT ;  /* 0x8000000007007812 */ /* 0x000fc800078ec0ff */
[----:B------:R-:W-:-:S04]  /*eb60*/  SHF.R.U32.HI R5, RZ, 0x18, R0 ;  /* 0x00000018ff057819 */ /* 0x000fc80000011600 */
[----:B------:R-:W-:-:S04]  /*eb70*/  LOP3.LUT R4, R4, R5, RZ, 0xfc, !PT ;  /* 0x0000000504047212 */ /* 0x000fc800078efcff */
[----:B------:R-:W-:Y:S02]  /*eb80*/  PRMT R0, R4, 0x7610, R0 ;  /* 0x0000761004007816 */ /* 0x000fe40000000000 */
.L_x_4735:
[----:B------:R-:W-:Y:S05]  /*eb90*/  BSYNC B0 ;  /* 0x0000000000007941 */ /* 0x000fea0003800000 */
.L_x_4734:
[----:B------:R0:W-:Y:S01]  /*eba0*/  STG.E.U8 [R2.64], R0 ;  /* 0x0000000002007986 */ /* 0x0001e2000c101124 */
[----:B------:R-:W-:Y:S05]  /*ebb0*/  BRA `(.L_x_4714) ;  /* 0x000004b000007947 */ /* 0x000fea0003800000 */
.L_x_4732:
        /* <DEDUP_REMOVED lines=19> */
.L_x_4739:
[----:B------:R-:W-:-:S04]  /*ecf0*/  LOP3.LUT R0, R7, 0x80000000, RZ, 0xc0, !PT ;  /* 0x8000000007007812 */ /* 0x000fc800078ec0ff */
[----:B------:R-:W-:-:S04]  /*ed00*/  SHF.R.U32.HI R5, RZ, 0x18, R0 ;  /* 0x00000018ff057819 */ /* 0x000fc80000011600 */
[----:B------:R-:W-:-:S04]  /*ed10*/  LOP3.LUT R4, R4, R5, RZ, 0xfc, !PT ;  /* 0x0000000504047212 */ /* 0x000fc800078efcff */
[----:B------:R-:W-:Y:S02]  /*ed20*/  PRMT R0, R4, 0x7610, R0 ;  /* 0x0000761004007816 */ /* 0x000fe40000000000 */
.L_x_4738:
[----:B------:R-:W-:Y:S05]  /*ed30*/  BSYNC B0 ;  /* 0x0000000000007941 */ /* 0x000fea0003800000 */
.L_x_4737:
[----:B------:R0:W-:Y:S01]  /*ed40*/  STG.E.U8 [R2.64], R0 ;  /* 0x0000000002007986 */ /* 0x0001e2000c101124 */
[----:B------:R-:W-:Y:S05]  /*ed50*/  BRA `(.L_x_4714) ;  /* 0x0000031000007947 */ /* 0x000fea0003800000 */
.L_x_4731:
        /* <DEDUP_REMOVED lines=24> */
.L_x_4713:
        /* <DEDUP_REMOVED lines=18> */
[----:B-12---:R-:W-:Y:S05]  /*f000*/  CALL.ABS.NOINC R2 ;  /* 0x0000000002007343 */ /* 0x006fea0003c00000 */
[----:B------:R-:W-:Y:S05]  /*f010*/  BRA `(.L_x_4714) ;  /* 0x0000005000007947 */ /* 0x000fea0003800000 */
.L_x_4741:
[----:B------:R-:W0:Y:S02]  /*f020*/  F2I.U64.F64.TRUNC R28, R28 ;  /* 0x0000001c001c7311 */ /* 0x000e24000030d800 */
[----:B0-----:R0:W-:Y:S01]  /*f030*/  STG.E.64 [R2.64], R28 ;  /* 0x0000001c02007986 */ /* 0x0011e2000c101b24 */
[----:B------:R-:W-:Y:S05]  /*f040*/  BRA `(.L_x_4714) ;  /* 0x0000002000007947 */ /* 0x000fea0003800000 */
.L_x_4740:
[----:B------:R-:W0:Y:S02]  /*f050*/  F2I.U32.F64.TRUNC R29, R28 ;  /* 0x0000001c001d7311 */ /* 0x000e24000030d000 */
[----:B0-----:R0:W-:Y:S02]  /*f060*/  STG.E [R2.64], R29 ;  /* 0x0000001d02007986 */ /* 0x0011e4000c101924 */
.L_x_4714:
[----:B------:R-:W-:Y:S02]  /*f070*/  IADD3 R25, R25, 0x80, RZ ;  /* 0x0000008019197810 */ /* 0x000fe40007ffe0ff */
.L_x_4675:
[----:B------:R-:W-:Y:S05]  /*f080*/  BSYNC B6 ;  /* 0x0000000000067941 */ /* 0x000fea0003800000 */
.L_x_4674:
        /* <DEDUP_REMOVED lines=19> */
[----:B0-----:R-:W-:Y:S01]  /*f1c0*/  STG.E.U8 [R2.64], R17 ;  /* 0x0000001102007986 */ /* 0x001fe2000c101124 */
[----:B------:R-:W-:Y:S05]  /*f1d0*/  EXIT ;  /* 0x000000000000794d */ /* 0x000fea0003800000 */
.L_x_4745:
[----:B------:R-:W0:Y:S02]  /*f1e0*/  F2I.S64.F64.TRUNC R16, R16 ;  /* 0x0000001000107311 */ /* 0x000e24000030d900 */
[----:B0-----:R-:W-:-:S05]  /*f1f0*/  IMAD.MOV.U32 R5, RZ, RZ, R16 ;  /* 0x000000ffff057224 */ /* 0x001fca00078e0010 */
[----:B------:R-:W-:Y:S01]  /*f200*/  STG.E.U8 [R2.64], R5 ;  /* 0x0000000502007986 */ /* 0x000fe2000c101124 */
[----:B------:R-:W-:Y:S05]  /*f210*/  EXIT ;  /* 0x000000000000794d */ /* 0x000fea0003800000 */
.L_x_4744:
[----:B------:R-:W-:-:S13]  /*f220*/  ISETP.NE.AND P0, PT, R0, 0x2, PT ;  /* 0x000000020000780c */ /* 0x000fda0003f05270 */
[----:B------:R-:W-:Y:S05]  /*f230*/  @!P0 BRA `(.L_x_4747) ;  /* 0x000000a000008947 */ /* 0x000fea0003800000 */
[----:B------:R-:W-:-:S13]  /*f240*/  ISETP.NE.AND P0, PT, R0, 0x3, PT ;  /* 0x000000030000780c */ /* 0x000fda0003f05270 */
[----:B------:R-:W-:Y:S05]  /*f250*/  @!P0 BRA `(.L_x_4748) ;  /* 0x0000005000008947 */ /* 0x000fea0003800000 */
[----:B------:R-:W-:-:S13]  /*f260*/  ISETP.NE.AND P0, PT, R0, 0x4, PT ;  /* 0x000000040000780c */ /* 0x000fda0003f05270 */
[----:B------:R-:W-:Y:S05]  /*f270*/  @P0 BRA `(.L_x_4746) ;  /* 0x00000d2000000947 */ /* 0x000fea0003800000 */
[----:B------:R-:W0:Y:S02]  /*f280*/  F2I.S64.F64.TRUNC R16, R16 ;  /* 0x0000001000107311 */ /* 0x000e24000030d900 */
[----:B0-----:R-:W-:Y:S01]  /*f290*/  STG.E.64 [R2.64], R16 ;  /* 0x0000001002007986 */ /* 0x001fe2000c101b24 */
[----:B------:R-:W-:Y:S05]  /*f2a0*/  EXIT ;  /* 0x000000000000794d */ /* 0x000fea0003800000 */
.L_x_4748:
[----:B------:R-:W0:Y:S02]  /*f2b0*/  F2I.F64.TRUNC R17, R16 ;  /* 0x0000001000117311 */ /* 0x000e24000030d100 */
[----:B0-----:R-:W-:Y:S01]  /*f2c0*/  STG.E [R2.64], R17 ;  /* 0x0000001102007986 */ /* 0x001fe2000c101924 */
[----:B------:R-:W-:Y:S05]  /*f2d0*/  EXIT ;  /* 0x000000000000794d */ /* 0x000fea0003800000 */
.L_x_4747:
[----:B------:R-:W0:Y:S02]  /*f2e0*/  F2I.F64.TRUNC R17, R16 ;  /* 0x0000001000117311 */ /* 0x000e24000030d100 */
[----:B0-----:R-:W-:Y:S01]  /*f2f0*/  STG.E.U16 [R2.64], R17 ;  /* 0x0000001102007986 */ /* 0x001fe2000c101524 */
[----:B------:R-:W-:Y:S05]  /*f300*/  EXIT ;  /* 0x000000000000794d */ /* 0x000fea0003800000 */
.L_x_4743:
        /* <DEDUP_REMOVED lines=9> */
[----:B------:R-:W-:Y:S01]  /*f3a0*/  STG.E [R2.64], R5 ;  /* 0x0000000502007986 */ /* 0x000fe2000c101924 */
[----:B------:R-:W-:Y:S05]  /*f3b0*/  EXIT ;  /* 0x000000000000794d */ /* 0x000fea0003800000 */
.L_x_4750:
[----:B------:R-:W0:Y:S01]  /*f3c0*/  F2F.F32.F64 R0, R16 ;  /* 0x0000001000007310 */ /* 0x000e220000301000 */
[----:B------:R-:W0:-:S14]  /*f3d0*/  DSETP.GEU.AND P0, PT, |R16|, c[0x2][0x168], PT ;  /* 0x00805a001000762a */ /* 0x000e1c0003f0e200 */
[----:B0-----:R-:W-:-:S05]  /*f3e0*/  @!P0 FMUL R0, R0, 1.175494350822287508e-38 ;  /* 0x0080000000008820 */ /* 0x001fca0000400000 */
[----:B------:R-:W-:-:S05]  /*f3f0*/  F2FP.PACK_AB R0, RZ, R0 ;  /* 0x00000000ff00723e */ /* 0x000fca00000000ff */
[----:B------:R-:W-:Y:S01]  /*f400*/  STG.E.U16 [R2.64], R0 ;  /* 0x0000000002007986 */ /* 0x000fe2000c101524 */
[----:B------:R-:W-:Y:S05]  /*f410*/  EXIT ;  /* 0x000000000000794d */ /* 0x000fea0003800000 */
.L_x_4749:
        /* <DEDUP_REMOVED lines=12> */
[----:B------:R-:W-:Y:S01]  /*f4e0*/  STG.E.64 [R2.64], R4 ;  /* 0x0000000402007986 */ /* 0x000fe2000c101b24 */
[----:B------:R-:W-:Y:S05]  /*f4f0*/  EXIT ;  /* 0x000000000000794d */ /* 0x000fea0003800000 */
.L_x_4752:
[----:B------:R-:W0:Y:S01]  /*f500*/  F2F.F32.F64 R5, R16 ;  /* 0x0000001000057310 */ /* 0x000e220000301000 */
[----:B------:R-:W0:-:S04]  /*f510*/  DSETP.GEU.AND P0, PT, |R16|, c[0x2][0x168], PT ;  /* 0x00805a001000762a */ /* 0x000e080003f0e200 */
[----:B------:R-:W2:-:S03]  /*f520*/  DSETP.GEU.AND P1, PT, |R18|, c[0x2][0x168], PT ;  /* 0x00805a001200762a */ /* 0x000e860003f2e200 */
[----:B------:R-:W2:Y:S07]  /*f530*/  F2F.F32.F64 R0, R18 ;  /* 0x0000001200007310 */ /* 0x000eae0000301000 */
[----:B0-----:R-:W-:-:S04]  /*f540*/  @!P0 FMUL R5, R5, 1.175494350822287508e-38 ;  /* 0x0080000005058820 */ /* 0x001fc80000400000 */
[----:B--2---:R-:W-:-:S05]  /*f550*/  @!P1 FMUL R0, R0, 1.175494350822287508e-38 ;  /* 0x0080000000009820 */ /* 0x004fca0000400000 */
[----:B------:R-:W-:-:S05]  /*f560*/  F2FP.PACK_AB R5, R0, R5 ;  /* 0x000000050005723e */ /* 0x000fca00000000ff */
[----:B------:R-:W-:Y:S01]  /*f570*/  STG.E [R2.64], R5 ;  /* 0x0000000502007986 */ /* 0x000fe2000c101924 */
[----:B------:R-:W-:Y:S05]  /*f580*/  EXIT ;  /* 0x000000000000794d */ /* 0x000fea0003800000 */
.L_x_4751:
[----:B------:R-:W-:Y:S01]  /*f590*/  STG.E.64 [R2.64], R16 ;  /* 0x0000001002007986 */ /* 0x000fe2000c101b24 */
[----:B------:R-:W-:Y:S05]  /*f5a0*/  EXIT ;  /* 0x000000000000794d */ /* 0x000fea0003800000 */
.L_x_4742:
        /* <DEDUP_REMOVED lines=11> */
[----:B------:R-:W-:Y:S01]  /*f660*/  STG.E.U8 [R2.64], R5 ;  /* 0x0000000502007986 */ /* 0x000fe2000c101124 */
[----:B------:R-:W-:Y:S05]  /*f670*/  EXIT ;  /* 0x000000000000794d */ /* 0x000fea0003800000 */
.L_x_4755:
[----:B------:R-:W-:Y:S01]  /*f680*/  STG.E.128 [R2.64], R16 ;  /* 0x0000001002007986 */ /* 0x000fe2000c101d24 */
[----:B------:R-:W-:Y:S05]  /*f690*/  EXIT ;  /* 0x000000000000794d */ /* 0x000fea0003800000 */
.L_x_4754:
        /* <DEDUP_REMOVED lines=23> */
.L_x_4759:
[----:B------:R-:W-:Y:S05]  /*f810*/  BSYNC B0 ;  /* 0x0000000000007941 */ /* 0x000fea0003800000 */
.L_x_4758:
[----:B------:R-:W-:-:S05]  /*f820*/  LOP3.LUT R5, R0, R5, RZ, 0xfc, !PT ;  /* 0x0000000500057212 */ /* 0x000fca00078efcff */
[----:B------:R-:W-:Y:S01]  /*f830*/  STG.E.U8 [R2.64], R5 ;  /* 0x0000000502007986 */ /* 0x000fe2000c101124 */
[----:B------:R-:W-:Y:S05]  /*f840*/  EXIT ;  /* 0x000000000000794d */ /* 0x000fea0003800000 */
.L_x_4757:
        /* <DEDUP_REMOVED lines=15> */
.L_x_4761:
[----:B------:R-:W-:Y:S01]  /*f940*/  IMAD.MOV.U32 R0, RZ, RZ, 0x7f ;  /* 0x0000007fff007424 */ /* 0x000fe200078e00ff */
[----:B------:R-:W-:-:S04]  /*f950*/  ISETP.GT.U32.AND P0, PT, R4, 0x7f800000, PT ;  /* 0x7f8000000400780c */ /* 0x000fc80003f04070 */
[----:B------:R-:W-:-:S04]  /*f960*/  SEL R0, R0, 0x7c, P0 ;  /* 0x0000007c00007807 */ /* 0x000fc80000000000 */
.L_x_4762:
[----:B------:R-:W-:Y:S05]  /*f970*/  BSYNC B0 ;  /* 0x0000000000007941 */ /* 0x000fea0003800000 */
.L_x_4760:
[----:B------:R-:W-:-:S04]  /*f980*/  LOP3.LUT R4, R5, 0x80000000, RZ, 0xc0, !PT ;  /* 0x8000000005047812 */ /* 0x000fc800078ec0ff */
[----:B------:R-:W-:-:S04]  /*f990*/  SHF.R.U32.HI R5, RZ, 0x18, R4 ;  /* 0x00000018ff057819 */ /* 0x000fc80000011604 */
[----:B------:R-:W-:-:S05]  /*f9a0*/  LOP3.LUT R5, R0, R5, RZ, 0xfc, !PT ;  /* 0x0000000500057212 */ /* 0x000fca00078efcff */
[----:B------:R-:W-:Y:S01]  /*f9b0*/  STG.E.U8 [R2.64], R5 ;  /* 0x0000000502007986 */ /* 0x000fe2000c101124 */
[----:B------:R-:W-:Y:S05]  /*f9c0*/  EXIT ;  /* 0x000000000000794d */ /* 0x000fea0003800000 */
.L_x_4756:
[----:B------:R-:W0:Y:S01]  /*f9d0*/  F2F.F32.F64 R0, R16 ;  /* 0x0000001000007310 */ /* 0x000e220000301000 */
[----:B------:R-:W0:-:S14]  /*f9e0*/  DSETP.GEU.AND P0, PT, |R16|, c[0x2][0x168], PT ;  /* 0x00805a001000762a */ /* 0x000e1c0003f0e200 */
[----:B0-----:R-:W-:-:S05]  /*f9f0*/  @!P0 FMUL R0, R0, 1.175494350822287508e-38 ;  /* 0x0080000000008820 */ /* 0x001fca0000400000 */
[----:B------:R-:W-:-:S05]  /*fa00*/  F2FP.BF16.PACK_AB R0, RZ, R0 ;  /* 0x00000000ff00723e */ /* 0x000fca00000010ff */
[----:B------:R-:W-:Y:S01]  /*fa10*/  STG.E.U16 [R2.64], R0 ;  /* 0x0000000002007986 */ /* 0x000fe2000c101524 */
[----:B------:R-:W-:Y:S05]  /*fa20*/  EXIT ;  /* 0x000000000000794d */ /* 0x000fea0003800000 */
.L_x_4753:
        /* <DEDUP_REMOVED lines=9> */
[----:B0-----:R-:W-:Y:S01]  /*fac0*/  STG.E.U16 [R2.64], R17 ;  /* 0x0000001102007986 */ /* 0x001fe2000c101524 */
[----:B------:R-:W-:Y:S05]  /*fad0*/  EXIT ;  /* 0x000000000000794d */ /* 0x000fea0003800000 */
.L_x_4765:
        /* <DEDUP_REMOVED lines=19> */
.L_x_4768:
[----:B------:R-:W-:-:S04]  /*fc10*/  LOP3.LUT R0, R7, 0x80000000, RZ, 0xc0, !PT ;  /* 0x8000000007007812 */ /* 0x000fc800078ec0ff */
[----:B------:R-:W-:-:S04]  /*fc20*/  SHF.R.U32.HI R5, RZ, 0x18, R0 ;  /* 0x00000018ff057819 */ /* 0x000fc80000011600 */
[----:B------:R-:W-:-:S04]  /*fc30*/  LOP3.LUT R4, R4, R5, RZ, 0xfc, !PT ;  /* 0x0000000504047212 */ /* 0x000fc800078efcff */
[----:B------:R-:W-:Y:S02]  /*fc40*/  PRMT R0, R4, 0x7610, R0 ;  /* 0x0000761004007816 */ /* 0x000fe40000000000 */
.L_x_4767:
[----:B------:R-:W-:Y:S05]  /*fc50*/  BSYNC B0 ;  /* 0x0000000000007941 */ /* 0x000fea0003800000 */
.L_x_4766:
[----:B------:R-:W-:Y:S01]  /*fc60*/  STG.E.U8 [R2.64], R0 ;  /* 0x0000000002007986 */ /* 0x000fe2000c101124 */
[----:B------:R-:W-:Y:S05]  /*fc70*/  EXIT ;  /* 0x000000000000794d */ /* 0x000fea0003800000 */
.L_x_4764:
        /* <DEDUP_REMOVED lines=19> */
.L_x_4771:
[----:B------:R-:W-:-:S04]  /*fdb0*/  LOP3.LUT R0, R7, 0x80000000, RZ, 0xc0, !PT ;  /* 0x8000000007007812 */ /* 0x000fc800078ec0ff */
[----:B------:R-:W-:-:S04]  /*fdc0*/  SHF.R.U32.HI R5, RZ, 0x18, R0 ;  /* 0x00000018ff057819 */ /* 0x000fc80000011600 */
[----:B------:R-:W-:-:S04]  /*fdd0*/  LOP3.LUT R4, R4, R5, RZ, 0xfc, !PT ;  /* 0x0000000504047212 */ /* 0x000fc800078efcff */
[----:B------:R-:W-:Y:S02]  /*fde0*/  PRMT R0, R4, 0x7610, R0 ;  /* 0x0000761004007816 */ /* 0x000fe40000000000 */
.L_x_4770:
[----:B------:R-:W-:Y:S05]  /*fdf0*/  BSYNC B0 ;  /* 0x0000000000007941 */ /* 0x000fea0003800000 */
.L_x_4769:
[----:B------:R-:W-:Y:S01]  /*fe00*/  STG.E.U8 [R2.64], R0 ;  /* 0x0000000002007986 */ /* 0x000fe2000c101124 */
[----:B------:R-:W-:Y:S05]  /*fe10*/  EXIT ;  /* 0x000000000000794d */ /* 0x000fea0003800000 */
.L_x_4763:
        /* <DEDUP_REMOVED lines=24> */
.L_x_4746:
        /* <DEDUP_REMOVED lines=19> */
[----:B------:R-:W-:Y:S05]  /*100d0*/  EXIT ;  /* 0x000000000000794d */ /* 0x000fea0003800000 */
.L_x_4773:
[----:B------:R-:W0:Y:S02]  /*100e0*/  F2I.U64.F64.TRUNC R16, R16 ;  /* 0x0000001000107311 */ /* 0x000e24000030d800 */
[----:B0-----:R-:W-:Y:S01]  /*100f0*/  STG.E.64 [R2.64], R16 ;  /* 0x0000001002007986 */ /* 0x001fe2000c101b24 */
[----:B------:R-:W-:Y:S05]  /*10100*/  EXIT ;  /* 0x000000000000794d */ /* 0x000fea0003800000 */
.L_x_4772:
[----:B------:R-:W0:Y:S02]  /*10110*/  F2I.U32.F64.TRUNC R17, R16 ;  /* 0x0000001000117311 */ /* 0x000e24000030d000 */
[----:B0-----:R-:W-:Y:S01]  /*10120*/  STG.E [R2.64], R17 ;  /* 0x0000001102007986 */ /* 0x001fe2000c101924 */
[----:B------:R-:W-:Y:S05]  /*10130*/  EXIT ;  /* 0x000000000000794d */ /* 0x000fea0003800000 */
        .weak           $__internal_2_$__cuda_sm20_div_rn_f64_full
        .type           $__internal_2_$__cuda_sm20_div_rn_f64_full,@function
        .size           $__internal_2_$__cuda_sm20_div_rn_f64_full,($__internal_3_$__cuda_sm20_dsqrt_rn_f64_mediumpath_v1 - $__internal_2_$__cuda_sm20_div_rn_f64_full)
$__internal_2_$__cuda_sm20_div_rn_f64_full:
[----:B------:R-:W-:Y:S01]  /*10140*/  IMAD.MOV.U32 R11, RZ, RZ, R8 ;  /* 0x000000ffff0b7224 */ /* 0x000fe200078e0008 */
[C---:B------:R-:W-:Y:S01]  /*10150*/  FSETP.GEU.AND P0, PT, |R0|.reuse, 1.469367938527859385e-39, PT ;  /* 0x001000000000780b */ /* 0x040fe20003f0e200 */
[----:B------:R-:W-:Y:S01]  /*10160*/  IMAD.MOV.U32 R10, RZ, RZ, R3 ;  /* 0x000000ffff0a7224 */ /* 0x000fe200078e0003 */
[----:B------:R-:W-:Y:S01]  /*10170*/  LOP3.LUT R8, R0, 0x800fffff, RZ, 0xc0, !PT ;  /* 0x800fffff00087812 */ /* 0x000fe200078ec0ff */
[----:B------:R-:W-:Y:S01]  /*10180*/  IMAD.MOV.U32 R3, RZ, RZ, R0 ;  /* 0x000000ffff037224 */ /* 0x000fe200078e0000 */
[C---:B------:R-:W-:Y:S01]  /*10190*/  FSETP.GEU.AND P2, PT, |R11|.reuse, 1.469367938527859385e-39, PT ;  /* 0x001000000b00780b */ /* 0x040fe20003f4e200 */
[----:B------:R-:W-:Y:S01]  /*101a0*/  IMAD.MOV.U32 R36, RZ, RZ, 0x1ca00000 ;  /* 0x1ca00000ff247424 */ /* 0x000fe200078e00ff */
[----:B------:R-:W-:Y:S01]  /*101b0*/  LOP3.LUT R9, R8, 0x3ff00000, RZ, 0xfc, !PT ;  /* 0x3ff0000008097812 */ /* 0x000fe200078efcff */
[----:B------:R-:W-:Y:S01]  /*101c0*/  IMAD.MOV.U32 R8, RZ, RZ, R2 ;  /* 0x000000ffff087224 */ /* 0x000fe200078e0002 */
[----:B------:R-:W-:Y:S01]  /*101d0*/  LOP3.LUT R44, R11, 0x7ff00000, RZ, 0xc0, !PT ;  /* 0x7ff000000b2c7812 */ /* 0x000fe200078ec0ff */
[----:B------:R-:W-:Y:S01]  /*101e0*/  BSSY B1, `(.L_x_4774) ;  /* 0x0000057000017945 */ /* 0x000fe20003800000 */
[----:B------:R-:W-:-:S03]  /*101f0*/  LOP3.LUT R39, R0, 0x7ff00000, RZ, 0xc0, !PT ;  /* 0x7ff0000000277812 */ /* 0x000fc600078ec0ff */
[----:B------:R-:W0:Y:S01]  /*10200*/  @!P0 DMUL R8, R2, 8.98846567431157953865e+307 ;  /* 0x7fe0000002088828 */ /* 0x000e220000000000 */
[----:B------:R-:W-:-:S03]  /*10210*/  ISETP.GE.U32.AND P1, PT, R44, R39, PT ;  /* 0x000000272c00720c */ /* 0x000fc60003f26070 */
[----:B------:R-:W-:Y:S01]  /*10220*/  @!P2 LOP3.LUT R12, R3, 0x7ff00000, RZ, 0xc0, !PT ;  /* 0x7ff00000030ca812 */ /* 0x000fe200078ec0ff */
[----:B------:R-:W-:Y:S01]  /*10230*/  @!P2 IMAD.MOV.U32 R40, RZ, RZ, RZ ;  /* 0x000000ffff28a224 */ /* 0x000fe200078e00ff */
[----:B0-----:R-:W0:Y:S02]  /*10240*/  MUFU.RCP64H R13, R9 ;  /* 0x00000009000d7308 */ /* 0x001e240000001800 */
[----:B------:R-:W-:Y:S01]  /*10250*/  @!P2 ISETP.GE.U32.AND P3, PT, R44, R12, PT ;  /* 0x0000000c2c00a20c */ /* 0x000fe20003f66070 */
[----:B------:R-:W-:Y:S01]  /*10260*/  IMAD.MOV.U32 R12, RZ, RZ, 0x1 ;  /* 0x00000001ff0c7424 */ /* 0x000fe200078e00ff */
[----:B------:R-:W-:Y:S02]  /*10270*/  @!P0 LOP3.LUT R39, R9, 0x7ff00000, RZ, 0xc0, !PT ;  /* 0x7ff0000009278812 */ /* 0x000fe400078ec0ff */
[C---:B------:R-:W-:Y:S02]  /*10280*/  @!P2 SEL R0, R36.reuse, 0x63400000, !P3 ;  /* 0x634000002400a807 */ /* 0x040fe40005800000 */
[----:B------:R-:W-:-:S02]  /*10290*/  SEL R36, R36, 0x63400000, !P1 ;  /* 0x6340000024247807 */ /* 0x000fc40004800000 */
[--C-:B------:R-:W-:Y:S02]  /*102a0*/  @!P2 LOP3.LUT R0, R0, 0x80000000, R11.reuse, 0xf8, !PT ;  /* 0x800000000000a812 */ /* 0x100fe400078ef80b */
[----:B------:R-:W-:Y:S01]  /*102b0*/  LOP3.LUT R37, R36, 0x800fffff, R11, 0xf8, !PT ;  /* 0x800fffff24257812 */ /* 0x000fe200078ef80b */
[----:B------:R-:W-:Y:S01]  /*102c0*/  IMAD.MOV.U32 R36, RZ, RZ, R10 ;  /* 0x000000ffff247224 */ /* 0x000fe200078e000a */
[----:B------:R-:W-:Y:S01]  /*102d0*/  @!P2 LOP3.LUT R41, R0, 0x100000, RZ, 0xfc, !PT ;  /* 0x001000000029a812 */ /* 0x000fe200078efcff */
[----:B------:R-:W-:-:S05]  /*102e0*/  IMAD.MOV.U32 R0, RZ, RZ, R44 ;  /* 0x000000ffff007224 */ /* 0x000fca00078e002c */
[----:B------:R-:W-:-:S04]  /*102f0*/  @!P2 DFMA R36, R36, 2, -R40 ;  /* 0x400000002424a82b */ /* 0x000fc80000000828 */
[----:B0-----:R-:W0:-:S06]  /*10300*/  DFMA R40, R12, -R8, 1 ;  /* 0x3ff000000c28742b */ /* 0x001e0c0000000808 */
[----:B0-----:R-:W0:Y:S01]  /*10310*/  DFMA R40, R40, R40, R40 ;  /* 0x000000282828722b */ /* 0x001e220000000028 */
[----:B------:R-:W-:-:S05]  /*10320*/  @!P2 LOP3.LUT R0, R37, 0x7ff00000, RZ, 0xc0, !PT ;  /* 0x7ff000002500a812 */ /* 0x000fca00078ec0ff */
[----:B0-----:R-:W0:-:S06]  /*10330*/  DFMA R12, R12, R40, R12 ;  /* 0x000000280c0c722b */ /* 0x001e0c000000000c */
[----:B0-----:R-:W0:-:S06]  /*10340*/  DFMA R40, R12, -R8, 1 ;  /* 0x3ff000000c28742b */ /* 0x001e0c0000000808 */
[----:B0-----:R-:W0:-:S06]  /*10350*/  DFMA R12, R12, R40, R12 ;  /* 0x000000280c0c722b */ /* 0x001e0c000000000c */
[----:B0-----:R-:W0:-:S06]  /*10360*/  DMUL R40, R12, R36 ;  /* 0x000000240c287228 */ /* 0x001e0c0000000000 */
[----:B0-----:R-:W0:-:S06]  /*10370*/  DFMA R42, R40, -R8, R36 ;  /* 0x80000008282a722b */ /* 0x001e0c0000000024 */
[----:B0-----:R0:W1:Y:S02]  /*10380*/  DFMA R40, R12, R42, R40 ;  /* 0x0000002a0c28722b */ /* 0x0010640000000028 */
[----:B0-----:R-:W-:-:S04]  /*10390*/  IADD3 R12, R0, -0x1, RZ ;  /* 0xffffffff000c7810 */ /* 0x001fc80007ffe0ff */
[----:B------:R-:W-:Y:S02]  /*103a0*/  ISETP.GT.U32.AND P0, PT, R12, 0x7feffffe, PT ;  /* 0x7feffffe0c00780c */ /* 0x000fe40003f04070 */
[----:B------:R-:W-:-:S04]  /*103b0*/  IADD3 R12, R39, -0x1, RZ ;  /* 0xffffffff270c7810 */ /* 0x000fc80007ffe0ff */
[----:B------:R-:W-:-:S13]  /*103c0*/  ISETP.GT.U32.OR P0, PT, R12, 0x7feffffe, P0 ;  /* 0x7feffffe0c00780c */ /* 0x000fda0000704470 */
[----:B------:R-:W-:Y:S05]  /*103d0*/  @P0 BRA `(.L_x_4775) ;  /* 0x000001f000000947 */ /* 0x000fea0003800000 */
[----:B-1----:R-:W-:Y:S01]  /*103e0*/  LOP3.LUT R0, R3, 0x7ff00000, RZ, 0xc0, !PT ;  /* 0x7ff0000003007812 */ /* 0x002fe200078ec0ff */
[----:B------:R-:W-:-:S03]  /*103f0*/  IMAD.MOV.U32 R43, RZ, RZ, 0x1ca00000 ;  /* 0x1ca00000ff2b7424 */ /* 0x000fc600078e00ff */
[C---:B------:R-:W-:Y:S01]  /*10400*/  ISETP.GE.U32.AND P0, PT, R44.reuse, R0, PT ;  /* 0x000000002c00720c */ /* 0x040fe20003f06070 */
[----:B------:R-:W-:-:S05]  /*10410*/  IMAD.IADD R10, R44, 0x1, -R0 ;  /* 0x000000012c0a7824 */ /* 0x000fca00078e0a00 */
[----:B------:R-:W-:Y:S02]  /*10420*/  IMNMX R0, R10, -0x46a00000, !PT ;  /* 0xb96000000a007817 */ /* 0x000fe40007800200 */
[----:B------:R-:W-:Y:S02]  /*10430*/  SEL R10, R43, 0x63400000, !P0 ;  /* 0x634000002b0a7807 */ /* 0x000fe40004000000 */
[----:B------:R-:W-:-:S05]  /*10440*/  IMNMX R0, R0, 0x46a00000, PT ;  /* 0x46a0000000007817 */ /* 0x000fca0003800200 */
[----:B------:R-:W-:Y:S02]  /*10450*/  IMAD.IADD R0, R0, 0x1, -R10 ;  /* 0x0000000100007824 */ /* 0x000fe400078e0a0a */
[----:B------:R-:W-:-:S03]  /*10460*/  IMAD.MOV.U32 R10, RZ, RZ, RZ ;  /* 0x000000ffff0a7224 */ /* 0x000fc600078e00ff */
        /* <DEDUP_REMOVED lines=10> */
[----:B------:R-:W-:Y:S01]  /*10510*/  IMAD.MOV R3, RZ, RZ, -R0 ;  /* 0x000000ffff037224 */ /* 0x000fe200078e0a00 */
[----:B------:R-:W0:Y:S01]  /*10520*/  DMUL.RP R10, R40, R10 ;  /* 0x0000000a280a7228 */ /* 0x000e220000008000 */
[----:B------:R-:W-:Y:S01]  /*10530*/  IMAD.MOV.U32 R2, RZ, RZ, RZ ;  /* 0x000000ffff027224 */ /* 0x000fe200078e00ff */
[----:B------:R-:W-:-:S05]  /*10540*/  IADD3 R0, -R0, -0x43300000, RZ ;  /* 0xbcd0000000007810 */ /* 0x000fca0007ffe1ff */
[----:B------:R-:W1:-:S03]  /*10550*/  DFMA R2, R12, -R2, R40 ;  /* 0x800000020c02722b */ /* 0x000e460000000028 */
[----:B0-----:R-:W-:-:S07]  /*10560*/  LOP3.LUT R8, R11, R8, RZ, 0x3c, !PT ;  /* 0x000000080b087212 */ /* 0x001fce00078e3cff */
[----:B-1----:R-:W-:-:S04]  /*10570*/  FSETP.NEU.AND P0, PT, |R3|, R0, PT ;  /* 0x000000000300720b */ /* 0x002fc80003f0d200 */
[----:B------:R-:W-:Y:S02]  /*10580*/  FSEL R10, R10, R12, !P0 ;  /* 0x0000000c0a0a7208 */ /* 0x000fe40004000000 */
[----:B------:R-:W-:-:S05]  /*10590*/  FSEL R12, R8, R13, !P0 ;  /* 0x0000000d080c7208 */ /* 0x000fca0004000000 */
[----:B------:R-:W-:Y:S02]  /*105a0*/  IMAD.MOV.U32 R13, RZ, RZ, R12 ;  /* 0x000000ffff0d7224 */ /* 0x000fe400078e000c */
[----:B------:R-:W-:Y:S01]  /*105b0*/  IMAD.MOV.U32 R12, RZ, RZ, R10 ;  /* 0x000000ffff0c7224 */ /* 0x000fe200078e000a */
[----:B------:R-:W-:Y:S05]  /*105c0*/  BRA `(.L_x_4776) ;  /* 0x0000018000007947 */ /* 0x000fea0003800000 */
.L_x_4775:
[----:B-1----:R-:W0:-:S14]  /*105d0*/  DSETP.NAN.AND P0, PT, R10, R10, PT ;  /* 0x0000000a0a00722a */ /* 0x002e1c0003f08000 */
        /* <DEDUP_REMOVED lines=11> */
[----:B------:R-:W-:Y:S02]  /*10690*/  @!P0 IMAD.MOV.U32 R12, RZ, RZ, RZ ;  /* 0x000000ffff0c8224 */ /* 0x000fe400078e00ff */
[----:B------:R-:W-:Y:S02]  /*106a0*/  @!P0 IMAD.MOV.U32 R13, RZ, RZ, R2 ;  /* 0x000000ffff0d8224 */ /* 0x000fe400078e0002 */
[----:B------:R-:W-:Y:S02]  /*106b0*/  @P0 IMAD.MOV.U32 R12, RZ, RZ, RZ ;  /* 0x000000ffff0c0224 */ /* 0x000fe400078e00ff */
[----:B------:R-:W-:Y:S01]  /*106c0*/  @P0 IMAD.MOV.U32 R13, RZ, RZ, R0 ;  /* 0x000000ffff0d0224 */ /* 0x000fe200078e0000 */
[----:B------:R-:W-:Y:S05]  /*106d0*/  BRA `(.L_x_4776) ;  /* 0x0000007000007947 */ /* 0x000fea0003800000 */
.L_x_4778:
[----:B------:R-:W-:-:S05]  /*106e0*/  LOP3.LUT R12, R3, 0x80000, RZ, 0xfc, !PT ;  /* 0x00080000030c7812 */ /* 0x000fca00078efcff */
[----:B------:R-:W-:Y:S02]  /*106f0*/  IMAD.MOV.U32 R13, RZ, RZ, R12 ;  /* 0x000000ffff0d7224 */ /* 0x000fe400078e000c */
[----:B------:R-:W-:Y:S01]  /*10700*/  IMAD.MOV.U32 R12, RZ, RZ, R2 ;  /* 0x000000ffff0c7224 */ /* 0x000fe200078e0002 */
[----:B------:R-:W-:Y:S05]  /*10710*/  BRA `(.L_x_4776) ;  /* 0x0000003000007947 */ /* 0x000fea0003800000 */
.L_x_4777:
[----:B------:R-:W-:-:S05]  /*10720*/  LOP3.LUT R12, R11, 0x80000, RZ, 0xfc, !PT ;  /* 0x000800000b0c7812 */ /* 0x000fca00078efcff */
[----:B------:R-:W-:Y:S02]  /*10730*/  IMAD.MOV.U32 R13, RZ, RZ, R12 ;  /* 0x000000ffff0d7224 */ /* 0x000fe400078e000c */
[----:B------:R-:W-:Y:S02]  /*10740*/  IMAD.MOV.U32 R12, RZ, RZ, R10 ;  /* 0x000000ffff0c7224 */ /* 0x000fe400078e000a */
.L_x_4776:
[----:B------:R-:W-:Y:S05]  /*10750*/  BSYNC B1 ;  /* 0x0000000000017941 */ /* 0x000fea0003800000 */
.L_x_4774:
[----:B------:R-:W-:Y:S02]  /*10760*/  IMAD.MOV.U32 R39, RZ, RZ, 0x0 ;  /* 0x00000000ff277424 */ /* 0x000fe400078e00ff */
[----:B------:R-:W-:Y:S02]  /*10770*/  IMAD.MOV.U32 R0, RZ, RZ, R12 ;  /* 0x000000ffff007224 */ /* 0x000fe400078e000c */
[----:B------:R-:W-:Y:S01]  /*10780*/  IMAD.MOV.U32 R2, RZ, RZ, R13 ;  /* 0x000000ffff027224 */ /* 0x000fe200078e000d */
[----:B------:R-:W-:Y:S06]  /*10790*/  RET.REL.NODEC R38 `(_ZN2at6native27unrolled_elementwise_kernelIZZZNS0_16tanh_kernel_cudaERNS_18TensorIteratorBaseEENKUlvE_clEvENKUlvE_clEvEUlN3c107complexIdEEE_St5arrayIPcLm2EELi4E23TrivialOffsetCalculatorILi1EjESE_NS0_6memory12LoadWithCastILi1EEENSF_13StoreWithCastILi1EEEEEviT_T0_T2_T3_T4_T5_) ;  /* 0xfffef86026007950 */ /* 0x000fec0003c3ffff */
        .weak           $__internal_3_$__cuda_sm20_dsqrt_rn_f64_mediumpath_v1
        .type           $__internal_3_$__cuda_sm20_dsqrt_rn_f64_mediumpath_v1,@function
        .size           $__internal_3_$__cuda_sm20_dsqrt_rn_f64_mediumpath_v1,($_ZN2at6native27unrolled_elementwise_kernelIZZZNS0_16tanh_kernel_cudaERNS_18TensorIteratorBaseEENKUlvE_clEvENKUlvE_clEvEUlN3c107complexIdEEE_St5arrayIPcLm2EELi4E23TrivialOffsetCalculatorILi1EjESE_NS0_6memory12LoadWithCastILi1EEENSF_13StoreWithCastILi1EEEEEviT_T0_T2_T3_T4_T5_$__internal_trig_reduction_slowpathd - $__internal_3_$__cuda_sm20_dsqrt_rn_f64_mediumpath_v1)
$__internal_3_$__cuda_sm20_dsqrt_rn_f64_mediumpath_v1:
[----:B------:R-:W-:Y:S01]  /*107a0*/  ISETP.GE.U32.AND P0, PT, R0, -0x3400000, PT ;  /* 0xfcc000000000780c */ /* 0x000fe20003f06070 */
[----:B------:R-:W-:Y:S01]  /*107b0*/  BSSY B2, `(.L_x_4779) ;  /* 0x000002f000027945 */ /* 0x000fe20003800000 */
[----:B------:R-:W-:Y:S02]  /*107c0*/  LOP3.LUT R3, R3, R2, RZ, 0x3c, !PT ;  /* 0x0000000203037212 */ /* 0x000fe400078e3cff */
[----:B------:R-:W-:-:S02]  /*107d0*/  LOP3.LUT R37, R37, R36, RZ, 0x3c, !PT ;  /* 0x0000002425257212 */ /* 0x000fc400078e3cff */
[----:B------:R-:W-:Y:S02]  /*107e0*/  LOP3.LUT R13, R13, R12, RZ, 0x3c, !PT ;  /* 0x0000000c0d0d7212 */ /* 0x000fe400078e3cff */
[----:B------:R-:W-:Y:S02]  /*107f0*/  LOP3.LUT R9, R9, R8, RZ, 0x3c, !PT ;  /* 0x0000000809097212 */ /* 0x000fe400078e3cff */
[----:B------:R-:W-:Y:S02]  /*10800*/  LOP3.LUT R2, R3, R2, RZ, 0x3c, !PT ;  /* 0x0000000203027212 */ /* 0x000fe400078e3cff */
[----:B------:R-:W-:Y:S02]  /*10810*/  LOP3.LUT R36, R37, R36, RZ, 0x3c, !PT ;  /* 0x0000002425247212 */ /* 0x000fe400078e3cff */
[----:B------:R-:W-:Y:S02]  /*10820*/  LOP3.LUT R12, R13, R12, RZ, 0x3c, !PT ;  /* 0x0000000c0d0c7212 */ /* 0x000fe400078e3cff */
[----:B------:R-:W-:-:S02]  /*10830*/  LOP3.LUT R8, R9, R8, RZ, 0x3c, !PT ;  /* 0x0000000809087212 */ /* 0x000fc400078e3cff */
[----:B------:R-:W-:Y:S02]  /*10840*/  LOP3.LUT R3, R3, R2, RZ, 0x3c, !PT ;  /* 0x0000000203037212 */ /* 0x000fe400078e3cff */
[----:B------:R-:W-:Y:S02]  /*10850*/  LOP3.LUT R37, R37, R36, RZ, 0x3c, !PT ;  /* 0x0000002425257212 */ /* 0x000fe400078e3cff */
[----:B------:R-:W-:Y:S02]  /*10860*/  LOP3.LUT R13, R13, R12, RZ, 0x3c, !PT ;  /* 0x0000000c0d0d7212 */ /* 0x000fe400078e3cff */
[----:B------:R-:W-:Y:S01]  /*10870*/  LOP3.LUT R9, R9, R8, RZ, 0x3c, !PT ;  /* 0x0000000809097212 */ /* 0x000fe200078e3cff */
        /* <DEDUP_REMOVED lines=9> */
.L_x_4780:
        /* <DEDUP_REMOVED lines=24> */
.L_x_4782:
[----:B------:R0:W1:-:S06]  /*10a90*/  DADD R8, R2, R2 ;  /* 0x0000000002087229 */ /* 0x00004c0000000002 */
.L_x_4781:
[----:B------:R-:W-:Y:S05]  /*10aa0*/  BSYNC B2 ;  /* 0x0000000000027941 */ /* 0x000fea0003800000 */
.L_x_4779:
[----:B0-----:R-:W-:Y:S02]  /*10ab0*/  IMAD.MOV.U32 R2, RZ, RZ, R38 ;  /* 0x000000ffff027224 */ /* 0x001fe400078e0026 */
[----:B------:R-:W-:Y:S02]  /*10ac0*/  IMAD.MOV.U32 R3, RZ, RZ, 0x0 ;  /* 0x00000000ff037424 */ /* 0x000fe400078e00ff */
[----:B-1----:R-:W-:Y:S02]  /*10ad0*/  IMAD.MOV.U32 R0, RZ, RZ, R9 ;  /* 0x000000ffff007224 */ /* 0x002fe400078e0009 */
[----:B------:R-:W-:Y:S05]  /*10ae0*/  RET.REL.NODEC R2 `(_ZN2at6native27unrolled_elementwise_kernelIZZZNS0_16tanh_kernel_cudaERNS_18TensorIteratorBaseEENKUlvE_clEvENKUlvE_clEvEUlN3c107complexIdEEE_St5arrayIPcLm2EELi4E23TrivialOffsetCalculatorILi1EjESE_NS0_6memory12LoadWithCastILi1EEENSF_13StoreWithCastILi1EEEEEviT_T0_T2_T3_T4_T5_) ;  /* 0xfffef51002007950 */ /* 0x000fea0003c3ffff */
        .type           $_ZN2at6native27unrolled_elementwise_kernelIZZZNS0_16tanh_kernel_cudaERNS_18TensorIteratorBaseEENKUlvE_clEvENKUlvE_clEvEUlN3c107complexIdEEE_St5arrayIPcLm2EELi4E23TrivialOffsetCalculatorILi1EjESE_NS0_6memory12LoadWithCastILi1EEENSF_13StoreWithCastILi1EEEEEviT_T0_T2_T3_T4_T5_$__internal_trig_reduction_slowpathd,@function
        .size           $_ZN2at6native27unrolled_elementwise_kernelIZZZNS0_16tanh_kernel_cudaERNS_18TensorIteratorBaseEENKUlvE_clEvENKUlvE_clEvEUlN3c107complexIdEEE_St5arrayIPcLm2EELi4E23TrivialOffsetCalculatorILi1EjESE_NS0_6memory12LoadWithCastILi1EEENSF_13StoreWithCastILi1EEEEEviT_T0_T2_T3_T4_T5_$__internal_trig_reduction_slowpathd,(.L_x_6202 - $_ZN2at6native27unrolled_elementwise_kernelIZZZNS0_16tanh_kernel_cudaERNS_18TensorIteratorBaseEENKUlvE_clEvENKUlvE_clEvEUlN3c107complexIdEEE_St5arrayIPcLm2EELi4E23TrivialOffsetCalculatorILi1EjESE_NS0_6memory12LoadWithCastILi1EEENSF_13StoreWithCastILi1EEEEEviT_T0_T2_T3_T4_T5_$__internal_trig_reduction_slowpathd)
$_ZN2at6native27unrolled_elementwise_kernelIZZZNS0_16tanh_kernel_cudaERNS_18TensorIteratorBaseEENKUlvE_clEvENKUlvE_clEvEUlN3c107complexIdEEE_St5arrayIPcLm2EELi4E23TrivialOffsetCalculatorILi1EjESE_NS0_6memory12LoadWithCastILi1EEENSF_13StoreWithCastILi1EEEEEviT_T0_T2_T3_T4_T5_$__internal_trig_reduction_slowpathd:
[--C-:B------:R-:W-:Y:S01]  /*10af0*/  SHF.R.U32.HI R8, RZ, 0x14, R15.reuse ;  /* 0x00000014ff087819 */ /* 0x100fe2000001160f */
[----:B------:R-:W-:Y:S02]  /*10b00*/  IMAD.MOV.U32 R12, RZ, RZ, R0 ;  /* 0x000000ffff0c7224 */ /* 0x000fe400078e0000 */
[----:B------:R-:W-:Y:S01]  /*10b10*/  IMAD.MOV.U32 R3, RZ, RZ, R15 ;  /* 0x000000ffff037224 */ /* 0x000fe200078e000f */
[----:B------:R-:W-:Y:S01]  /*10b20*/  LOP3.LUT R2, R8, 0x7ff, RZ, 0xc0, !PT ;  /* 0x000007ff08027812 */ /* 0x000fe200078ec0ff */
[----:B------:R-:W-:-:S03]  /*10b30*/  IMAD.MOV.U32 R0, RZ, RZ, RZ ;  /* 0x000000ffff007224 */ /* 0x000fc600078e00ff */
        /* <DEDUP_REMOVED lines=8> */
[----:B------:R-:W-:Y:S02]  /*10bc0*/  IADD3 R38, -R0, 0x13, RZ ;  /* 0x0000001300267810 */ /* 0x000fe40007ffe1ff */
[----:B------:R-:W-:Y:S02]  /*10bd0*/  ISETP.GT.AND P0, PT, R2, 0xe, PT ;  /* 0x0000000e0200780c */ /* 0x000fe40003f04270 */
[----:B------:R-:W-:Y:S02]  /*10be0*/  IADD3 R40, -R0, 0xf, RZ ;  /* 0x0000000f00287810 */ /* 0x000fe40007ffe1ff */
[----:B------:R-:W-:Y:S02]  /*10bf0*/  SEL R38, R38, 0x12, !P0 ;  /* 0x0000001226267807 */ /* 0x000fe40004000000 */
[----:B------:R-:W-:-:S02]  /*10c00*/  LOP3.LUT P0, R39, R39, 0x3f, RZ, 0xc0, !PT ;  /* 0x0000003f27277812 */ /* 0x000fc4000780c0ff */
[----:B------:R-:W-:Y:S01]  /*10c10*/  ISETP.GT.AND P1, PT, R2, R38, PT ;  /* 0x000000260200720c */ /* 0x000fe20003f24270 */
[----:B------:R-:W-:-:S12]  /*10c20*/  IMAD.MOV.U32 R2, RZ, RZ, R40 ;  /* 0x000000ffff027224 */ /* 0x000fd800078e0028 */
[----:B------:R-:W-:Y:S05]  /*10c30*/  @P1 BRA `(.L_x_4785) ;  /* 0x0000022000001947 */ /* 0x000fea0003800000 */
[----:B------:R-:W-:Y:S01]  /*10c40*/  IMAD.MOV.U32 R8, RZ, RZ, 0x8 ;  /* 0x00000008ff087424 */ /* 0x000fe200078e00ff */
[----:B------:R-:W-:Y:S01]  /*10c50*/  SHF.L.U64.HI R0, R12, 0xb, R3 ;  /* 0x0000000b0c007819 */ /* 0x000fe20000010203 */
[----:B------:R-:W-:Y:S01]  /*10c60*/  IMAD.MOV.U32 R14, RZ, RZ, R1 ;  /* 0x000000ffff0e7224 */ /* 0x000fe200078e0001 */
[----:B------:R-:W-:Y:S01]  /*10c70*/  CS2R R10, SRZ ;  /* 0x00000000000a7805 */ /* 0x000fe2000001ff00 */
[----:B------:R-:W-:Y:S01]  /*10c80*/  IMAD.WIDE R8, R40, R8, c[0x4][0x170] ;  /* 0x01005c0028087625 */ /* 0x000fe200078e0208 */
[----:B------:R-:W-:-:S03]  /*10c90*/  LOP3.LUT R0, R0, 0x80000000, RZ, 0xfc, !PT ;  /* 0x8000000000007812 */ /* 0x000fc600078efcff */
[----:B------:R-:W-:Y:S02]  /*10ca0*/  IMAD.MOV.U32 R3, RZ, RZ, R8 ;  /* 0x000000ffff037224 */ /* 0x000fe400078e0008 */
[----:B------:R-:W-:Y:S02]  /*10cb0*/  IMAD.SHL.U32 R8, R12, 0x800, RZ ;  /* 0x000008000c087824 */ /* 0x000fe400078e00ff */
[----:B------:R-:W-:Y:S02]  /*10cc0*/  IMAD.MOV.U32 R2, RZ, RZ, R40 ;  /* 0x000000ffff027224 */ /* 0x000fe400078e0028 */
.L_x_4786:
[----:B------:R-:W-:Y:S01]  /*10cd0*/  IMAD.MOV.U32 R12, RZ, RZ, R3 ;  /* 0x000000ffff0c7224 */ /* 0x000fe200078e0003 */
[----:B------:R-:W-:Y:S01]  /*10ce0*/  ULDC.64 UR4, c[0x0][0x118] ;  /* 0x0000460000047ab9 */ /* 0x000fe20000000a00 */
[----:B------:R-:W-:-:S06]  /*10cf0*/  IMAD.MOV.U32 R13, RZ, RZ, R9 ;  /* 0x000000ffff0d7224 */ /* 0x000fcc00078e0009 */
[----:B------:R-:W2:Y:S01]  /*10d00*/  LDG.E.64.CONSTANT R12, [R12.64] ;  /* 0x000000040c0c7981 */ /* 0x000ea2000c1e9b00 */
[----:B------:R-:W-:Y:S01]  /*10d10*/  IADD3 R2, R2, 0x1, RZ ;  /* 0x0000000102027810 */ /* 0x000fe20007ffe0ff */
[----:B--2---:R-:W-:-:S04]  /*10d20*/  IMAD.WIDE.U32 R10, P1, R12, R8, R10 ;  /* 0x000000080c0a7225 */ /* 0x004fc8000782000a */
[----:B------:R-:W-:-:S05]  /*10d30*/  IMAD R37, R12, R0, RZ ;  /* 0x000000000c257224 */ /* 0x000fca00078e02ff */
[----:B------:R-:W-:Y:S01]  /*10d40*/  IADD3 R11, P3, R37, R11, RZ ;  /* 0x0000000b250b7210 */ /* 0x000fe20007f7e0ff */
[----:B------:R-:W-:-:S05]  /*10d50*/  IMAD R37, R13, R8, RZ ;  /* 0x000000080d257224 */ /* 0x000fca00078e02ff */
[----:B------:R-:W-:-:S05]  /*10d60*/  IADD3 R11, P4, R37, R11, RZ ;  /* 0x0000000b250b7210 */ /* 0x000fca0007f9e0ff */
[----:B------:R0:W-:Y:S02]  /*10d70*/  STL.64 [R14], R10 ;  /* 0x0000000a0e007387 */ /* 0x0001e40000100a00 */
[----:B0-----:R-:W-:Y:S01]  /*10d80*/  IMAD.HI.U32 R10, R12, R0, RZ ;  /* 0x000000000c0a7227 */ /* 0x001fe200078e00ff */
[----:B------:R-:W-:-:S03]  /*10d90*/  IADD3 R14, R14, 0x8, RZ ;  /* 0x000000080e0e7810 */ /* 0x000fc60007ffe0ff */
[----:B------:R-:W-:-:S04]  /*10da0*/  IMAD.HI.U32 R11, R13, R8, RZ ;  /* 0x000000080d0b7227 */ /* 0x000fc800078e00ff */
[----:B------:R-:W-:Y:S02]  /*10db0*/  IMAD.X R10, RZ, RZ, R10, P1 ;  /* 0x000000ffff0a7224 */ /* 0x000fe400008e060a */
[----:B------:R-:W-:-:S03]  /*10dc0*/  IMAD R12, R13, R0, RZ ;  /* 0x000000000d0c7224 */ /* 0x000fc600078e02ff */
[----:B------:R-:W-:Y:S01]  /*10dd0*/  IADD3.X R10, P1, R11, R10, RZ, P3, !PT ;  /* 0x0000000a0b0a7210 */ /* 0x000fe20001f3e4ff */
[----:B------:R-:W-:Y:S01]  /*10de0*/  IMAD.HI.U32 R11, R13, R0, RZ ;  /* 0x000000000d0b7227 */ /* 0x000fe200078e00ff */
[----:B------:R-:W-:Y:S02]  /*10df0*/  ISETP.GE.AND P3, PT, R2, R38, PT ;  /* 0x000000260200720c */ /* 0x000fe40003f66270 */
[----:B------:R-:W-:Y:S01]  /*10e00*/  IADD3.X R10, P4, R12, R10, RZ, P4, !PT ;  /* 0x0000000a0c0a7210 */ /* 0x000fe2000279e4ff */
[----:B------:R-:W-:Y:S01]  /*10e10*/  IMAD.X R11, RZ, RZ, R11, P1 ;  /* 0x000000ffff0b7224 */ /* 0x000fe200008e060b */
[----:B------:R-:W-:-:S03]  /*10e20*/  IADD3 R3, P1, R3, 0x8, RZ ;  /* 0x0000000803037810 */ /* 0x000fc60007f3e0ff */
[----:B------:R-:W-:Y:S02]  /*10e30*/  IMAD.X R11, RZ, RZ, R11, P4 ;  /* 0x000000ffff0b7224 */ /* 0x000fe400020e060b */
[----:B------:R-:W-:-:S04]  /*10e40*/  IMAD.X R9, RZ, RZ, R9, P1 ;  /* 0x000000ffff097224 */ /* 0x000fc800008e0609 */
[----:B------:R-:W-:Y:S05]  /*10e50*/  @!P3 BRA `(.L_x_4786) ;  /* 0xfffffe700000b947 */ /* 0x000fea000383ffff */
.L_x_4785:
[----:B------:R-:W-:Y:S05]  /*10e60*/  BSYNC B1 ;  /* 0x0000000000017941 */ /* 0x000fea0003800000 */
.L_x_4784:
[----:B------:R-:W-:-:S04]  /*10e70*/  IMAD.IADD R40, R2, 0x1, -R40 ;  /* 0x0000000102287824 */ /* 0x000fc800078e0a28 */
[----:B------:R-:W-:-:S05]  /*10e80*/  IMAD R40, R40, 0x8, R1 ;  /* 0x0000000828287824 */ /* 0x000fca00078e0201 */
[----:B------:R0:W-:Y:S04]  /*10e90*/  STL.64 [R40], R10 ;  /* 0x0000000a28007387 */ /* 0x0001e80000100a00 */
[----:B------:R-:W2:Y:S04]  /*10ea0*/  LDL.64 R2, [R1+0x10] ;  /* 0x0000100001027983 */ /* 0x000ea80000100a00 */
[----:B------:R-:W3:Y:S04]  /*10eb0*/  LDL.64 R8, [R1+0x18] ;  /* 0x0000180001087983 */ /* 0x000ee80000100a00 */
[----:B0-----:R-:W4:Y:S01]  /*10ec0*/  @P0 LDL.64 R10, [R1+0x8] ;  /* 0x00000800010a0983 */ /* 0x001f220000100a00 */
[----:B------:R-:W-:Y:S01]  /*10ed0*/  @P0 IADD3 R0, -R39, 0x40, RZ ;  /* 0x0000004027000810 */ /* 0x000fe20007ffe1ff */
[----:B------:R-:W-:Y:S01]  /*10ee0*/  UMOV UR4, URZ ;  /* 0x0000003f00047c82 */ /* 0x000fe20008000000 */
[----:B--2---:R-:W-:-:S02]  /*10ef0*/  @P0 SHF.L.U32 R13, R2, R39, RZ ;  /* 0x00000027020d0219 */ /* 0x004fc400000006ff */
[-C--:B------:R-:W-:Y:S02]  /*10f00*/  @P0 SHF.R.U64 R12, R2, R0.reuse, R3 ;  /* 0x00000000020c0219 */ /* 0x080fe40000001203 */
[-C--:B----4-:R-:W-:Y:S02]  /*10f10*/  @P0 SHF.R.U64 R14, R10, R0.reuse, R11 ;  /* 0x000000000a0e0219 */ /* 0x090fe4000000120b */
[----:B------:R-:W-:Y:S02]  /*10f20*/  @P0 SHF.L.U64.HI R10, R2, R39, R3 ;  /* 0x00000027020a0219 */ /* 0x000fe40000010203 */
[----:B------:R-:W-:Y:S02]  /*10f30*/  @P0 LOP3.LUT R2, R14, R13, RZ, 0xfc, !PT ;  /* 0x0000000d0e020212 */ /* 0x000fe400078efcff */
[-C--:B------:R-:W-:Y:S02]  /*10f40*/  @P0 SHF.R.U32.HI R11, RZ, R0.reuse, R11 ;  /* 0x00000000ff0b0219 */ /* 0x080fe4000001160b */
[----:B------:R-:W-:-:S02]  /*10f50*/  @P0 SHF.R.U32.HI R13, RZ, R0, R3 ;  /* 0x00000000ff0d0219 */ /* 0x000fc40000011603 */
[CC--:B---3--:R-:W-:Y:S02]  /*10f60*/  @P0 SHF.L.U32 R0, R8.reuse, R39.reuse, RZ ;  /* 0x0000002708000219 */ /* 0x0c8fe400000006ff */
[----:B------:R-:W-:Y:S02]  /*10f70*/  @P0 SHF.L.U64.HI R39, R8, R39, R9 ;  /* 0x0000002708270219 */ /* 0x000fe40000010209 */
[----:B------:R-:W-:Y:S02]  /*10f80*/  @P0 LOP3.LUT R8, R0, R12, RZ, 0xfc, !PT ;  /* 0x0000000c00080212 */ /* 0x000fe400078efcff */
[----:B------:R-:W-:Y:S01]  /*10f90*/  @P0 LOP3.LUT R3, R11, R10, RZ, 0xfc, !PT ;  /* 0x0000000a0b030212 */ /* 0x000fe200078efcff */
[----:B------:R-:W-:Y:S02]  /*10fa0*/  IMAD.SHL.U32 R10, R2, 0x4, RZ ;  /* 0x00000004020a7824 */ /* 0x000fe400078e00ff */
[----:B------:R-:W-:Y:S01]  /*10fb0*/  IMAD.SHL.U32 R0, R8, 0x4, RZ ;  /* 0x0000000408007824 */ /* 0x000fe200078e00ff */
[----:B------:R-:W-:-:S02]  /*10fc0*/  SHF.L.U64.HI R11, R2, 0x2, R3 ;  /* 0x00000002020b7819 */ /* 0x000fc40000010203 */
[----:B------:R-:W-:Y:S02]  /*10fd0*/  SHF.R.U32.HI R3, RZ, 0x1e, R3 ;  /* 0x0000001eff037819 */ /* 0x000fe40000011603 */
[----:B------:R-:W-:Y:S02]  /*10fe0*/  @P0 LOP3.LUT R9, R39, R13, RZ, 0xfc, !PT ;  /* 0x0000000d27090212 */ /* 0x000fe400078efcff */
[----:B------:R-:W-:Y:S02]  /*10ff0*/  IADD3 RZ, P0, RZ, -R10, RZ ;  /* 0x8000000affff7210 */ /* 0x000fe40007f1e0ff */
[----:B------:R-:W-:Y:S02]  /*11000*/  LOP3.LUT R2, RZ, R11, RZ, 0x33, !PT ;  /* 0x0000000bff027212 */ /* 0x000fe400078e33ff */
[----:B------:R-:W-:Y:S02]  /*11010*/  LOP3.LUT R3, R3, R0, RZ, 0xfc, !PT ;  /* 0x0000000003037212 */ /* 0x000fe400078efcff */
[----:B------:R-:W-:-:S02]  /*11020*/  SHF.L.U64.HI R0, R8, 0x2, R9 ;  /* 0x0000000208007819 */ /* 0x000fc40000010209 */
[----:B------:R-:W-:Y:S02]  /*11030*/  IADD3.X R12, P0, RZ, R2, RZ, P0, !PT ;  /* 0x00000002ff0c7210 */ /* 0x000fe4000071e4ff */
        /* <DEDUP_REMOVED lines=9> */
[----:B------:R-:W-:-:S06]  /*110d0*/  SEL R2, R3, R0, !P1 ;  /* 0x0000000003027207 */ /* 0x000fcc0004800000 */
[----:B------:R-:W0:Y:S02]  /*110e0*/  FLO.U32 R2, R2 ;  /* 0x0000000200027300 */ /* 0x000e2400000e0000 */
[C---:B0-----:R-:W-:Y:S02]  /*110f0*/  IADD3 R8, -R2.reuse, 0x1f, RZ ;  /* 0x0000001f02087810 */ /* 0x041fe40007ffe1ff */
[----:B------:R-:W-:-:S03]  /*11100*/  IADD3 R2, -R2, 0x3f, RZ ;  /* 0x0000003f02027810 */ /* 0x000fc60007ffe1ff */
[----:B------:R-:W-:-:S05]  /*11110*/  @P1 IMAD.MOV R2, RZ, RZ, R8 ;  /* 0x000000ffff021224 */ /* 0x000fca00078e0208 */
[----:B------:R-:W-:-:S04]  /*11120*/  ISETP.NE.U32.AND P1, PT, R2, RZ, PT ;  /* 0x000000ff0200720c */ /* 0x000fc80003f25070 */
[----:B------:R-:W-:Y:S01]  /*11130*/  ISETP.NE.AND.EX P1, PT, RZ, RZ, PT, P1 ;  /* 0x000000ffff00720c */ /* 0x000fe20003f25310 */
[----:B------:R-:W-:Y:S01]  /*11140*/  @P0 IMAD.MOV R10, RZ, RZ, -R10 ;  /* 0x000000ffff0a0224 */ /* 0x000fe200078e0a0a */
[----:B------:R-:W-:Y:S02]  /*11150*/  SEL R8, R11, R12, !P0 ;  /* 0x0000000c0b087207 */ /* 0x000fe40004000000 */
[----:B------:R-:W-:Y:S02]  /*11160*/  IADD3 R11, -R2, 0x40, RZ ;  /* 0x00000040020b7810 */ /* 0x000fe40007ffe1ff */
[CC--:B------:R-:W-:Y:S02]  /*11170*/  SHF.L.U32 R12, R3.reuse, R2.reuse, RZ ;  /* 0x00000002030c7219 */ /* 0x0c0fe400000006ff */
[----:B------:R-:W-:Y:S02]  /*11180*/  SHF.R.U64 R10, R10, R11, R8 ;  /* 0x0000000b0a0a7219 */ /* 0x000fe40000001208 */
[----:B------:R-:W-:-:S03]  /*11190*/  SHF.L.U64.HI R37, R3, R2, R0 ;  /* 0x0000000203257219 */ /* 0x000fc60000010200 */
[----:B------:R-:W-:Y:S02]  /*111a0*/  @P1 LOP3.LUT R3, R10, R12, RZ, 0xfc, !PT ;  /* 0x0000000c0a031212 */ /* 0x000fe400078efcff */
[----:B------:R-:W-:-:S03]  /*111b0*/  SHF.R.U32.HI R8, RZ, R11, R8 ;  /* 0x0000000bff087219 */ /* 0x000fc60000011608 */
[----:B------:R-:W-:-:S04]  /*111c0*/  IMAD.WIDE.U32 R12, R3, 0x2168c235, RZ ;  /* 0x2168c235030c7825 */ /* 0x000fc800078e00ff */
[----:B------:R-:W-:Y:S02]  /*111d0*/  IMAD.MOV.U32 R10, RZ, RZ, R13 ;  /* 0x000000ffff0a7224 */ /* 0x000fe400078e000d */
[----:B------:R-:W-:Y:S01]  /*111e0*/  IMAD.MOV.U32 R11, RZ, RZ, RZ ;  /* 0x000000ffff0b7224 */ /* 0x000fe200078e00ff */
[----:B------:R-:W-:-:S03]  /*111f0*/  @P1 LOP3.LUT R0, R8, R37, RZ, 0xfc, !PT ;  /* 0x0000002508001212 */ /* 0x000fc600078efcff */
[----:B------:R-:W-:-:S04]  /*11200*/  IMAD.WIDE.U32 R10, R3, -0x36f0255e, R10 ;  /* 0xc90fdaa2030a7825 */ /* 0x000fc800078e000a */
[----:B------:R-:W-:-:S04]  /*11210*/  IMAD.HI.U32 R3, R0, -0x36f0255e, RZ ;  /* 0xc90fdaa200037827 */ /* 0x000fc800078e00ff */
[----:B------:R-:W-:-:S04]  /*11220*/  IMAD.WIDE.U32 R10, P3, R0, 0x2168c235, R10 ;  /* 0x2168c235000a7825 */ /* 0x000fc8000786000a */
[----:B------:R-:W-:Y:S01]  /*11230*/  IMAD R0, R0, -0x36f0255e, RZ ;  /* 0xc90fdaa200007824 */ /* 0x000fe200078e02ff */
[----:B------:R-:W-:Y:S01]  /*11240*/  IADD3 RZ, P1, R12, R12, RZ ;  /* 0x0000000c0cff7210 */ /* 0x000fe20007f3e0ff */
[----:B------:R-:W-:-:S03]  /*11250*/  IMAD.X R3, RZ, RZ, R3, P3 ;  /* 0x000000ffff037224 */ /* 0x000fc600018e0603 */
[----:B------:R-:W-:Y:S02]  /*11260*/  IADD3 R0, P3, R0, R11, RZ ;  /* 0x0000000b00007210 */ /* 0x000fe40007f7e0ff */
[----:B------:R-:W-:-:S03]  /*11270*/  IADD3.X RZ, P1, R10, R10, RZ, P1, !PT ;  /* 0x0000000a0aff7210 */ /* 0x000fc60000f3e4ff */
[----:B------:R-:W-:Y:S01]  /*11280*/  IMAD.X R8, RZ, RZ, R3, P3 ;  /* 0x000000ffff087224 */ /* 0x000fe200018e0603 */
[C---:B------:R-:W-:Y:S02]  /*11290*/  ISETP.GT.U32.AND P3, PT, R0.reuse, RZ, PT ;  /* 0x000000ff0000720c */ /* 0x040fe40003f64070 */
[----:B------:R-:W-:Y:S02]  /*112a0*/  IADD3.X R3, P1, R0, R0, RZ, P1, !PT ;  /* 0x0000000000037210 */ /* 0x000fe40000f3e4ff */
[----:B------:R-:W-:-:S03]  /*112b0*/  ISETP.GT.AND.EX P3, PT, R8, RZ, PT, P3 ;  /* 0x000000ff0800720c */ /* 0x000fc60003f64330 */
[----:B------:R-:W-:Y:S01]  /*112c0*/  IMAD.X R10, R8, 0x1, R8, P1 ;  /* 0x00000001080a7824 */ /* 0x000fe200008e0608 */
[----:B------:R-:W-:-:S04]  /*112d0*/  SEL R3, R3, R0, P3 ;  /* 0x0000000003037207 */ /* 0x000fc80001800000 */
[----:B------:R-:W-:Y:S02]  /*112e0*/  SEL R0, R10, R8, P3 ;  /* 0x000000080a007207 */ /* 0x000fe40001800000 */
[----:B------:R-:W-:-:S05]  /*112f0*/  IADD3 R3, P1, R3, 0x1, RZ ;  /* 0x0000000103037810 */ /* 0x000fca0007f3e0ff */
[----:B------:R-:W-:-:S05]  /*11300*/  IMAD.X R0, RZ, RZ, R0, P1 ;  /* 0x000000ffff007224 */ /* 0x000fca00008e0600 */
[----:B------:R-:W-:Y:S02]  /*11310*/  SHF.R.U64 R3, R3, 0xa, R0 ;  /* 0x0000000a03037819 */ /* 0x000fe40000001200 */
[----:B------:R-:W-:Y:S02]  /*11320*/  SEL R8, RZ, 0x1, !P3 ;  /* 0x00000001ff087807 */ /* 0x000fe40005800000 */
[----:B------:R-:W-:-:S04]  /*11330*/  IADD3 R12, P1, R3, 0x1, RZ ;  /* 0x00000001030c7810 */ /* 0x000fc80007f3e0ff */
[----:B------:R-:W-:Y:S01]  /*11340*/  LEA.HI.X R0, R0, RZ, RZ, 0x16, P1 ;  /* 0x000000ff00007211 */ /* 0x000fe200008fb4ff */
[----:B------:R-:W-:Y:S01]  /*11350*/  IMAD.IADD R2, R8, 0x1, R2 ;  /* 0x0000000108027824 */ /* 0x000fe200078e0202 */
[----:B------:R-:W-:Y:S02]  /*11360*/  LOP3.LUT P1, R3, R15, 0x80000000, RZ, 0xc0, !PT ;  /* 0x800000000f037812 */ /* 0x000fe4000782c0ff */
[--C-:B------:R-:W-:Y:S01]  /*11370*/  SHF.R.U64 R12, R12, 0x1, R0.reuse ;  /* 0x000000010c0c7819 */ /* 0x100fe20000001200 */
[----:B------:R-:W-:Y:S01]  /*11380*/  IMAD.SHL.U32 R8, R2, 0x100000, RZ ;  /* 0x0010000002087824 */ /* 0x000fe200078e00ff */
[----:B------:R-:W-:Y:S02]  /*11390*/  LOP3.LUT R14, R14, 0x1, RZ, 0xc0, !PT ;  /* 0x000000010e0e7812 */ /* 0x000fe400078ec0ff */
[----:B------:R-:W-:Y:S02]  /*113a0*/  SHF.R.U32.HI R2, RZ, 0x1, R0 ;  /* 0x00000001ff027819 */ /* 0x000fe40000011600 */
[----:B------:R-:W-:-:S02]  /*113b0*/  IADD3 R12, P3, P4, R12, -UR4, RZ ;  /* 0x800000040c0c7c10 */ /* 0x000fc4000fc7e0ff */
[----:B------:R-:W-:Y:S02]  /*113c0*/  LEA.HI R0, R9, R14, RZ, 0x2 ;  /* 0x0000000e09007211 */ /* 0x000fe400078f10ff */
[----:B------:R-:W-:Y:S02]  /*113d0*/  @P0 LOP3.LUT R3, R3, 0x80000000, RZ, 0x3c, !PT ;  /* 0x8000000003030812 */ /* 0x000fe400078e3cff */
[----:B------:R-:W-:Y:S01]  /*113e0*/  IADD3.X R2, R2, 0x3fe00000, ~R8, P3, P4 ;  /* 0x3fe0000002027810 */ /* 0x000fe20001fe8c08 */
[----:B------:R-:W-:-:S03]  /*113f0*/  @P1 IMAD.MOV R0, RZ, RZ, -R0 ;  /* 0x000000ffff001224 */ /* 0x000fc600078e0a00 */
[----:B------:R-:W-:Y:S02]  /*11400*/  LOP3.LUT R3, R2, R3, RZ, 0xfc, !PT ;  /* 0x0000000302037212 */ /* 0x000fe400078efcff */
.L_x_4783:
[----:B------:R-:W-:Y:S02]  /*11410*/  IMAD.MOV.U32 R37, RZ, RZ, 0x0 ;  /* 0x00000000ff257424 */ /* 0x000fe400078e00ff */
[----:B------:R-:W-:Y:S02]  /*11420*/  IMAD.MOV.U32 R2, RZ, RZ, R12 ;  /* 0x000000ffff027224 */ /* 0x000fe400078e000c */
[----:B------:R-:W-:Y:S05]  /*11430*/  RET.REL.NODEC R36 `(_ZN2at6native27unrolled_elementwise_kernelIZZZNS0_16tanh_kernel_cudaERNS_18TensorIteratorBaseEENKUlvE_clEvENKUlvE_clEvEUlN3c107complexIdEEE_St5arrayIPcLm2EELi4E23TrivialOffsetCalculatorILi1EjESE_NS0_6memory12LoadWithCastILi1EEENSF_13StoreWithCastILi1EEEEEviT_T0_T2_T3_T4_T5_) ;  /* 0xfffeebc024007950 */ /* 0x000fea0003c3ffff */
.L_x_4787:
        /* <DEDUP_REMOVED lines=12> */
.L_x_6202:


//--------------------- .text._ZN2at6native18elementwise_kernelILi128ELi2EZNS0_22gpu_kernel_impl_nocastIZZZNS0_16tanh_kernel_cudaERNS_18TensorIteratorBaseEENKUlvE_clEvENKUlvE_clEvEUlN3c107complexIdEEE_EEvS4_RKT_EUliE_EEviT1_ --------------------------
	.section	.text._ZN2at6native18elementwise_kernelILi128ELi2EZNS0_22gpu_kernel_impl_nocastIZZZNS0_16tanh_kernel_cudaERNS_18TensorIteratorBaseEENKUlvE_clEvENKUlvE_clEvEUlN3c107complexIdEEE_EEvS4_RKT_EUliE_EEviT1_,"ax",@progbits
	.sectioninfo	@"SHI_REGISTERS=35"
	.align	128
        .global         _ZN2at6native18elementwise_kernelILi128ELi2EZNS0_22gpu_kernel_impl_nocastIZZZNS0_16tanh_kernel_cudaERNS_18TensorIteratorBaseEENKUlvE_clEvENKUlvE_clEvEUlN3c107complexIdEEE_EEvS4_RKT_EUliE_EEviT1_
        .type           _ZN2at6native18elementwise_kernelILi128ELi2EZNS0_22gpu_kernel_impl_nocastIZZZNS0_16tanh_kernel_cudaERNS_18TensorIteratorBaseEENKUlvE_clEvENKUlvE_clEvEUlN3c107complexIdEEE_EEvS4_RKT_EUliE_EEviT1_,@function
        .size           _ZN2at6native18elementwise_kernelILi128ELi2EZNS0_22gpu_kernel_impl_nocastIZZZNS0_16tanh_kernel_cudaERNS_18TensorIteratorBaseEENKUlvE_clEvENKUlvE_clEvEUlN3c107complexIdEEE_EEvS4_RKT_EUliE_EEviT1_,(.L_x_6205 - _ZN2at6native18elementwise_kernelILi128ELi2EZNS0_22gpu_kernel_impl_nocastIZZZNS0_16tanh_kernel_cudaERNS_18TensorIteratorBaseEENKUlvE_clEvENKUlvE_clEvEUlN3c107complexIdEEE_EEvS4_RKT_EUliE_EEviT1_)
        .other          _ZN2at6native18elementwise_kernelILi128ELi2EZNS0_22gpu_kernel_impl_nocastIZZZNS0_16tanh_kernel_cudaERNS_18TensorIteratorBaseEENKUlvE_clEvENKUlvE_clEvEUlN3c107complexIdEEE_EEvS4_RKT_EUliE_EEviT1_,@"STO_CUDA_ENTRY STV_DEFAULT"
_ZN2at6native18elementwise_kernelILi128ELi2EZNS0_22gpu_kernel_impl_nocastIZZZNS0_16tanh_kernel_cudaERNS_18TensorIteratorBaseEENKUlvE_clEvENKUlvE_clEvEUlN3c107complexIdEEE_EEvS4_RKT_EUliE_EEviT1_:
.text._ZN2at6native18elementwise_kernelILi128ELi2EZNS0_22gpu_kernel_impl_nocastIZZZNS0_16tanh_kernel_cudaERNS_18TensorIteratorBaseEENKUlvE_clEvENKUlvE_clEvEUlN3c107complexIdEEE_EEvS4_RKT_EUliE_EEviT1_:
        /* <DEDUP_REMOVED lines=10> */
[----:B------:R-:W-:Y:S01]  /*00a0*/  HFMA2.MMA R20, -RZ, RZ, 0, 0 ;  /* 0x00000000ff147435 */ /* 0x000fe200000001ff */
[----:B------:R-:W-:-:S11]  /*00b0*/  IMAD.MOV.U32 R0, RZ, RZ, RZ ;  /* 0x000000ffff007224 */ /* 0x000fd600078e00ff */
[----:B------:R-:W-:Y:S05]  /*00c0*/  @!P0 BRA `(.L_x_4790) ;  /* 0x00000e0000008947 */ /* 0x000fea0003800000 */
[----:B------:R-:W-:Y:S02]  /*00d0*/  IMAD.MOV.U32 R2, RZ, RZ, RZ ;  /* 0x000000ffff027224 */ /* 0x000fe400078e00ff */
[----:B------:R-:W-:Y:S02]  /*00e0*/  IMAD.MOV.U32 R3, RZ, RZ, R5 ;  /* 0x000000ffff037224 */ /* 0x000fe400078e0005 */
[----:B------:R-:W-:Y:S02]  /*00f0*/  IMAD.MOV.U32 R6, RZ, RZ, c[0x0][0x168] ;  /* 0x00005a00ff067624 */ /* 0x000fe400078e00ff */
[----:B------:R-:W-:-:S03]  /*0100*/  IMAD.HI.U32 R2, R5, c[0x0][0x170], R2 ;  /* 0x00005c0005027a27 */ /* 0x000fc600078e0002 */
[----:B------:R-:W-:Y:S02]  /*0110*/  ISETP.NE.AND P0, PT, R6, 0x1, PT ;  /* 0x000000010600780c */ /* 0x000fe40003f05270 */
[----:B------:R-:W-:-:S04]  /*0120*/  SHF.R.U32.HI R3, RZ, c[0x0][0x174], R2 ;  /* 0x00005d00ff037a19 */ /* 0x000fc80000011602 */
[----:B------:R-:W-:-:S05]  /*0130*/  IADD3 R0, -R3, RZ, RZ ;  /* 0x000000ff03007210 */ /* 0x000fca0007ffe1ff */
        /* <DEDUP_REMOVED lines=217> */
.L_x_4790:
[----:B------:R-:W-:-:S05]  /*0ed0*/  IADD3 R8, P0, R0, c[0x0][0x368], RZ ;  /* 0x0000da0000087a10 */ /* 0x000fca0007f1e0ff */
[----:B------:R-:W-:-:S06]  /*0ee0*/  IMAD.X R9, RZ, RZ, c[0x0][0x36c], P0 ;  /* 0x0000db00ff097624 */ /* 0x000fcc00000e06ff */
[----:B------:R-:W2:Y:S01]  /*0ef0*/  LDG.E.128 R8, [R8.64] ;  /* 0x0000000608087981 */ /* 0x000ea2000c1e1d00 */
[----:B------:R-:W-:Y:S01]  /*0f00*/  BSSY B0, `(.L_x_4791) ;  /* 0x00001c9000007945 */ /* 0x000fe20003800000 */
[----:B--2---:R-:W-:Y:S01]  /*0f10*/  LOP3.LUT R0, R9, 0x7fffffff, RZ, 0xc0, !PT ;  /* 0x7fffffff09007812 */ /* 0x004fe200078ec0ff */
[----:B------:R-:W-:Y:S02]  /*0f20*/  IMAD.MOV.U32 R12, RZ, RZ, R8 ;  /* 0x000000ffff0c7224 */ /* 0x000fe400078e0008 */
[----:B------:R-:W-:Y:S01]  /*0f30*/  IMAD.MOV.U32 R13, RZ, RZ, R9 ;  /* 0x000000ffff0d7224 */ /* 0x000fe200078e0009 */
        /* <DEDUP_REMOVED lines=10> */
[----:B------:R-:W-:-:S06]  /*0fe0*/  DSETP.GE.AND P0, PT, |R10|, 2.14748364800000000000e+09, PT ;  /* 0x41e000000a00742a */ /* 0x000fcc0003f06200 */
[----:B0-----:R-:W0:Y:S08]  /*0ff0*/  F2I.F64 R2, R2 ;  /* 0x0000000200027311 */ /* 0x001e300000301100 */
[----:B0-----:R-:W0:Y:S02]  /*1000*/  I2F.F64 R16, R2 ;  /* 0x0000000200107312 */ /* 0x001e240000201c00 */
[----:B0-----:R-:W0:-:S06]  /*1010*/  DFMA R4, -R16, c[0x2][0x8], R10 ;  /* 0x0080020010047a2b */ /* 0x001e0c000000010a */
[----:B0-----:R-:W0:-:S06]  /*1020*/  DFMA R4, -R16, c[0x2][0x10], R4 ;  /* 0x0080040010047a2b */ /* 0x001e0c0000000104 */
[----:B0-----:R0:W1:Y:S01]  /*1030*/  DFMA R16, -R16, c[0x2][0x18], R4 ;  /* 0x0080060010107a2b */ /* 0x0010620000000104 */
[----:B------:R-:W-:Y:S05]  /*1040*/  @!P0 BRA `(.L_x_4797) ;  /* 0x0000007000008947 */ /* 0x000fea0003800000 */
[----:B------:R-:W-:Y:S01]  /*1050*/  MOV R0, R10 ;  /* 0x0000000a00007202 */ /* 0x000fe20000000f00 */
[----:B-1----:R-:W-:Y:S01]  /*1060*/  IMAD.MOV.U32 R16, RZ, RZ, R11 ;  /* 0x000000ffff107224 */ /* 0x002fe200078e000b */
[----:B------:R-:W-:-:S03]  /*1070*/  MOV R18, 0x1090 ;  /* 0x0000109000127802 */ /* 0x000fc60000000f00 */
[----:B0-----:R-:W-:Y:S05]  /*1080*/  CALL.REL.NOINC `($_ZN2at6native18elementwise_kernelILi128ELi2EZNS0_22gpu_kernel_impl_nocastIZZZNS0_16tanh_kernel_cudaERNS_18TensorIteratorBaseEENKUlvE_clEvENKUlvE_clEvEUlN3c107complexIdEEE_EEvS4_RKT_EUliE_EEviT1_$__internal_trig_reduction_slowpathd) ;  /* 0x00004f5000007944 */ /* 0x001fea0003c00000 */
[----:B------:R-:W-:Y:S05]  /*1090*/  BRA `(.L_x_4797) ;  /* 0x0000002000007947 */ /* 0x000fea0003800000 */
.L_x_4796:
[----:B------:R0:W1:Y:S01]  /*10a0*/  DMUL R16, RZ, R10 ;  /* 0x0000000aff107228 */ /* 0x0000620000000000 */
[----:B------:R-:W-:-:S05]  /*10b0*/  IMAD.MOV.U32 R2, RZ, RZ, RZ ;  /* 0x000000ffff027224 */ /* 0x000fca00078e00ff */
.L_x_4797:
[----:B------:R-:W-:Y:S05]  /*10c0*/  BSYNC B3 ;  /* 0x0000000000037941 */ /* 0x000fea0003800000 */
.L_x_4795:
[----:B01----:R-:W0:Y:S01]  /*10d0*/  DMUL R4, R16, R16 ;  /* 0x0000001010047228 */ /* 0x003e220000000000 */
[----:B------:R-:W-:Y:S01]  /*10e0*/  IMAD.MOV.U32 R6, RZ, RZ, 0x2799bcb9 ;  /* 0x2799bcb9ff067424 */ /* 0x000fe200078e00ff */
[----:B------:R-:W-:Y:S01]  /*10f0*/  MOV R7, 0x3ee48dac ;  /* 0x3ee48dac00077802 */ /* 0x000fe20000000f00 */
[----:B------:R-:W-:Y:S01]  /*1100*/  BSSY B2, `(.L_x_4798) ;  /* 0x0000020000027945 */ /* 0x000fe20003800000 */
[----:B------:R-:W-:Y:S02]  /*1110*/  LOP3.LUT R2, R2, 0x1, RZ, 0xc0, !PT ;  /* 0x0000000102027812 */ /* 0x000fe400078ec0ff */
[----:B------:R-:W-:-:S02]  /*1120*/  LOP3.LUT R25, R13, 0x7fffffff, RZ, 0xc0, !PT ;  /* 0x7fffffff0d197812 */ /* 0x000fc400078ec0ff */
[----:B0-----:R-:W0:Y:S01]  /*1130*/  DFMA R6, R4, R6, c[0x2][0x20] ;  /* 0x008008000406762b */ /* 0x001e220000000006 */
[----:B------:R-:W-:Y:S02]  /*1140*/  ISETP.NE.U32.AND P0, PT, R2, 0x1, PT ;  /* 0x000000010200780c */ /* 0x000fe40003f05070 */
[----:B------:R-:W-:-:S03]  /*1150*/  ISETP.GE.U32.AND P1, PT, R25, 0x3ff00000, PT ;  /* 0x3ff000001900780c */ /* 0x000fc60003f26070 */
        /* <DEDUP_REMOVED lines=23> */
[----:B-1----:R-:W1:-:S06]  /*12d0*/  DFMA R4, R28, -R6, 1 ;  /* 0x3ff000001c04742b */ /* 0x002e4c0000000806 */
[----:B-1----:R-:W1:-:S06]  /*12e0*/  DFMA R2, R2, -R6, R4 ;  /* 0x800000060202722b */ /* 0x002e4c0000000004 */
[----:B-1----:R1:W2:-:S06]  /*12f0*/  DFMA R28, -R6, R2, -R6 ;  /* 0x00000002061c722b */ /* 0x00228c0000000906 */
.L_x_4799:
[----:B------:R-:W-:Y:S05]  /*1300*/  BSYNC B2 ;  /* 0x0000000000027941 */ /* 0x000fea0003800000 */
.L_x_4798:
[----:B------:R-:W-:Y:S01]  /*1310*/  BSSY B2, `(.L_x_4800) ;  /* 0x0000051000027945 */ /* 0x000fe20003800000 */
[----:B------:R-:W-:Y:S01]  /*1320*/  IMAD.MOV.U32 R24, RZ, RZ, R12 ;  /* 0x000000ffff187224 */ /* 0x000fe200078e000c */
[----:B------:R-:W-:Y:S05]  /*1330*/  @!P1 BRA `(.L_x_4801) ;  /* 0x0000043000009947 */ /* 0x000fea0003800000 */
[----:B-1----:R-:W-:Y:S01]  /*1340*/  IMAD.MOV.U32 R2, RZ, RZ, 0x652b82fe ;  /* 0x652b82feff027424 */ /* 0x002fe200078e00ff */
[----:B------:R-:W-:Y:S01]  /*1350*/  MOV R3, 0x3ff71547 ;  /* 0x3ff7154700037802 */ /* 0x000fe20000000f00 */
[----:B------:R-:W-:Y:S01]  /*1360*/  IMAD.SHL.U32 R0, R25, 0x2, RZ ;  /* 0x0000000219007824 */ /* 0x000fe200078e00ff */
[----:B------:R-:W-:Y:S01]  /*1370*/  BSSY B3, `(.L_x_4802) ;  /* 0x000003a000037945 */ /* 0x000fe20003800000 */
[----:B0-----:R-:W-:Y:S02]  /*1380*/  IMAD.MOV.U32 R8, RZ, RZ, 0x0 ;  /* 0x00000000ff087424 */ /* 0x001fe400078e00ff */
[----:B------:R-:W-:Y:S01]  /*1390*/  IMAD.MOV.U32 R9, RZ, RZ, 0x3ff00000 ;  /* 0x3ff00000ff097424 */ /* 0x000fe200078e00ff */
[----:B------:R-:W0:Y:S01]  /*13a0*/  DFMA R2, R24, R2, 6.75539944105574400000e+15 ;  /* 0x433800001802742b */ /* 0x000e220000000002 */
[----:B------:R-:W-:-:S02]  /*13b0*/  ISETP.GE.U32.AND P0, PT, R0, 0x7fb3e647, PT ;  /* 0x7fb3e6470000780c */ /* 0x000fc40003f06070 */
        /* <DEDUP_REMOVED lines=14> */
[----:B------:R-:W-:Y:S01]  /*14a0*/  @P0 IADD3 R3, R2, RZ, RZ ;  /* 0x000000ff02030210 */ /* 0x000fe20007ffe0ff */
[----:B------:R-:W-:Y:S02]  /*14b0*/  IMAD.MOV.U32 R2, RZ, RZ, RZ ;  /* 0x000000ffff027224 */ /* 0x000fe400078e00ff */
[----:B0-----:R-:W0:Y:S01]  /*14c0*/  DFMA R4, R26, R4, c[0x2][0xb0] ;  /* 0x00802c001a04762b */ /* 0x001e220000000004 */
[----:B------:R-:W-:-:S05]  /*14d0*/  LEA R3, R3, 0x3ff00000, 0x14 ;  /* 0x3ff0000003037811 */ /* 0x000fca00078ea0ff */
        /* <DEDUP_REMOVED lines=12> */
[----:B0-----:R-:W-:Y:S02]  /*15a0*/  @P1 FSEL R26, R2, R4, !P0 ;  /* 0x00000004021a1208 */ /* 0x001fe40004000000 */
[----:B------:R-:W-:Y:S02]  /*15b0*/  @P1 FSEL R27, R3, R5, !P0 ;  /* 0x00000005031b1208 */ /* 0x000fe40004000000 */
[----:B------:R-:W-:Y:S02]  /*15c0*/  MOV R2, 0x1 ;  /* 0x0000000100027802 */ /* 0x000fe40000000f00 */
        /* <DEDUP_REMOVED lines=17> */
[----:B--2---:R-:W-:Y:S05]  /*16e0*/  CALL.REL.NOINC `($__internal_4_$__cuda_sm20_div_rn_f64_full) ;  /* 0x0000407000007944 */ /* 0x004fea0003c00000 */
[----:B------:R-:W-:Y:S01]  /*16f0*/  IMAD.MOV.U32 R2, RZ, RZ, R14 ;  /* 0x000000ffff027224 */ /* 0x000fe200078e000e */
[----:B------:R-:W-:Y:S02]  /*1700*/  MOV R3, R15 ;  /* 0x0000000f00037202 */ /* 0x000fe40000000f00 */
.L_x_4803:
[----:B------:R-:W-:Y:S05]  /*1710*/  BSYNC B3 ;  /* 0x0000000000037941 */ /* 0x000fea0003800000 */
.L_x_4802:
[----:B------:R-:W-:-:S04]  /*1720*/  DADD R2, R26, R2 ;  /* 0x000000001a027229 */ /* 0x000fc80000000002 */
[----:B------:R-:W3:-:S06]  /*1730*/  DSETP.GE.AND P0, PT, R24, c[0x2][0xe8], PT ;  /* 0x00803a001800762a */ /* 0x000ecc0003f06000 */
[----:B---3--:R-:W-:Y:S02]  /*1740*/  FSEL R4, R2, RZ, !P0 ;  /* 0x000000ff02047208 */ /* 0x008fe40004000000 */
[----:B------:R-:W-:Y:S01]  /*1750*/  FSEL R5, R3, +QNAN , !P0 ;  /* 0x7ff0000003057808 */ /* 0x000fe20004000000 */
[----:B------:R-:W-:Y:S05]  /*1760*/  BRA `(.L_x_4804) ;  /* 0x000000b000007947 */ /* 0x000fea0003800000 */
.L_x_4801:
[----:B-1----:R-:W1:Y:S01]  /*1770*/  DMUL R2, R24, R24 ;  /* 0x0000001818027228 */ /* 0x002e620000000000 */
        /* <DEDUP_REMOVED lines=9> */
[----:B-1----:R1:W3:-:S06]  /*1810*/  DFMA R4, R24, R4, R24 ;  /* 0x000000041804722b */ /* 0x0022cc0000000018 */
.L_x_4804:
[----:B------:R-:W-:Y:S05]  /*1820*/  BSYNC B2 ;  /* 0x0000000000027941 */ /* 0x000fea0003800000 */
.L_x_4800:
[----:B---3--:R-:W-:Y:S01]  /*1830*/  LOP3.LUT R13, R5, 0x80000000, R13, 0xb8, !PT ;  /* 0x80000000050d7812 */ /* 0x008fe200078eb80d */
[----:B------:R-:W-:Y:S01]  /*1840*/  IMAD.MOV.U32 R12, RZ, RZ, R4 ;  /* 0x000000ffff0c7224 */ /* 0x000fe200078e0004 */
[----:B------:R-:W-:Y:S01]  /*1850*/  MOV R6, 0x0 ;  /* 0x0000000000067802 */ /* 0x000fe20000000f00 */
[----:B------:R-:W-:Y:S01]  /*1860*/  IMAD.MOV.U32 R7, RZ, RZ, 0x3fd80000 ;  /* 0x3fd80000ff077424 */ /* 0x000fe200078e00ff */
[----:B------:R-:W-:Y:S03]  /*1870*/  BSSY B2, `(.L_x_4805) ;  /* 0x000001c000027945 */ /* 0x000fe60003800000 */
[----:B------:R-:W3:-:S06]  /*1880*/  DFMA R10, R12, R12, 1 ;  /* 0x3ff000000c0a742b */ /* 0x000ecc000000000c */
[----:B---3--:R-:W3:Y:S04]  /*1890*/  MUFU.RSQ64H R5, R11 ;  /* 0x0000000b00057308 */ /* 0x008ee80000001c00 */
[----:B------:R-:W-:-:S04]  /*18a0*/  IADD3 R4, R11, -0x3500000, RZ ;  /* 0xfcb000000b047810 */ /* 0x000fc80007ffe0ff */
[----:B------:R-:W-:Y:S02]  /*18b0*/  ISETP.GE.U32.AND P0, PT, R4, 0x7ca00000, PT ;  /* 0x7ca000000400780c */ /* 0x000fe40003f06070 */
[----:B---3--:R-:W3:-:S06]  /*18c0*/  DMUL R2, R4, R4 ;  /* 0x0000000404027228 */ /* 0x008ecc0000000000 */
[----:B---3--:R-:W3:-:S06]  /*18d0*/  DFMA R2, R10, -R2, 1 ;  /* 0x3ff000000a02742b */ /* 0x008ecc0000000802 */
[----:B---3--:R-:W-:-:S04]  /*18e0*/  DFMA R6, R2, R6, 0.5 ;  /* 0x3fe000000206742b */ /* 0x008fc80000000006 */
[----:B------:R-:W3:-:S06]  /*18f0*/  DMUL R2, R4, R2 ;  /* 0x0000000204027228 */ /* 0x000ecc0000000000 */
[----:B---3--:R-:W3:-:S04]  /*1900*/  DFMA R14, R6, R2, R4 ;  /* 0x00000002060e722b */ /* 0x008ec80000000004 */
[----:B--2---:R-:W-:-:S04]  /*1910*/  DFMA R2, R28, R28, 1 ;  /* 0x3ff000001c02742b */ /* 0x004fc8000000001c */
[----:B0--3--:R-:W0:Y:S02]  /*1920*/  DMUL R16, R10, R14 ;  /* 0x0000000e0a107228 */ /* 0x009e240000000000 */
[----:B------:R-:W-:Y:S01]  /*1930*/  IADD3 R7, R15, -0x100000, RZ ;  /* 0xfff000000f077810 */ /* 0x000fe20007ffe0ff */
[----:B------:R-:W-:-:S03]  /*1940*/  IMAD.MOV.U32 R6, RZ, RZ, R14 ;  /* 0x000000ffff067224 */ /* 0x000fc600078e000e */
[----:B0-----:R-:W0:-:S06]  /*1950*/  DFMA R18, R16, -R16, R10 ;  /* 0x800000101012722b */ /* 0x001e0c000000000a */
[----:B0-----:R0:W2:Y:S01]  /*1960*/  DFMA R8, R18, R6, R16 ;  /* 0x000000061208722b */ /* 0x0010a20000000010 */
[----:B------:R-:W-:Y:S05]  /*1970*/  @!P0 BRA `(.L_x_4806) ;  /* 0x000000b000008947 */ /* 0x000fea0003800000 */
[----:B0-----:R-:W-:Y:S01]  /*1980*/  IMAD.MOV.U32 R6, RZ, RZ, R14 ;  /* 0x000000ffff067224 */ /* 0x001fe200078e000e */
[----:B--2---:R-:W-:Y:S01]  /*1990*/  MOV R8, R10 ;  /* 0x0000000a00087202 */ /* 0x004fe20000000f00 */
[----:B------:R-:W-:Y:S01]  /*19a0*/  IMAD.MOV.U32 R9, RZ, RZ, R11 ;  /* 0x000000ffff097224 */ /* 0x000fe200078e000b */
[----:B------:R-:W-:Y:S01]  /*19b0*/  MOV R14, R16 ;  /* 0x00000010000e7202 */ /* 0x000fe20000000f00 */
[----:B------:R-:W-:Y:S01]  /*19c0*/  IMAD.MOV.U32 R10, RZ, RZ, R18 ;  /* 0x000000ffff0a7224 */ /* 0x000fe200078e0012 */
[----:B------:R-:W-:Y:S01]  /*19d0*/  MOV R0, 0x1a10 ;  /* 0x00001a1000007802 */ /* 0x000fe20000000f00 */
[----:B------:R-:W-:Y:S02]  /*19e0*/  IMAD.MOV.U32 R11, RZ, RZ, R19 ;  /* 0x000000ffff0b7224 */ /* 0x000fe400078e0013 */
[----:B------:R-:W-:Y:S02]  /*19f0*/  IMAD.MOV.U32 R15, RZ, RZ, R17 ;  /* 0x000000ffff0f7224 */ /* 0x000fe400078e0011 */
[----:B-1----:R-:W-:Y:S05]  /*1a00*/  CALL.REL.NOINC `($__internal_5_$__cuda_sm20_dsqrt_rn_f64_mediumpath_v1) ;  /* 0x0000433000007944 */ /* 0x002fea0003c00000 */
[----:B0-----:R-:W-:Y:S02]  /*1a10*/  IMAD.MOV.U32 R8, RZ, RZ, R6 ;  /* 0x000000ffff087224 */ /* 0x001fe400078e0006 */
[----:B------:R-:W-:-:S02]  /*1a20*/  IMAD.MOV.U32 R9, RZ, RZ, R7 ;  /* 0x000000ffff097224 */ /* 0x000fc400078e0007 */
.L_x_4806:
[----:B------:R-:W-:Y:S05]  /*1a30*/  BSYNC B2 ;  /* 0x0000000000027941 */ /* 0x000fea0003800000 */
.L_x_4805:
[C---:B-1----:R-:W1:Y:S01]  /*1a40*/  DMUL R24, R2.reuse, R12 ;  /* 0x0000000c02187228 */ /* 0x042e620000000000 */
[----:B------:R-:W-:Y:S01]  /*1a50*/  MOV R4, 0x1 ;  /* 0x0000000100047802 */ /* 0x000fe20000000f00 */
[----:B------:R-:W-:Y:S02]  /*1a60*/  BSSY B2, `(.L_x_4807) ;  /* 0x0000017000027945 */ /* 0x000fe40003800000 */
[----:B--2---:R-:W2:-:S04]  /*1a70*/  DMUL R8, R2, R8 ;  /* 0x0000000802087228 */ /* 0x004e880000000000 */
[----:B-1----:R-:W1:-:S04]  /*1a80*/  DFMA R24, R12, R24, 1 ;  /* 0x3ff000000c18742b */ /* 0x002e480000000018 */
[----:B--2---:R-:W2:Y:S02]  /*1a90*/  DMUL R10, R12, R8 ;  /* 0x000000080c0a7228 */ /* 0x004ea40000000000 */
[----:B-1----:R-:W1:Y:S08]  /*1aa0*/  MUFU.RCP64H R5, R25 ;  /* 0x0000001900057308 */ /* 0x002e700000001800 */
[----:B--2---:R-:W-:Y:S01]  /*1ab0*/  FSETP.GEU.AND P1, PT, |R11|, 6.5827683646048100446e-37, PT ;  /* 0x036000000b00780b */ /* 0x004fe20003f2e200 */
[----:B01----:R-:W0:-:S06]  /*1ac0*/  DFMA R6, -R24, R4, 1 ;  /* 0x3ff000001806742b */ /* 0x003e0c0000000104 */
        /* <DEDUP_REMOVED lines=13> */
[----:B------:R-:W-:Y:S05]  /*1ba0*/  CALL.REL.NOINC `($__internal_4_$__cuda_sm20_div_rn_f64_full) ;  /* 0x00003bb000007944 */ /* 0x000fea0003c00000 */
[----:B------:R-:W-:Y:S01]  /*1bb0*/  IMAD.MOV.U32 R12, RZ, RZ, R14 ;  /* 0x000000ffff0c7224 */ /* 0x000fe200078e000e */
[----:B------:R-:W-:Y:S02]  /*1bc0*/  MOV R13, R15 ;  /* 0x0000000f000d7202 */ /* 0x000fe40000000f00 */
.L_x_4808:
[----:B------:R-:W-:Y:S05]  /*1bd0*/  BSYNC B2 ;  /* 0x0000000000027941 */ /* 0x000fea0003800000 */
.L_x_4807:
[----:B------:R-:W2:Y:S01]  /*1be0*/  MUFU.RCP64H R3, R25 ;  /* 0x0000001900037308 */ /* 0x000ea20000001800 */
[----:B------:R-:W-:Y:S01]  /*1bf0*/  IMAD.MOV.U32 R2, RZ, RZ, 0x1 ;  /* 0x00000001ff027424 */ /* 0x000fe200078e00ff */
[----:B------:R-:W-:Y:S01]  /*1c00*/  FSETP.GEU.AND P1, PT, |R29|, 6.5827683646048100446e-37, PT ;  /* 0x036000001d00780b */ /* 0x000fe20003f2e200 */
[----:B------:R-:W-:Y:S04]  /*1c10*/  BSSY B2, `(.L_x_4809) ;  /* 0x0000012000027945 */ /* 0x000fe80003800000 */
[----:B--2---:R-:W2:-:S06]  /*1c20*/  DFMA R4, -R24, R2, 1 ;  /* 0x3ff000001804742b */ /* 0x004e8c0000000102 */
[----:B--2---:R-:W2:-:S06]  /*1c30*/  DFMA R4, R4, R4, R4 ;  /* 0x000000040404722b */ /* 0x004e8c0000000004 */
[----:B--2---:R-:W2:-:S06]  /*1c40*/  DFMA R4, R2, R4, R2 ;  /* 0x000000040204722b */ /* 0x004e8c0000000002 */
[----:B--2---:R-:W2:-:S06]  /*1c50*/  DFMA R2, -R24, R4, 1 ;  /* 0x3ff000001802742b */ /* 0x004e8c0000000104 */
[----:B--2---:R-:W2:-:S06]  /*1c60*/  DFMA R14, R4, R2, R4 ;  /* 0x00000002040e722b */ /* 0x004e8c0000000004 */
[----:B--2---:R-:W2:-:S06]  /*1c70*/  DMUL R2, R14, R28 ;  /* 0x0000001c0e027228 */ /* 0x004e8c0000000000 */
[----:B--2---:R-:W2:-:S06]  /*1c80*/  DFMA R4, -R24, R2, R28 ;  /* 0x000000021804722b */ /* 0x004e8c000000011c */
[----:B--2---:R-:W2:-:S10]  /*1c90*/  DFMA R14, R14, R4, R2 ;  /* 0x000000040e0e722b */ /* 0x004e940000000002 */
[----:B--2---:R-:W-:-:S05]  /*1ca0*/  FFMA R0, RZ, R25, R15 ;  /* 0x00000019ff007223 */ /* 0x004fca000000000f */
[----:B------:R-:W-:-:S13]  /*1cb0*/  FSETP.GT.AND P0, PT, |R0|, 1.469367938527859385e-39, PT ;  /* 0x001000000000780b */ /* 0x000fda0003f04200 */
[----:B------:R-:W-:Y:S05]  /*1cc0*/  @P0 BRA P1, `(.L_x_4810) ;  /* 0x0000006000000947 */ /* 0x000fea0000800000 */
[----:B------:R-:W-:Y:S01]  /*1cd0*/  IMAD.MOV.U32 R10, RZ, RZ, R28 ;  /* 0x000000ffff0a7224 */ /* 0x000fe200078e001c */
[----:B------:R-:W-:Y:S01]  /*1ce0*/  MOV R8, R24 ;  /* 0x0000001800087202 */ /* 0x000fe20000000f00 */
[----:B------:R-:W-:Y:S01]  /*1cf0*/  IMAD.MOV.U32 R11, RZ, RZ, R29 ;  /* 0x000000ffff0b7224 */ /* 0x000fe200078e001d */
[----:B------:R-:W-:Y:S01]  /*1d00*/  MOV R0, 0x1d30 ;  /* 0x00001d3000007802 */ /* 0x000fe20000000f00 */
[----:B------:R-:W-:Y:S02]  /*1d10*/  IMAD.MOV.U32 R9, RZ, RZ, R25 ;  /* 0x000000ffff097224 */ /* 0x000fe400078e0019 */
[----:B01----:R-:W-:Y:S05]  /*1d20*/  CALL.REL.NOINC `($__internal_4_$__cuda_sm20_div_rn_f64_full) ;  /* 0x00003a3000007944 */ /* 0x003fea0003c00000 */
.L_x_4810:
[----:B------:R-:W-:Y:S05]  /*1d30*/  BSYNC B2 ;  /* 0x0000000000027941 */ /* 0x000fea0003800000 */
.L_x_4809:
[----:B------:R-:W-:Y:S05]  /*1d40*/  BRA `(.L_x_4811) ;  /* 0x00000e4000007947 */ /* 0x000fea0003800000 */
.L_x_4794:
[----:B------:R-:W-:Y:S01]  /*1d50*/  IMAD.MOV.U32 R2, RZ, RZ, 0x652b82fe ;  /* 0x652b82feff027424 */ /* 0x000fe200078e00ff */
[----:B------:R-:W-:Y:S01]  /*1d60*/  MOV R8, 0x69ce2bdf ;  /* 0x69ce2bdf00087802 */ /* 0x000fe20000000f00 */
[----:B------:R-:W-:Y:S01]  /*1d70*/  IMAD.MOV.U32 R3, RZ, RZ, 0x3ff71547 ;  /* 0x3ff71547ff037424 */ /* 0x000fe200078e00ff */
[----:B------:R-:W-:Y:S01]  /*1d80*/  BSSY B2, `(.L_x_4812) ;  /* 0x0000024000027945 */ /* 0x000fe20003800000 */
[----:B------:R-:W-:Y:S01]  /*1d90*/  IMAD.MOV.U32 R9, RZ, RZ, 0x3e5ade15 ;  /* 0x3e5ade15ff097424 */ /* 0x000fe200078e00ff */
[----:B------:R-:W-:-:S04]  /*1da0*/  DSETP.NEU.AND P2, PT, |R10|, +INF , PT ;  /* 0x7ff000000a00742a */ /* 0x000fc80003f4d200 */
        /* <DEDUP_REMOVED lines=26> */
[----:B------:R-:W-:-:S04]  /*1f50*/  @!P1 SHF.R.S32.HI R3, RZ, 0x1, R0 ;  /* 0x00000001ff039819 */ /* 0x000fc80000011400 */
[----:B------:R-:W-:Y:S01]  /*1f60*/  @!P1 IADD3 R2, R2, -R3, RZ ;  /* 0x8000000302029210 */ /* 0x000fe20007ffe0ff */
[----:B------:R-:W-:-:S03]  /*1f70*/  @!P1 IMAD R3, R3, 0x100000, R5 ;  /* 0x0010000003039824 */ /* 0x000fc600078e0205 */
[----:B------:R-:W-:Y:S01]  /*1f80*/  @!P1 LEA R5, R2, 0x3ff00000, 0x14 ;  /* 0x3ff0000002059811 */ /* 0x000fe200078ea0ff */
[----:B------:R-:W-:Y:S02]  /*1f90*/  @!P1 IMAD.MOV.U32 R2, RZ, RZ, R4 ;  /* 0x000000ffff029224 */ /* 0x000fe400078e0004 */
[----:B------:R-:W-:-:S06]  /*1fa0*/  @!P1 IMAD.MOV.U32 R4, RZ, RZ, RZ ;  /* 0x000000ffff049224 */ /* 0x000fcc00078e00ff */
[----:B------:R0:W1:-:S06]  /*1fb0*/  @!P1 DMUL R22, R2, R4 ;  /* 0x0000000402169228 */ /* 0x00004c0000000000 */
.L_x_4813:
[----:B------:R-:W-:Y:S05]  /*1fc0*/  BSYNC B2 ;  /* 0x0000000000027941 */ /* 0x000fea0003800000 */
.L_x_4812:
[----:B------:R-:W-:Y:S01]  /*1fd0*/  BSSY B3, `(.L_x_4814) ;  /* 0x0000013000037945 */ /* 0x000fe20003800000 */
[----:B------:R-:W-:Y:S05]  /*1fe0*/  @!P2 BRA `(.L_x_4815) ;  /* 0x000000f00000a947 */ /* 0x000fea0003800000 */
[----:B0-----:R-:W0:-:S04]  /*1ff0*/  DMUL R2, R10, c[0x2][0x0] ;  /* 0x008000000a027a28 */ /* 0x001e080000000000 */
[----:B------:R-:W-:-:S06]  /*2000*/  DSETP.GE.AND P0, PT, |R10|, 2.14748364800000000000e+09, PT ;  /* 0x41e000000a00742a */ /* 0x000fcc0003f06200 */
        /* <DEDUP_REMOVED lines=9> */
[----:B012---:R-:W-:Y:S05]  /*20a0*/  CALL.REL.NOINC `($_ZN2at6native18elementwise_kernelILi128ELi2EZNS0_22gpu_kernel_impl_nocastIZZZNS0_16tanh_kernel_cudaERNS_18TensorIteratorBaseEENKUlvE_clEvENKUlvE_clEvEUlN3c107complexIdEEE_EEvS4_RKT_EUliE_EEviT1_$__internal_trig_reduction_slowpathd) ;  /* 0x00003f3000007944 */ /* 0x007fea0003c00000 */
[----:B------:R-:W-:Y:S02]  /*20b0*/  IMAD.MOV.U32 R8, RZ, RZ, R16 ;  /* 0x000000ffff087224 */ /* 0x000fe400078e0010 */
[----:B------:R-:W-:Y:S01]  /*20c0*/  IMAD.MOV.U32 R9, RZ, RZ, R17 ;  /* 0x000000ffff097224 */ /* 0x000fe200078e0011 */
[----:B------:R-:W-:Y:S05]  /*20d0*/  BRA `(.L_x_4816) ;  /* 0x0000002000007947 */ /* 0x000fea0003800000 */
.L_x_4815:
[----:B------:R2:W3:Y:S01]  /*20e0*/  DMUL R8, RZ, R10 ;  /* 0x0000000aff087228 */ /* 0x0004e20000000000 */
[----:B0-----:R-:W-:-:S05]  /*20f0*/  MOV R2, RZ ;  /* 0x000000ff00027202 */ /* 0x001fca0000000f00 */
.L_x_4816:
[----:B------:R-:W-:Y:S05]  /*2100*/  BSYNC B3 ;  /* 0x0000000000037941 */ /* 0x000fea0003800000 */
.L_x_4814:
[----:B------:R-:W-:Y:S02]  /*2110*/  IMAD.SHL.U32 R0, R2, 0x8, RZ ;  /* 0x0000000802007824 */ /* 0x000fe400078e00ff */
[----:B------:R-:W-:-:S03]  /*2120*/  IMAD.MOV.U32 R15, RZ, RZ, 0x8 ;  /* 0x00000008ff0f7424 */ /* 0x000fc600078e00ff */
[----:B------:R-:W-:-:S05]  /*2130*/  LOP3.LUT R0, R0, 0x8, RZ, 0xc0, !PT ;  /* 0x0000000800007812 */ /* 0x000fca00078ec0ff */
[----:B------:R-:W-:-:S05]  /*2140*/  IMAD.WIDE.U32 R14, R0, R15, c[0x4][0x168] ;  /* 0x01005a00000e7625 */ /* 0x000fca00078e000f */
[----:B------:R-:W4:Y:S04]  /*2150*/  LDG.E.128.CONSTANT R24, [R14.64] ;  /* 0x000000060e187981 */ /* 0x000f28000c1e9d00 */
[----:B------:R-:W5:Y:S04]  /*2160*/  LDG.E.128.CONSTANT R16, [R14.64+0x10] ;  /* 0x000010060e107981 */ /* 0x000f68000c1e9d00 */
[----:B0--3--:R-:W3:Y:S01]  /*2170*/  LDG.E.128.CONSTANT R4, [R14.64+0x20] ;  /* 0x000020060e047981 */ /* 0x009ee2000c1e9d00 */
[----:B------:R-:W-:Y:S01]  /*2180*/  HFMA2.MMA R0, -RZ, RZ, 1.4736328125, -236.625 ;  /* 0x3de5db65ff007435 */ /* 0x000fe200000001ff */
[----:B------:R-:W-:Y:S01]  /*2190*/  R2P PR, R2, 0x3 ;  /* 0x0000000302007804 */ /* 0x000fe20000000000 */
[----:B------:R-:W-:Y:S01]  /*21a0*/  IMAD.MOV.U32 R28, RZ, RZ, 0x79785eba ;  /* 0x79785ebaff1c7424 */ /* 0x000fe200078e00ff */
[----:B--2---:R-:W4:Y:S01]  /*21b0*/  DMUL R2, R8, R8 ;  /* 0x0000000808027228 */ /* 0x004f220000000000 */
[----:B------:R-:W-:Y:S03]  /*21c0*/  BSSY B3, `(.L_x_4817) ;  /* 0x000001f000037945 */ /* 0x000fe60003800000 */
[----:B------:R-:W-:-:S03]  /*21d0*/  FSEL R28, -R28, 4.2945490664224492434e-19, !P0 ;  /* 0x20fd81641c1c7808 */ /* 0x000fc60004000100 */
        /* <DEDUP_REMOVED lines=22> */
[----:B0123--:R-:W-:Y:S05]  /*2340*/  CALL.REL.NOINC `($_ZN2at6native18elementwise_kernelILi128ELi2EZNS0_22gpu_kernel_impl_nocastIZZZNS0_16tanh_kernel_cudaERNS_18TensorIteratorBaseEENKUlvE_clEvENKUlvE_clEvEUlN3c107complexIdEEE_EEvS4_RKT_EUliE_EEviT1_$__internal_trig_reduction_slowpathd) ;  /* 0x00003c9000007944 */ /* 0x00ffea0003c00000 */
[----:B------:R-:W-:Y:S01]  /*2350*/  IMAD.MOV.U32 R4, RZ, RZ, R2 ;  /* 0x000000ffff047224 */ /* 0x000fe200078e0002 */
[----:B------:R-:W-:Y:S01]  /*2360*/  MOV R2, R16 ;  /* 0x0000001000027202 */ /* 0x000fe20000000f00 */
[----:B------:R-:W-:Y:S01]  /*2370*/  IMAD.MOV.U32 R3, RZ, RZ, R17 ;  /* 0x000000ffff037224 */ /* 0x000fe200078e0011 */
[----:B------:R-:W-:Y:S05]  /*2380*/  BRA `(.L_x_4819) ;  /* 0x0000002000007947 */ /* 0x000fea0003800000 */
.L_x_4818:
[----:B------:R2:W3:Y:S01]  /*2390*/  DMUL R2, RZ, R10 ;  /* 0x0000000aff027228 */ /* 0x0004e20000000000 */
[----:B------:R-:W-:-:S05]  /*23a0*/  IMAD.MOV.U32 R4, RZ, RZ, RZ ;  /* 0x000000ffff047224 */ /* 0x000fca00078e00ff */
.L_x_4819:
[----:B------:R-:W-:Y:S05]  /*23b0*/  BSYNC B3 ;  /* 0x0000000000037941 */ /* 0x000fea0003800000 */
.L_x_4817:
[----:B--2---:R-:W-:Y:S02]  /*23c0*/  IADD3 R10, R4, 0x1, RZ ;  /* 0x00000001040a7810 */ /* 0x004fe40007ffe0ff */
[----:B------:R-:W-:-:S03]  /*23d0*/  MOV R15, 0x8 ;  /* 0x00000008000f7802 */ /* 0x000fc60000000f00 */
        /* <DEDUP_REMOVED lines=29> */
.L_x_4793:
[----:B------:R-:W0:-:S10]  /*25b0*/  DADD R12, R10, -R10 ;  /* 0x000000000a0c7229 */ /* 0x000e14000000080a */
[----:B0-----:R-:W-:Y:S02]  /*25c0*/  IMAD.MOV.U32 R14, RZ, RZ, R12 ;  /* 0x000000ffff0e7224 */ /* 0x001fe400078e000c */
[----:B------:R-:W-:Y:S01]  /*25d0*/  IMAD.MOV.U32 R15, RZ, RZ, R13 ;  /* 0x000000ffff0f7224 */ /* 0x000fe200078e000d */
[----:B------:R-:W-:Y:S05]  /*25e0*/  BRA `(.L_x_4811) ;  /* 0x000005a000007947 */ /* 0x000fea0003800000 */
.L_x_4792:
        /* <DEDUP_REMOVED lines=19> */
[----:B0-----:R-:W-:Y:S01]  /*2720*/  MOV R2, R24 ;  /* 0x0000001800027202 */ /* 0x001fe20000000f00 */
[----:B------:R-:W-:Y:S01]  /*2730*/  IMAD.MOV.U32 R3, RZ, RZ, R25 ;  /* 0x000000ffff037224 */ /* 0x000fe200078e0019 */
[----:B------:R-:W-:Y:S05]  /*2740*/  @!P2 BRA `(.L_x_4823) ;  /* 0x000000700000a947 */ /* 0x000fea0003800000 */
[----:B------:R-:W-:Y:S01]  /*2750*/  IMAD.MOV.U32 R0, RZ, RZ, R10 ;  /* 0x000000ffff007224 */ /* 0x000fe200078e000a */
[----:B------:R-:W-:Y:S02]  /*2760*/  MOV R16, R11 ;  /* 0x0000000b00107202 */ /* 0x000fe40000000f00 */
[----:B------:R-:W-:Y:S02]  /*2770*/  MOV R18, 0x2790 ;  /* 0x0000279000127802 */ /* 0x000fe40000000f00 */
[----:B------:R-:W-:Y:S05]  /*2780*/  CALL.REL.NOINC `($_ZN2at6native18elementwise_kernelILi128ELi2EZNS0_22gpu_kernel_impl_nocastIZZZNS0_16tanh_kernel_cudaERNS_18TensorIteratorBaseEENKUlvE_clEvENKUlvE_clEvEUlN3c107complexIdEEE_EEvS4_RKT_EUliE_EEviT1_$__internal_trig_reduction_slowpathd) ;  /* 0x0000385000007944 */ /* 0x000fea0003c00000 */
[----:B------:R-:W-:Y:S01]  /*2790*/  IMAD.MOV.U32 R0, RZ, RZ, R2 ;  /* 0x000000ffff007224 */ /* 0x000fe200078e0002 */
[----:B------:R-:W-:Y:S01]  /*27a0*/  MOV R3, R17 ;  /* 0x0000001100037202 */ /* 0x000fe20000000f00 */
[----:B------:R-:W-:Y:S02]  /*27b0*/  IMAD.MOV.U32 R2, RZ, RZ, R16 ;  /* 0x000000ffff027224 */ /* 0x000fe400078e0010 */
.L_x_4823:
[----:B------:R-:W-:Y:S05]  /*27c0*/  BSYNC B4 ;  /* 0x0000000000047941 */ /* 0x000fea0003800000 */
.L_x_4822:
[----:B------:R-:W-:Y:S02]  /*27d0*/  IMAD.SHL.U32 R4, R0, 0x8, RZ ;  /* 0x0000000800047824 */ /* 0x000fe400078e00ff */
[----:B------:R-:W-:-:S03]  /*27e0*/  IMAD.MOV.U32 R23, RZ, RZ, 0x8 ;  /* 0x00000008ff177424 */ /* 0x000fc600078e00ff */
[----:B------:R-:W-:-:S05]  /*27f0*/  LOP3.LUT R4, R4, 0x8, RZ, 0xc0, !PT ;  /* 0x0000000804047812 */ /* 0x000fca00078ec0ff */
[----:B------:R-:W-:-:S05]  /*2800*/  IMAD.WIDE.U32 R22, R4, R23, c[0x4][0x168] ;  /* 0x01005a0004167625 */ /* 0x000fca00078e0017 */
[----:B------:R-:W2:Y:S04]  /*2810*/  LDG.E.128.CONSTANT R4, [R22.64] ;  /* 0x0000000616047981 */ /* 0x000ea8000c1e9d00 */
[----:B------:R-:W3:Y:S04]  /*2820*/  LDG.E.128.CONSTANT R16, [R22.64+0x10] ;  /* 0x0000100616107981 */ /* 0x000ee8000c1e9d00 */
[----:B------:R-:W4:Y:S01]  /*2830*/  LDG.E.128.CONSTANT R28, [R22.64+0x20] ;  /* 0x00002006161c7981 */ /* 0x000f22000c1e9d00 */
[----:B------:R-:W-:Y:S01]  /*2840*/  HFMA2.MMA R26, -RZ, RZ, 44800, 430.5 ;  /* 0x79785ebaff1a7435 */ /* 0x000fe200000001ff */
[----:B------:R-:W-:Y:S01]  /*2850*/  R2P PR, R0, 0x3 ;  /* 0x0000000300007804 */ /* 0x000fe20000000000 */
[----:B------:R-:W-:Y:S01]  /*2860*/  IMAD.MOV.U32 R0, RZ, RZ, 0x3de5db65 ;  /* 0x3de5db65ff007424 */ /* 0x000fe200078e00ff */
[----:B------:R-:W2:Y:S01]  /*2870*/  DMUL R14, R2, R2 ;  /* 0x00000002020e7228 */ /* 0x000ea20000000000 */
[----:B------:R-:W-:Y:S03]  /*2880*/  BSSY B4, `(.L_x_4824) ;  /* 0x0000014000047945 */ /* 0x000fe60003800000 */
[----:B------:R-:W-:-:S03]  /*2890*/  FSEL R27, R0, -0.082518599927425384521, !P0 ;  /* 0xbda8ff83001b7808 */ /* 0x000fc60004000000 */
[----:B------:R-:W-:-:S06]  /*28a0*/  FSEL R26, -R26, 4.2945490664224492434e-19, !P0 ;  /* 0x20fd81641a1a7808 */ /* 0x000fcc0004000100 */
        /* <DEDUP_REMOVED lines=11> */
[----:B------:R-:W-:Y:S02]  /*2960*/  MOV R16, R11 ;  /* 0x0000000b00107202 */ /* 0x000fe40000000f00 */
[----:B------:R-:W-:Y:S02]  /*2970*/  MOV R18, 0x2990 ;  /* 0x0000299000127802 */ /* 0x000fe40000000f00 */
[----:B0-----:R-:W-:Y:S05]  /*2980*/  CALL.REL.NOINC `($_ZN2at6native18elementwise_kernelILi128ELi2EZNS0_22gpu_kernel_impl_nocastIZZZNS0_16tanh_kernel_cudaERNS_18TensorIteratorBaseEENKUlvE_clEvENKUlvE_clEvEUlN3c107complexIdEEE_EEvS4_RKT_EUliE_EEviT1_$__internal_trig_reduction_slowpathd) ;  /* 0x0000365000007944 */ /* 0x001fea0003c00000 */
[----:B------:R-:W-:Y:S01]  /*2990*/  IMAD.MOV.U32 R12, RZ, RZ, R2 ;  /* 0x000000ffff0c7224 */ /* 0x000fe200078e0002 */
[----:B------:R-:W-:Y:S01]  /*29a0*/  MOV R25, R17 ;  /* 0x0000001100197202 */ /* 0x000fe20000000f00 */
[----:B------:R-:W-:Y:S02]  /*29b0*/  IMAD.MOV.U32 R24, RZ, RZ, R16 ;  /* 0x000000ffff187224 */ /* 0x000fe400078e0010 */
.L_x_4825:
[----:B------:R-:W-:Y:S05]  /*29c0*/  BSYNC B4 ;  /* 0x0000000000047941 */ /* 0x000fea0003800000 */
.L_x_4824:
        /* <DEDUP_REMOVED lines=11> */
[----:B------:R-:W2:-:S04]  /*2a80*/  DMUL R2, R24, R24 ;  /* 0x0000001818027228 */ /* 0x000e880000000000 */
[----:B------:R-:W-:-:S03]  /*2a90*/  FSEL R15, R0, -0.082518599927425384521, !P0 ;  /* 0xbda8ff83000f7808 */ /* 0x000fc60004000000 */
[----:B------:R-:W-:-:S06]  /*2aa0*/  FSEL R14, -R14, 4.2945490664224492434e-19, !P0 ;  /* 0x20fd81640e0e7808 */ /* 0x000fcc0004000100 */
        /* <DEDUP_REMOVED lines=10> */
.L_x_4821:
[----:B------:R-:W-:Y:S05]  /*2b50*/  BSYNC B3 ;  /* 0x0000000000037941 */ /* 0x000fea0003800000 */
.L_x_4820:
[----:B-1----:R-:W-:Y:S01]  /*2b60*/  LOP3.LUT R15, RZ, 0x80000000, R11, 0xb8, !PT ;  /* 0x80000000ff0f7812 */ /* 0x002fe200078eb80b */
[----:B------:R-:W-:Y:S01]  /*2b70*/  IMAD.MOV.U32 R12, RZ, RZ, R8 ;  /* 0x000000ffff0c7224 */ /* 0x000fe200078e0008 */
[----:B------:R-:W-:Y:S02]  /*2b80*/  MOV R14, RZ ;  /* 0x000000ff000e7202 */ /* 0x000fe40000000f00 */
.L_x_4811:
[----:B------:R-:W-:Y:S05]  /*2b90*/  BSYNC B0 ;  /* 0x0000000000007941 */ /* 0x000fea0003800000 */
.L_x_4791:
[----:B------:R-:W-:Y:S01]  /*2ba0*/  IADD3 R20, P0, R20, c[0x0][0x360], RZ ;  /* 0x0000d80014147a10 */ /* 0x000fe20007f1e0ff */
[----:B------:R-:W2:Y:S04]  /*2bb0*/  S2R R0, SR_TID.X ;  /* 0x0000000000007919 */ /* 0x000ea80000002100 */
[----:B------:R-:W2:Y:S01]  /*2bc0*/  S2R R3, SR_CTAID.X ;  /* 0x0000000000037919 */ /* 0x000ea20000002500 */
[----:B------:R-:W-:-:S05]  /*2bd0*/  IMAD.X R21, RZ, RZ, c[0x0][0x364], P0 ;  /* 0x0000d900ff157624 */ /* 0x000fca00000e06ff */
[----:B-1----:R1:W-:Y:S01]  /*2be0*/  STG.E.128 [R20.64], R12 ;  /* 0x0000000c14007986 */ /* 0x0023e2000c101d06 */
[----:B--2---:R-:W-:-:S05]  /*2bf0*/  IMAD R0, R3, 0x100, R0 ;  /* 0x0000010003007824 */ /* 0x004fca00078e0200 */
[----:B------:R-:W-:Y:S02]  /*2c00*/  IADD3 R5, R0, 0x80, RZ ;  /* 0x0000008000057810 */ /* 0x000fe40007ffe0ff */
.L_x_4789:
[----:B-1----:R-:W-:Y:S05]  /*2c10*/  BSYNC B1 ;  /* 0x0000000000017941 */ /* 0x002fea0003800000 */
.L_x_4788:
[----:B------:R-:W-:-:S13]  /*2c20*/  ISETP.GE.AND P0, PT, R5, c[0x0][0x160], PT ;  /* 0x0000580005007a0c */ /* 0x000fda0003f06270 */
[----:B------:R-:W-:Y:S05]  /*2c30*/  @P0 EXIT ;  /* 0x000000000000094d */ /* 0x000fea0003800000 */
[----:B------:R-:W-:Y:S01]  /*2c40*/  ISETP.NE.AND P0, PT, RZ, c[0x0][0x168], PT ;  /* 0x00005a00ff007a0c */ /* 0x000fe20003f05270 */
[----:B------:R-:W-:Y:S01]  /*2c50*/  HFMA2.MMA R0, -RZ, RZ, 0, 0 ;  /* 0x00000000ff007435 */ /* 0x000fe200000001ff */
[----:B------:R-:W-:-:S11]  /*2c60*/  IMAD.MOV.U32 R20, RZ, RZ, RZ ;  /* 0x000000ffff147224 */ /* 0x000fd600078e00ff */
[----:B------:R-:W-:Y:S05]  /*2c70*/  @!P0 BRA `(.L_x_4826) ;  /* 0x00000e0000008947 */ /* 0x000fea0003800000 */
[----:B------:R-:W-:Y:S01]  /*2c80*/  MOV R3, R5 ;  /* 0x0000000500037202 */ /* 0x000fe20000000f00 */
        /* <DEDUP_REMOVED lines=213> */
[----:B------:R-:W-:-:S03]  /*39e0*/  IMAD.MOV R7, RZ, RZ, -R5 ;  /* 0x000000ffff077224 */ /* 0x000fc600078e0a05 */
        /* <DEDUP_REMOVED lines=8> */
[----:B------:R-:W-:-:S05]  /*3a70*/  @P0 IMAD R0, R5, c[0x0][0x35c], R0 ;  /* 0x0000d70005000a24 */ /* 0x000fca00078e0200 */
.L_x_4826:
[----:B0-----:R-:W-:-:S04]  /*3a80*/  IADD3 R8, P0, R0, c[0x0][0x368], RZ ;  /* 0x0000da0000087a10 */ /* 0x001fc80007f1e0ff */
[----:B------:R-:W-:-:S06]  /*3a90*/  IADD3.X R9, RZ, c[0x0][0x36c], RZ, P0, !PT ;  /* 0x0000db00ff097a10 */ /* 0x000fcc00007fe4ff */
[----:B------:R-:W2:Y:S01]  /*3aa0*/  LDG.E.128 R8, [R8.64] ;  /* 0x0000000608087981 */ /* 0x000ea2000c1e1d00 */
[----:B------:R-:W-:Y:S01]  /*3ab0*/  IADD3 R20, P1, R20, c[0x0][0x360], RZ ;  /* 0x0000d80014147a10 */ /* 0x000fe20007f3e0ff */
[----:B------:R-:W-:Y:S04]  /*3ac0*/  BSSY B0, `(.L_x_4827) ;  /* 0x00001c7000007945 */ /* 0x000fe80003800000 */
[----:B------:R-:W-:Y:S01]  /*3ad0*/  IMAD.X R21, RZ, RZ, c[0x0][0x364], P1 ;  /* 0x0000d900ff157624 */ /* 0x000fe200008e06ff */
[----:B--2---:R-:W-:Y:S01]  /*3ae0*/  LOP3.LUT R0, R9, 0x7fffffff, RZ, 0xc0, !PT ;  /* 0x7fffffff09007812 */ /* 0x004fe200078ec0ff */
[----:B------:R-:W-:Y:S01]  /*3af0*/  IMAD.MOV.U32 R12, RZ, RZ, R8 ;  /* 0x000000ffff0c7224 */ /* 0x000fe200078e0008 */
[----:B------:R-:W-:Y:S02]  /*3b00*/  MOV R13, R9 ;  /* 0x00000009000d7202 */ /* 0x000fe40000000f00 */
        /* <DEDUP_REMOVED lines=19> */
[----:B-1----:R-:W-:-:S03]  /*3c40*/  IMAD.MOV.U32 R16, RZ, RZ, R11 ;  /* 0x000000ffff107224 */ /* 0x002fc600078e000b */
[----:B0-----:R-:W-:Y:S05]  /*3c50*/  CALL.REL.NOINC `($_ZN2at6native18elementwise_kernelILi128ELi2EZNS0_22gpu_kernel_impl_nocastIZZZNS0_16tanh_kernel_cudaERNS_18TensorIteratorBaseEENKUlvE_clEvENKUlvE_clEvEUlN3c107complexIdEEE_EEvS4_RKT_EUliE_EEviT1_$__internal_trig_reduction_slowpathd) ;  /* 0x0000238000007944 */ /* 0x001fea0003c00000 */
[----:B------:R-:W-:Y:S05]  /*3c60*/  BRA `(.L_x_4833) ;  /* 0x0000002000007947 */ /* 0x000fea0003800000 */
.L_x_4832:
[----:B------:R0:W1:Y:S01]  /*3c70*/  DMUL R16, RZ, R10 ;  /* 0x0000000aff107228 */ /* 0x0000620000000000 */
[----:B------:R-:W-:-:S05]  /*3c80*/  MOV R2, RZ ;  /* 0x000000ff00027202 */ /* 0x000fca0000000f00 */
.L_x_4833:
[----:B------:R-:W-:Y:S05]  /*3c90*/  BSYNC B1 ;  /* 0x0000000000017941 */ /* 0x000fea0003800000 */
.L_x_4831:
[----:B01----:R-:W0:Y:S01]  /*3ca0*/  DMUL R4, R16, R16 ;  /* 0x0000001010047228 */ /* 0x003e220000000000 */
[----:B------:R-:W-:Y:S01]  /*3cb0*/  IMAD.MOV.U32 R6, RZ, RZ, 0x2799bcb9 ;  /* 0x2799bcb9ff067424 */ /* 0x000fe200078e00ff */
[----:B------:R-:W-:Y:S01]  /*3cc0*/  LOP3.LUT R2, R2, 0x1, RZ, 0xc0, !PT ;  /* 0x0000000102027812 */ /* 0x000fe200078ec0ff */
[----:B------:R-:W-:Y:S01]  /*3cd0*/  IMAD.MOV.U32 R7, RZ, RZ, 0x3ee48dac ;  /* 0x3ee48dacff077424 */ /* 0x000fe200078e00ff */
[----:B------:R-:W-:Y:S01]  /*3ce0*/  LOP3.LUT R25, R13, 0x7fffffff, RZ, 0xc0, !PT ;  /* 0x7fffffff0d197812 */ /* 0x000fe200078ec0ff */
[----:B------:R-:W-:Y:S01]  /*3cf0*/  BSSY B1, `(.L_x_4834) ;  /* 0x000001e000017945 */ /* 0x000fe20003800000 */
[----:B------:R-:W-:-:S02]  /*3d00*/  ISETP.NE.U32.AND P0, PT, R2, 0x1, PT ;  /* 0x000000010200780c */ /* 0x000fc40003f05070 */
[----:B------:R-:W-:Y:S01]  /*3d10*/  ISETP.GE.U32.AND P1, PT, R25, 0x3ff00000, PT ;  /* 0x3ff000001900780c */ /* 0x000fe20003f26070 */
        /* <DEDUP_REMOVED lines=27> */
.L_x_4835:
[----:B------:R-:W-:Y:S05]  /*3ed0*/  BSYNC B1 ;  /* 0x0000000000017941 */ /* 0x000fea0003800000 */
.L_x_4834:
[----:B------:R-:W-:Y:S01]  /*3ee0*/  BSSY B1, `(.L_x_4836) ;  /* 0x0000052000017945 */ /* 0x000fe20003800000 */
[----:B-12---:R1:W2:Y:S01]  /*3ef0*/  DFMA R28, R26, R26, 1 ;  /* 0x3ff000001a1c742b */ /* 0x0062a2000000001a */
[----:B------:R-:W-:Y:S01]  /*3f00*/  IMAD.MOV.U32 R24, RZ, RZ, R12 ;  /* 0x000000ffff187224 */ /* 0x000fe200078e000c */
[----:B------:R-:W-:Y:S05]  /*3f10*/  @!P1 BRA `(.L_x_4837) ;  /* 0x0000043000009947 */ /* 0x000fea0003800000 */
[----:B-12---:R-:W-:Y:S01]  /*3f20*/  IMAD.MOV.U32 R2, RZ, RZ, 0x652b82fe ;  /* 0x652b82feff027424 */ /* 0x006fe200078e00ff */
[----:B------:R-:W-:Y:S01]  /*3f30*/  MOV R3, 0x3ff71547 ;  /* 0x3ff7154700037802 */ /* 0x000fe20000000f00 */
[----:B------:R-:W-:Y:S01]  /*3f40*/  IMAD.SHL.U32 R0, R25, 0x2, RZ ;  /* 0x0000000219007824 */ /* 0x000fe200078e00ff */
[----:B0-----:R-:W-:Y:S01]  /*3f50*/  MOV R8, 0x0 ;  /* 0x0000000000087802 */ /* 0x001fe20000000f00 */
[----:B------:R-:W-:Y:S01]  /*3f60*/  IMAD.MOV.U32 R9, RZ, RZ, 0x3ff00000 ;  /* 0x3ff00000ff097424 */ /* 0x000fe200078e00ff */
[----:B------:R-:W-:Y:S02]  /*3f70*/  BSSY B2, `(.L_x_4838) ;  /* 0x0000038000027945 */ /* 0x000fe40003800000 */
        /* <DEDUP_REMOVED lines=9> */
[----:B0-----:R-:W-:Y:S01]  /*4010*/  IMAD.MOV.U32 R4, RZ, RZ, 0x6acd15b6 ;  /* 0x6acd15b6ff047424 */ /* 0x001fe200078e00ff */
[----:B------:R-:W-:-:S07]  /*4020*/  MOV R5, 0x3e21f407 ;  /* 0x3e21f40700057802 */ /* 0x000fce0000000f00 */
        /* <DEDUP_REMOVED lines=38> */
[----:B------:R-:W-:Y:S01]  /*4290*/  MOV R10, R30 ;  /* 0x0000001e000a7202 */ /* 0x000fe20000000f00 */
[----:B------:R-:W-:Y:S01]  /*42a0*/  IMAD.MOV.U32 R11, RZ, RZ, R31 ;  /* 0x000000ffff0b7224 */ /* 0x000fe200078e001f */
[----:B------:R-:W-:Y:S02]  /*42b0*/  MOV R0, 0x42d0 ;  /* 0x000042d000007802 */ /* 0x000fe40000000f00 */
[----:B------:R-:W-:Y:S05]  /*42c0*/  CALL.REL.NOINC `($__internal_4_$__cuda_sm20_div_rn_f64_full) ;  /* 0x0000149000007944 */ /* 0x000fea0003c00000 */
[----:B------:R-:W-:Y:S01]  /*42d0*/  IMAD.MOV.U32 R2, RZ, RZ, R14 ;  /* 0x000000ffff027224 */ /* 0x000fe200078e000e */
[----:B------:R-:W-:Y:S02]  /*42e0*/  MOV R3, R15 ;  /* 0x0000000f00037202 */ /* 0x000fe40000000f00 */
.L_x_4839:
[----:B------:R-:W-:Y:S05]  /*42f0*/  BSYNC B2 ;  /* 0x0000000000027941 */ /* 0x000fea0003800000 */
.L_x_4838:
[----:B------:R-:W-:-:S04]  /*4300*/  DADD R2, R30, R2 ;  /* 0x000000001e027229 */ /* 0x000fc80000000002 */
[----:B------:R-:W2:-:S06]  /*4310*/  DSETP.GE.AND P0, PT, R24, c[0x2][0xe8], PT ;  /* 0x00803a001800762a */ /* 0x000e8c0003f06000 */
[----:B--2---:R-:W-:Y:S02]  /*4320*/  FSEL R4, R2, RZ, !P0 ;  /* 0x000000ff02047208 */ /* 0x004fe40004000000 */
[----:B------:R-:W-:Y:S01]  /*4330*/  FSEL R5, R3, +QNAN , !P0 ;  /* 0x7ff0000003057808 */ /* 0x000fe20004000000 */
[----:B------:R-:W-:Y:S05]  /*4340*/  BRA `(.L_x_4840) ;  /* 0x000000b000007947 */ /* 0x000fea0003800000 */
.L_x_4837:
[----:B-12---:R-:W1:Y:S01]  /*4350*/  DMUL R2, R24, R24 ;  /* 0x0000001818027228 */ /* 0x006e620000000000 */
        /* <DEDUP_REMOVED lines=10> */
.L_x_4840:
[----:B------:R-:W-:Y:S05]  /*4400*/  BSYNC B1 ;  /* 0x0000000000017941 */ /* 0x000fea0003800000 */
.L_x_4836:
[----:B--2---:R-:W-:Y:S01]  /*4410*/  LOP3.LUT R13, R5, 0x80000000, R13, 0xb8, !PT ;  /* 0x80000000050d7812 */ /* 0x004fe200078eb80d */
[----:B------:R-:W-:Y:S01]  /*4420*/  IMAD.MOV.U32 R6, RZ, RZ, 0x0 ;  /* 0x00000000ff067424 */ /* 0x000fe200078e00ff */
[----:B------:R-:W-:Y:S01]  /*4430*/  MOV R12, R4 ;  /* 0x00000004000c7202 */ /* 0x000fe20000000f00 */
[----:B------:R-:W-:Y:S01]  /*4440*/  IMAD.MOV.U32 R7, RZ, RZ, 0x3fd80000 ;  /* 0x3fd80000ff077424 */ /* 0x000fe200078e00ff */
[----:B------:R-:W-:Y:S04]  /*4450*/  BSSY B1, `(.L_x_4841) ;  /* 0x0000017000017945 */ /* 0x000fe80003800000 */
        /* <DEDUP_REMOVED lines=8> */
[----:B0-----:R-:W0:-:S06]  /*44e0*/  DFMA R10, R6, R4, R2 ;  /* 0x00000004060a722b */ /* 0x001e0c0000000002 */
[----:B0-----:R-:W0:-:S04]  /*44f0*/  DMUL R14, R8, R10 ;  /* 0x0000000a080e7228 */ /* 0x001e080000000000 */
[----:B------:R-:W-:Y:S02]  /*4500*/  IADD3 R5, R11, -0x100000, RZ ;  /* 0xfff000000b057810 */ /* 0x000fe40007ffe0ff */
[----:B0-----:R-:W0:Y:S01]  /*4510*/  DFMA R16, R14, -R14, R8 ;  /* 0x8000000e0e10722b */ /* 0x001e220000000008 */
[----:B------:R-:W-:-:S06]  /*4520*/  MOV R4, R10 ;  /* 0x0000000a00047202 */ /* 0x000fcc0000000f00 */
[----:B0-----:R0:W2:Y:S01]  /*4530*/  DFMA R6, R16, R4, R14 ;  /* 0x000000041006722b */ /* 0x0010a2000000000e */
[----:B------:R-:W-:Y:S05]  /*4540*/  @!P0 BRA `(.L_x_4842) ;  /* 0x0000007000008947 */ /* 0x000fea0003800000 */
[----:B--2---:R-:W-:Y:S01]  /*4550*/  IMAD.MOV.U32 R6, RZ, RZ, R10 ;  /* 0x000000ffff067224 */ /* 0x004fe200078e000a */
[----:B------:R-:W-:Y:S01]  /*4560*/  MOV R11, R17 ;  /* 0x00000011000b7202 */ /* 0x000fe20000000f00 */
[----:B------:R-:W-:Y:S01]  /*4570*/  IMAD.MOV.U32 R10, RZ, RZ, R16 ;  /* 0x000000ffff0a7224 */ /* 0x000fe200078e0010 */
[----:B------:R-:W-:Y:S01]  /*4580*/  MOV R0, 0x45c0 ;  /* 0x000045c000007802 */ /* 0x000fe20000000f00 */
[----:B0-----:R-:W-:Y:S02]  /*4590*/  IMAD.MOV.U32 R4, RZ, RZ, R2 ;  /* 0x000000ffff047224 */ /* 0x001fe400078e0002 */
[----:B------:R-:W-:Y:S02]  /*45a0*/  IMAD.MOV.U32 R7, RZ, RZ, R5 ;  /* 0x000000ffff077224 */ /* 0x000fe400078e0005 */
[----:B-1----:R-:W-:Y:S05]  /*45b0*/  CALL.REL.NOINC `($__internal_5_$__cuda_sm20_dsqrt_rn_f64_mediumpath_v1) ;  /* 0x0000178000007944 */ /* 0x002fea0003c00000 */
.L_x_4842:
[----:B------:R-:W-:Y:S05]  /*45c0*/  BSYNC B1 ;  /* 0x0000000000017941 */ /* 0x000fea0003800000 */
.L_x_4841:
        /* <DEDUP_REMOVED lines=23> */
[----:B------:R-:W-:Y:S01]  /*4740*/  MOV R12, R14 ;  /* 0x0000000e000c7202 */ /* 0x000fe20000000f00 */
[----:B------:R-:W-:Y:S02]  /*4750*/  IMAD.MOV.U32 R13, RZ, RZ, R15 ;  /* 0x000000ffff0d7224 */ /* 0x000fe400078e000f */
.L_x_4844:
[----:B------:R-:W-:Y:S05]  /*4760*/  BSYNC B1 ;  /* 0x0000000000017941 */ /* 0x000fea0003800000 */
.L_x_4843:
        /* <DEDUP_REMOVED lines=15> */
[----:B------:R-:W-:Y:S01]  /*4860*/  MOV R10, R26 ;  /* 0x0000001a000a7202 */ /* 0x000fe20000000f00 */
[----:B------:R-:W-:Y:S01]  /*4870*/  IMAD.MOV.U32 R11, RZ, RZ, R27 ;  /* 0x000000ffff0b7224 */ /* 0x000fe200078e001b */
[----:B------:R-:W-:Y:S01]  /*4880*/  MOV R9, R25 ;  /* 0x0000001900097202 */ /* 0x000fe20000000f00 */
[----:B------:R-:W-:Y:S01]  /*4890*/  IMAD.MOV.U32 R8, RZ, RZ, R24 ;  /* 0x000000ffff087224 */ /* 0x000fe200078e0018 */
[----:B------:R-:W-:Y:S02]  /*48a0*/  MOV R0, 0x48c0 ;  /* 0x000048c000007802 */ /* 0x000fe40000000f00 */
[----:B01----:R-:W-:Y:S05]  /*48b0*/  CALL.REL.NOINC `($__internal_4_$__cuda_sm20_div_rn_f64_full) ;  /* 0x00000ea000007944 */ /* 0x003fea0003c00000 */
.L_x_4846:
[----:B------:R-:W-:Y:S05]  /*48c0*/  BSYNC B1 ;  /* 0x0000000000017941 */ /* 0x000fea0003800000 */
.L_x_4845:
[----:B------:R-:W-:Y:S05]  /*48d0*/  BRA `(.L_x_4847) ;  /* 0x00000e5000007947 */ /* 0x000fea0003800000 */
.L_x_4830:
        /* <DEDUP_REMOVED lines=23> */
[----:B0-----:R-:W-:Y:S01]  /*4a50*/  IMAD R23, R2, 0x100000, R5 ;  /* 0x0010000002177824 */ /* 0x001fe200078e0205 */
[----:B------:R-:W-:Y:S01]  /*4a60*/  MOV R22, R4 ;  /* 0x0000000400167202 */ /* 0x000fe20000000f00 */
        /* <DEDUP_REMOVED lines=11> */
[----:B------:R-:W-:Y:S01]  /*4b20*/  @!P1 MOV R2, R4 ;  /* 0x0000000400029202 */ /* 0x000fe20000000f00 */
[----:B------:R-:W-:-:S06]  /*4b30*/  @!P1 IMAD.MOV.U32 R4, RZ, RZ, RZ ;  /* 0x000000ffff049224 */ /* 0x000fcc00078e00ff */
[----:B------:R0:W1:-:S06]  /*4b40*/  @!P1 DMUL R22, R2, R4 ;  /* 0x0000000402169228 */ /* 0x00004c0000000000 */
.L_x_4849:
[----:B------:R-:W-:Y:S05]  /*4b50*/  BSYNC B1 ;  /* 0x0000000000017941 */ /* 0x000fea0003800000 */
.L_x_4848:
        /* <DEDUP_REMOVED lines=10> */
[----:B------:R-:W-:Y:S01]  /*4c00*/  IMAD.MOV.U32 R0, RZ, RZ, R10 ;  /* 0x000000ffff007224 */ /* 0x000fe200078e000a */
[----:B------:R-:W-:Y:S02]  /*4c10*/  MOV R16, R11 ;  /* 0x0000000b00107202 */ /* 0x000fe40000000f00 */
[----:B------:R-:W-:Y:S02]  /*4c20*/  MOV R18, 0x4c40 ;  /* 0x00004c4000127802 */ /* 0x000fe40000000f00 */
[----:B012---:R-:W-:Y:S05]  /*4c30*/  CALL.REL.NOINC `($_ZN2at6native18elementwise_kernelILi128ELi2EZNS0_22gpu_kernel_impl_nocastIZZZNS0_16tanh_kernel_cudaERNS_18TensorIteratorBaseEENKUlvE_clEvENKUlvE_clEvEUlN3c107complexIdEEE_EEvS4_RKT_EUliE_EEviT1_$__internal_trig_reduction_slowpathd) ;  /* 0x000013a000007944 */ /* 0x007fea0003c00000 */
[----:B------:R-:W-:Y:S02]  /*4c40*/  IMAD.MOV.U32 R8, RZ, RZ, R16 ;  /* 0x000000ffff087224 */ /* 0x000fe400078e0010 */
[----:B------:R-:W-:Y:S01]  /*4c50*/  IMAD.MOV.U32 R9, RZ, RZ, R17 ;  /* 0x000000ffff097224 */ /* 0x000fe200078e0011 */
[----:B------:R-:W-:Y:S05]  /*4c60*/  BRA `(.L_x_4852) ;  /* 0x0000002000007947 */ /* 0x000fea0003800000 */
.L_x_4851:
[----:B------:R2:W3:Y:S01]  /*4c70*/  DMUL R8, RZ, R10 ;  /* 0x0000000aff087228 */ /* 0x0004e20000000000 */
[----:B0-----:R-:W-:-:S05]  /*4c80*/  MOV R2, RZ ;  /* 0x000000ff00027202 */ /* 0x001fca0000000f00 */
.L_x_4852:
[----:B------:R-:W-:Y:S05]  /*4c90*/  BSYNC B1 ;  /* 0x0000000000017941 */ /* 0x000fea0003800000 */
.L_x_4850:
[----:B------:R-:W-:Y:S02]  /*4ca0*/  IMAD.SHL.U32 R0, R2, 0x8, RZ ;  /* 0x0000000802007824 */ /* 0x000fe400078e00ff */
[----:B------:R-:W-:-:S03]  /*4cb0*/  IMAD.MOV.U32 R15, RZ, RZ, 0x8 ;  /* 0x00000008ff0f7424 */ /* 0x000fc600078e00ff */
[----:B------:R-:W-:-:S05]  /*4cc0*/  LOP3.LUT R0, R0, 0x8, RZ, 0xc0, !PT ;  /* 0x0000000800007812 */ /* 0x000fca00078ec0ff */
[----:B------:R-:W-:-:S05]  /*4cd0*/  IMAD.WIDE.U32 R14, R0, R15, c[0x4][0x168] ;  /* 0x01005a00000e7625 */ /* 0x000fca00078e000f */
[----:B------:R-:W4:Y:S04]  /*4ce0*/  LDG.E.128.CONSTANT R24, [R14.64] ;  /* 0x000000060e187981 */ /* 0x000f28000c1e9d00 */
[----:B------:R-:W5:Y:S04]  /*4cf0*/  LDG.E.128.CONSTANT R16, [R14.64+0x10] ;  /* 0x000010060e107981 */ /* 0x000f68000c1e9d00 */
[----:B0--3--:R-:W3:Y:S01]  /*4d00*/  LDG.E.128.CONSTANT R4, [R14.64+0x20] ;  /* 0x000020060e047981 */ /* 0x009ee2000c1e9d00 */
[----:B------:R-:W-:Y:S01]  /*4d10*/  HFMA2.MMA R28, -RZ, RZ, 44800, 430.5 ;  /* 0x79785ebaff1c7435 */ /* 0x000fe200000001ff */
[----:B------:R-:W-:Y:S01]  /*4d20*/  R2P PR, R2, 0x3 ;  /* 0x0000000302007804 */ /* 0x000fe20000000000 */
[----:B------:R-:W-:Y:S01]  /*4d30*/  IMAD.MOV.U32 R0, RZ, RZ, 0x3de5db65 ;  /* 0x3de5db65ff007424 */ /* 0x000fe200078e00ff */
[----:B--2---:R-:W4:Y:S01]  /*4d40*/  DMUL R2, R8, R8 ;  /* 0x0000000808027228 */ /* 0x004f220000000000 */
[----:B------:R-:W-:Y:S03]  /*4d50*/  BSSY B1, `(.L_x_4853) ;  /* 0x000001f000017945 */ /* 0x000fe60003800000 */
[----:B------:R-:W-:-:S03]  /*4d60*/  FSEL R29, R0, -0.082518599927425384521, !P0 ;  /* 0xbda8ff83001d7808 */ /* 0x000fc60004000000 */
[----:B------:R-:W-:-:S06]  /*4d70*/  FSEL R28, -R28, 4.2945490664224492434e-19, !P0 ;  /* 0x20fd81641c1c7808 */ /* 0x000fcc0004000100 */
        /* <DEDUP_REMOVED lines=19> */
[----:B------:R-:W-:Y:S02]  /*4eb0*/  MOV R16, R11 ;  /* 0x0000000b00107202 */ /* 0x000fe40000000f00 */
[----:B------:R-:W-:Y:S02]  /*4ec0*/  MOV R18, 0x4ee0 ;  /* 0x00004ee000127802 */ /* 0x000fe40000000f00 */
[----:B0123--:R-:W-:Y:S05]  /*4ed0*/  CALL.REL.NOINC `($_ZN2at6native18elementwise_kernelILi128ELi2EZNS0_22gpu_kernel_impl_nocastIZZZNS0_16tanh_kernel_cudaERNS_18TensorIteratorBaseEENKUlvE_clEvENKUlvE_clEvEUlN3c107complexIdEEE_EEvS4_RKT_EUliE_EEviT1_$__internal_trig_reduction_slowpathd) ;  /* 0x0000110000007944 */ /* 0x00ffea0003c00000 */
[----:B------:R-:W-:Y:S01]  /*4ee0*/  IMAD.MOV.U32 R4, RZ, RZ, R2 ;  /* 0x000000ffff047224 */ /* 0x000fe200078e0002 */
[----:B------:R-:W-:Y:S01]  /*4ef0*/  MOV R3, R17 ;  /* 0x0000001100037202 */ /* 0x000fe20000000f00 */
[----:B------:R-:W-:Y:S01]  /*4f00*/  IMAD.MOV.U32 R2, RZ, RZ, R16 ;  /* 0x000000ffff027224 */ /* 0x000fe200078e0010 */
[----:B------:R-:W-:Y:S05]  /*4f10*/  BRA `(.L_x_4855) ;  /* 0x0000002000007947 */ /* 0x000fea0003800000 */
.L_x_4854:
[----:B------:R2:W3:Y:S01]  /*4f20*/  DMUL R2, RZ, R10 ;  /* 0x0000000aff027228 */ /* 0x0004e20000000000 */
[----:B------:R-:W-:-:S05]  /*4f30*/  IMAD.MOV.U32 R4, RZ, RZ, RZ ;  /* 0x000000ffff047224 */ /* 0x000fca00078e00ff */
.L_x_4855:
[----:B------:R-:W-:Y:S05]  /*4f40*/  BSYNC B1 ;  /* 0x0000000000017941 */ /* 0x000fea0003800000 */
.L_x_4853:
        /* <DEDUP_REMOVED lines=26> */
[----:B0-----:R-:W-:-:S04]  /*50f0*/  MOV R3, 0x3ff00000 ;  /* 0x3ff0000000037802 */ /* 0x001fc80000000f00 */
[----:B-12---:R-:W0:Y:S01]  /*5100*/  DMUL R8, R8, R22 ;  /* 0x0000001608087228 */ /* 0x006e220000000000 */
[----:B------:R-:W-:-:S05]  /*5110*/  LOP3.LUT R13, R3, 0x80000000, R13, 0xb8, !PT ;  /* 0x80000000030d7812 */ /* 0x000fca00078eb80d */
[----:B0-----:R0:W1:Y:S01]  /*5120*/  DMUL R14, R8, R22 ;  /* 0x00000016080e7228 */ /* 0x0010620000000000 */
[----:B------:R-:W-:Y:S05]  /*5130*/  BRA `(.L_x_4847) ;  /* 0x000005f000007947 */ /* 0x000fea0003800000 */
.L_x_4829:
[----:B------:R-:W0:-:S10]  /*5140*/  DADD R12, R10, -R10 ;  /* 0x000000000a0c7229 */ /* 0x000e14000000080a */
[----:B0-----:R-:W-:Y:S01]  /*5150*/  IMAD.MOV.U32 R14, RZ, RZ, R12 ;  /* 0x000000ffff0e7224 */ /* 0x001fe200078e000c */
[----:B------:R-:W-:Y:S01]  /*5160*/  MOV R15, R13 ;  /* 0x0000000d000f7202 */ /* 0x000fe20000000f00 */
[----:B------:R-:W-:Y:S05]  /*5170*/  BRA `(.L_x_4847) ;  /* 0x000005b000007947 */ /* 0x000fea0003800000 */
.L_x_4828:
        /* <DEDUP_REMOVED lines=19> */
[----:B0-----:R-:W-:Y:S01]  /*52b0*/  IMAD.MOV.U32 R2, RZ, RZ, R12 ;  /* 0x000000ffff027224 */ /* 0x001fe200078e000c */
[----:B------:R-:W-:Y:S01]  /*52c0*/  MOV R3, R13 ;  /* 0x0000000d00037202 */ /* 0x000fe20000000f00 */
[----:B------:R-:W-:Y:S05]  /*52d0*/  @!P2 BRA `(.L_x_4859) ;  /* 0x000000700000a947 */ /* 0x000fea0003800000 */
[----:B------:R-:W-:Y:S01]  /*52e0*/  IMAD.MOV.U32 R0, RZ, RZ, R10 ;  /* 0x000000ffff007224 */ /* 0x000fe200078e000a */
[----:B------:R-:W-:Y:S01]  /*52f0*/  MOV R18, 0x5320 ;  /* 0x0000532000127802 */ /* 0x000fe20000000f00 */
[----:B------:R-:W-:Y:S02]  /*5300*/  IMAD.MOV.U32 R16, RZ, RZ, R11 ;  /* 0x000000ffff107224 */ /* 0x000fe400078e000b */
[----:B------:R-:W-:Y:S05]  /*5310*/  CALL.REL.NOINC `($_ZN2at6native18elementwise_kernelILi128ELi2EZNS0_22gpu_kernel_impl_nocastIZZZNS0_16tanh_kernel_cudaERNS_18TensorIteratorBaseEENKUlvE_clEvENKUlvE_clEvEUlN3c107complexIdEEE_EEvS4_RKT_EUliE_EEviT1_$__internal_trig_reduction_slowpathd) ;  /* 0x00000cc000007944 */ /* 0x000fea0003c00000 */
[----:B------:R-:W-:Y:S01]  /*5320*/  MOV R0, R2 ;  /* 0x0000000200007202 */ /* 0x000fe20000000f00 */
[----:B------:R-:W-:Y:S02]  /*5330*/  IMAD.MOV.U32 R2, RZ, RZ, R16 ;  /* 0x000000ffff027224 */ /* 0x000fe400078e0010 */
[----:B------:R-:W-:Y:S02]  /*5340*/  IMAD.MOV.U32 R3, RZ, RZ, R17 ;  /* 0x000000ffff037224 */ /* 0x000fe400078e0011 */
.L_x_4859:
[----:B------:R-:W-:Y:S05]  /*5350*/  BSYNC B3 ;  /* 0x0000000000037941 */ /* 0x000fea0003800000 */
.L_x_4858:
        /* <DEDUP_REMOVED lines=8> */
[----:B------:R-:W-:Y:S01]  /*53e0*/  HFMA2.MMA R0, -RZ, RZ, 1.4736328125, -236.625 ;  /* 0x3de5db65ff007435 */ /* 0x000fe200000001ff */
[----:B------:R-:W-:Y:S01]  /*53f0*/  IMAD.MOV.U32 R26, RZ, RZ, 0x79785eba ;  /* 0x79785ebaff1a7424 */ /* 0x000fe200078e00ff */
[----:B------:R-:W2:Y:S01]  /*5400*/  DMUL R14, R2, R2 ;  /* 0x00000002020e7228 */ /* 0x000ea20000000000 */
[----:B------:R-:W-:Y:S03]  /*5410*/  BSSY B3, `(.L_x_4860) ;  /* 0x0000014000037945 */ /* 0x000fe60003800000 */
[----:B------:R-:W-:-:S04]  /*5420*/  FSEL R26, -R26, 4.2945490664224492434e-19, !P0 ;  /* 0x20fd81641a1a7808 */ /* 0x000fc80004000100 */
        /* <DEDUP_REMOVED lines=14> */
[----:B0-----:R-:W-:Y:S05]  /*5510*/  CALL.REL.NOINC `($_ZN2at6native18elementwise_kernelILi128ELi2EZNS0_22gpu_kernel_impl_nocastIZZZNS0_16tanh_kernel_cudaERNS_18TensorIteratorBaseEENKUlvE_clEvENKUlvE_clEvEUlN3c107complexIdEEE_EEvS4_RKT_EUliE_EEviT1_$__internal_trig_reduction_slowpathd) ;  /* 0x00000ac000007944 */ /* 0x001fea0003c00000 */
[----:B------:R-:W-:Y:S01]  /*5520*/  MOV R24, R2 ;  /* 0x0000000200187202 */ /* 0x000fe20000000f00 */
[----:B------:R-:W-:Y:S02]  /*5530*/  IMAD.MOV.U32 R12, RZ, RZ, R16 ;  /* 0x000000ffff0c7224 */ /* 0x000fe400078e0010 */
[----:B------:R-:W-:Y:S02]  /*5540*/  IMAD.MOV.U32 R13, RZ, RZ, R17 ;  /* 0x000000ffff0d7224 */ /* 0x000fe400078e0011 */
.L_x_4861:
[----:B------:R-:W-:Y:S05]  /*5550*/  BSYNC B3 ;  /* 0x0000000000037941 */ /* 0x000fea0003800000 */
.L_x_4860:
[----:B------:R-:W-:Y:S01]  /*5560*/  IADD3 R24, R24, 0x1, RZ ;  /* 0x0000000118187810 */ /* 0x000fe20007ffe0ff */
[----:B------:R-:W-:-:S03]  /*5570*/  IMAD.MOV.U32 R11, RZ, RZ, 0x8 ;  /* 0x00000008ff0b7424 */ /* 0x000fc600078e00ff */
[----:B------:R-:W-:-:S04]  /*5580*/  SHF.L.U32 R0, R24, 0x3, RZ ;  /* 0x0000000318007819 */ /* 0x000fc800000006ff */
[----:B------:R-:W-:-:S05]  /*5590*/  LOP3.LUT R0, R0, 0x8, RZ, 0xc0, !PT ;  /* 0x0000000800007812 */ /* 0x000fca00078ec0ff */
[----:B------:R-:W-:-:S05]  /*55a0*/  IMAD.WIDE.U32 R10, R0, R11, c[0x4][0x168] ;  /* 0x01005a00000a7625 */ /* 0x000fca00078e000b */
[----:B------:R-:W2:Y:S04]  /*55b0*/  LDG.E.128.CONSTANT R28, [R10.64] ;  /* 0x000000060a1c7981 */ /* 0x000ea8000c1e9d00 */
[----:B------:R-:W3:Y:S04]  /*55c0*/  LDG.E.128.CONSTANT R16, [R10.64+0x10] ;  /* 0x000010060a107981 */ /* 0x000ee8000c1e9d00 */
[----:B------:R-:W4:Y:S01]  /*55d0*/  LDG.E.128.CONSTANT R4, [R10.64+0x20] ;  /* 0x000020060a047981 */ /* 0x000f22000c1e9d00 */
[----:B------:R-:W-:Y:S01]  /*55e0*/  HFMA2.MMA R0, -RZ, RZ, 1.4736328125, -236.625 ;  /* 0x3de5db65ff007435 */ /* 0x000fe200000001ff */
[----:B------:R-:W-:Y:S01]  /*55f0*/  R2P PR, R24, 0x3 ;  /* 0x0000000318007804 */ /* 0x000fe20000000000 */
[----:B------:R-:W-:Y:S01]  /*5600*/  IMAD.MOV.U32 R14, RZ, RZ, 0x79785eba ;  /* 0x79785ebaff0e7424 */ /* 0x000fe200078e00ff */
[----:B------:R-:W2:-:S04]  /*5610*/  DMUL R2, R12, R12 ;  /* 0x0000000c0c027228 */ /* 0x000e880000000000 */
[----:B------:R-:W-:-:S03]  /*5620*/  FSEL R14, -R14, 4.2945490664224492434e-19, !P0 ;  /* 0x20fd81640e0e7808 */ /* 0x000fc60004000100 */
        /* <DEDUP_REMOVED lines=11> */
.L_x_4857:
[----:B------:R-:W-:Y:S05]  /*56e0*/  BSYNC B1 ;  /* 0x0000000000017941 */ /* 0x000fea0003800000 */
.L_x_4856:
[----:B-1----:R-:W-:Y:S01]  /*56f0*/  LOP3.LUT R15, RZ, 0x80000000, R11, 0xb8, !PT ;  /* 0x80000000ff0f7812 */ /* 0x002fe200078eb80b */
[----:B------:R-:W-:Y:S01]  /*5700*/  IMAD.MOV.U32 R12, RZ, RZ, R8 ;  /* 0x000000ffff0c7224 */ /* 0x000fe200078e0008 */
[----:B------:R-:W-:Y:S01]  /*5710*/  MOV R14, RZ ;  /* 0x000000ff000e7202 */ /* 0x000fe20000000f00 */
[----:B------:R-:W-:Y:S02]  /*5720*/  IMAD.MOV.U32 R13, RZ, RZ, R25 ;  /* 0x000000ffff0d7224 */ /* 0x000fe400078e0019 */
.L_x_4847:
[----:B------:R-:W-:Y:S05]  /*5730*/  BSYNC B0 ;  /* 0x0000000000007941 */ /* 0x000fea0003800000 */
.L_x_4827:
[----:B-1----:R-:W-:Y:S01]  /*5740*/  STG.E.128 [R20.64], R12 ;  /* 0x0000000c14007986 */ /* 0x002fe2000c101d06 */
[----:B------:R-:W-:Y:S05]  /*5750*/  EXIT ;  /* 0x000000000000794d */ /* 0x000fea0003800000 */
        .weak           $__internal_4_$__cuda_sm20_div_rn_f64_full
        .type           $__internal_4_$__cuda_sm20_div_rn_f64_full,@function
        .size           $__internal_4_$__cuda_sm20_div_rn_f64_full,($__internal_5_$__cuda_sm20_dsqrt_rn_f64_mediumpath_v1 - $__internal_4_$__cuda_sm20_div_rn_f64_full)
$__internal_4_$__cuda_sm20_div_rn_f64_full:
[----:B------:R-:W-:Y:S01]  /*5760*/  FSETP.GEU.AND P0, PT, |R9|, 1.469367938527859385e-39, PT ;  /* 0x001000000900780b */ /* 0x000fe20003f0e200 */
[----:B------:R-:W-:Y:S01]  /*5770*/  IMAD.MOV.U32 R14, RZ, RZ, R10 ;  /* 0x000000ffff0e7224 */ /* 0x000fe200078e000a */
[----:B------:R-:W-:Y:S01]  /*5780*/  FSETP.GEU.AND P2, PT, |R11|, 1.469367938527859385e-39, PT ;  /* 0x001000000b00780b */ /* 0x000fe20003f4e200 */
[----:B------:R-:W-:Y:S01]  /*5790*/  BSSY B4, `(.L_x_4862) ;  /* 0x0000055000047945 */ /* 0x000fe20003800000 */
[----:B------:R-:W-:Y:S02]  /*57a0*/  LOP3.LUT R6, R9, 0x800fffff, RZ, 0xc0, !PT ;  /* 0x800fffff09067812 */ /* 0x000fe400078ec0ff */
[----:B------:R-:W-:-:S02]  /*57b0*/  LOP3.LUT R2, R11, 0x7ff00000, RZ, 0xc0, !PT ;  /* 0x7ff000000b027812 */ /* 0x000fc400078ec0ff */
[----:B------:R-:W-:Y:S01]  /*57c0*/  LOP3.LUT R7, R6, 0x3ff00000, RZ, 0xfc, !PT ;  /* 0x3ff0000006077812 */ /* 0x000fe200078efcff */
[----:B------:R-:W-:Y:S01]  /*57d0*/  IMAD.MOV.U32 R6, RZ, RZ, R8 ;  /* 0x000000ffff067224 */ /* 0x000fe200078e0008 */
[C---:B------:R-:W-:Y:S02]  /*57e0*/  LOP3.LUT R5, R9.reuse, 0x7ff00000, RZ, 0xc0, !PT ;  /* 0x7ff0000009057812 */ /* 0x040fe400078ec0ff */
[----:B------:R-:W-:Y:S01]  /*57f0*/  MOV R18, 0x1 ;  /* 0x0000000100127802 */ /* 0x000fe20000000f00 */
[----:B------:R-:W0:Y:S01]  /*5800*/  @!P0 DMUL R6, R8, 8.98846567431157953865e+307 ;  /* 0x7fe0000008068828 */ /* 0x000e220000000000 */
[----:B------:R-:W-:Y:S01]  /*5810*/  ISETP.GE.U32.AND P1, PT, R2, R5, PT ;  /* 0x000000050200720c */ /* 0x000fe20003f26070 */
[----:B------:R-:W-:Y:S01]  /*5820*/  @!P2 IMAD.MOV.U32 R22, RZ, RZ, RZ ;  /* 0x000000ffff16a224 */ /* 0x000fe200078e00ff */
[----:B------:R-:W-:-:S03]  /*5830*/  @!P2 LOP3.LUT R3, R9, 0x7ff00000, RZ, 0xc0, !PT ;  /* 0x7ff000000903a812 */ /* 0x000fc600078ec0ff */
[----:B0-----:R-:W0:Y:S01]  /*5840*/  MUFU.RCP64H R19, R7 ;  /* 0x0000000700137308 */ /* 0x001e220000001800 */
[----:B------:R-:W-:Y:S01]  /*5850*/  @!P2 ISETP.GE.U32.AND P3, PT, R2, R3, PT ;  /* 0x000000030200a20c */ /* 0x000fe20003f66070 */
[----:B------:R-:W-:Y:S02]  /*5860*/  IMAD.MOV.U32 R3, RZ, RZ, 0x1ca00000 ;  /* 0x1ca00000ff037424 */ /* 0x000fe400078e00ff */
[----:B------:R-:W-:-:S03]  /*5870*/  @!P0 LOP3.LUT R5, R7, 0x7ff00000, RZ, 0xc0, !PT ;  /* 0x7ff0000007058812 */ /* 0x000fc600078ec0ff */
[C---:B------:R-:W-:Y:S02]  /*5880*/  @!P2 SEL R23, R3.reuse, 0x63400000, !P3 ;  /* 0x634000000317a807 */ /* 0x040fe40005800000 */
[----:B------:R-:W-:Y:S02]  /*5890*/  SEL R15, R3, 0x63400000, !P1 ;  /* 0x63400000030f7807 */ /* 0x000fe40004800000 */
[--C-:B------:R-:W-:Y:S02]  /*58a0*/  @!P2 LOP3.LUT R4, R23, 0x80000000, R11.reuse, 0xf8, !PT ;  /* 0x800000001704a812 */ /* 0x100fe400078ef80b */
[----:B------:R-:W-:Y:S02]  /*58b0*/  LOP3.LUT R15, R15, 0x800fffff, R11, 0xf8, !PT ;  /* 0x800fffff0f0f7812 */ /* 0x000fe400078ef80b */
[----:B------:R-:W-:Y:S01]  /*58c0*/  @!P2 LOP3.LUT R23, R4, 0x100000, RZ, 0xfc, !PT ;  /* 0x001000000417a812 */ /* 0x000fe200078efcff */
[----:B0-----:R-:W0:Y:S01]  /*58d0*/  DFMA R16, R18, -R6, 1 ;  /* 0x3ff000001210742b */ /* 0x001e220000000806 */
[----:B------:R-:W-:-:S02]  /*58e0*/  MOV R4, R2 ;  /* 0x0000000200047202 */ /* 0x000fc40000000f00 */
[----:B------:R-:W-:Y:S02]  /*58f0*/  IADD3 R32, R5, -0x1, RZ ;  /* 0xffffffff05207810 */ /* 0x000fe40007ffe0ff */
[----:B------:R-:W-:-:S04]  /*5900*/  @!P2 DFMA R14, R14, 2, -R22 ;  /* 0x400000000e0ea82b */ /* 0x000fc80000000816 */
[----:B0-----:R-:W0:-:S06]  /*5910*/  DFMA R16, R16, R16, R16 ;  /* 0x000000101010722b */ /* 0x001e0c0000000010 */
[----:B0-----:R-:W0:Y:S01]  /*5920*/  DFMA R16, R18, R16, R18 ;  /* 0x000000101210722b */ /* 0x001e220000000012 */
[----:B------:R-:W-:-:S04]  /*5930*/  @!P2 LOP3.LUT R4, R15, 0x7ff00000, RZ, 0xc0, !PT ;  /* 0x7ff000000f04a812 */ /* 0x000fc800078ec0ff */
[----:B------:R-:W-:Y:S01]  /*5940*/  IADD3 R22, R4, -0x1, RZ ;  /* 0xffffffff04167810 */ /* 0x000fe20007ffe0ff */
[----:B0-----:R-:W0:-:S03]  /*5950*/  DFMA R18, R16, -R6, 1 ;  /* 0x3ff000001012742b */ /* 0x001e060000000806 */
[----:B------:R-:W-:-:S03]  /*5960*/  ISETP.GT.U32.AND P0, PT, R22, 0x7feffffe, PT ;  /* 0x7feffffe1600780c */ /* 0x000fc60003f04070 */
[----:B0-----:R-:W0:Y:S01]  /*5970*/  DFMA R16, R16, R18, R16 ;  /* 0x000000121010722b */ /* 0x001e220000000010 */
[----:B------:R-:W-:-:S05]  /*5980*/  ISETP.GT.U32.OR P0, PT, R32, 0x7feffffe, P0 ;  /* 0x7feffffe2000780c */ /* 0x000fca0000704470 */
[----:B0-----:R-:W0:-:S06]  /*5990*/  DMUL R18, R16, R14 ;  /* 0x0000000e10127228 */ /* 0x001e0c0000000000 */
[----:B0-----:R-:W0:-:S06]  /*59a0*/  DFMA R22, R18, -R6, R14 ;  /* 0x800000061216722b */ /* 0x001e0c000000000e */
[----:B0-----:R0:W1:Y:S01]  /*59b0*/  DFMA R22, R16, R22, R18 ;  /* 0x000000161016722b */ /* 0x0010620000000012 */
[----:B------:R-:W-:Y:S05]  /*59c0*/  @P0 BRA `(.L_x_4863) ;  /* 0x000001c000000947 */ /* 0x000fea0003800000 */
[----:B------:R-:W-:Y:S02]  /*59d0*/  LOP3.LUT R5, R9, 0x7ff00000, RZ, 0xc0, !PT ;  /* 0x7ff0000009057812 */ /* 0x000fe400078ec0ff */
[----:B------:R-:W-:Y:S02]  /*59e0*/  MOV R10, RZ ;  /* 0x000000ff000a7202 */ /* 0x000fe40000000f00 */
[C---:B------:R-:W-:Y:S01]  /*59f0*/  ISETP.GE.U32.AND P0, PT, R2.reuse, R5, PT ;  /* 0x000000050200720c */ /* 0x040fe20003f06070 */
[----:B------:R-:W-:-:S03]  /*5a00*/  IMAD.IADD R4, R2, 0x1, -R5 ;  /* 0x0000000102047824 */ /* 0x000fc600078e0a05 */
[----:B------:R-:W-:Y:S02]  /*5a10*/  SEL R3, R3, 0x63400000, !P0 ;  /* 0x6340000003037807 */ /* 0x000fe40004000000 */
[----:B------:R-:W-:-:S04]  /*5a20*/  IMNMX R4, R4, -0x46a00000, !PT ;  /* 0xb960000004047817 */ /* 0x000fc80007800200 */
[----:B------:R-:W-:-:S05]  /*5a30*/  IMNMX R4, R4, 0x46a00000, PT ;  /* 0x46a0000004047817 */ /* 0x000fca0003800200 */
[----:B------:R-:W-:-:S05]  /*5a40*/  IMAD.IADD R4, R4, 0x1, -R3 ;  /* 0x0000000104047824 */ /* 0x000fca00078e0a03 */
[----:B------:R-:W-:-:S06]  /*5a50*/  IADD3 R11, R4, 0x7fe00000, RZ ;  /* 0x7fe00000040b7810 */ /* 0x000fcc0007ffe0ff */
[----:B-1----:R-:W1:-:S10]  /*5a60*/  DMUL R2, R22, R10 ;  /* 0x0000000a16027228 */ /* 0x002e540000000000 */
[----:B-1----:R-:W-:-:S13]  /*5a70*/  FSETP.GTU.AND P0, PT, |R3|, 1.469367938527859385e-39, PT ;  /* 0x001000000300780b */ /* 0x002fda0003f0c200 */
[----:B------:R-:W-:Y:S05]  /*5a80*/  @P0 BRA `(.L_x_4864) ;  /* 0x0000025000000947 */ /* 0x000fea0003800000 */
[----:B------:R-:W1:Y:S01]  /*5a90*/  DFMA R6, R22, -R6, R14 ;  /* 0x800000061606722b */ /* 0x000e62000000000e */
[----:B------:R-:W-:-:S09]  /*5aa0*/  IMAD.MOV.U32 R10, RZ, RZ, RZ ;  /* 0x000000ffff0a7224 */ /* 0x000fd200078e00ff */
[C---:B-1----:R-:W-:Y:S02]  /*5ab0*/  FSETP.NEU.AND P0, PT, R7.reuse, RZ, PT ;  /* 0x000000ff0700720b */ /* 0x042fe40003f0d000 */
[----:B------:R-:W-:-:S04]  /*5ac0*/  LOP3.LUT R9, R7, 0x80000000, R9, 0x48, !PT ;  /* 0x8000000007097812 */ /* 0x000fc800078e4809 */
[----:B------:R-:W-:-:S07]  /*5ad0*/  LOP3.LUT R11, R9, R11, RZ, 0xfc, !PT ;  /* 0x0000000b090b7212 */ /* 0x000fce00078efcff */
[----:B------:R-:W-:Y:S05]  /*5ae0*/  @!P0 BRA `(.L_x_4864) ;  /* 0x000001f000008947 */ /* 0x000fea0003800000 */
[----:B------:R-:W-:Y:S01]  /*5af0*/  IMAD.MOV R7, RZ, RZ, -R4 ;  /* 0x000000ffff077224 */ /* 0x000fe200078e0a04 */
[----:B------:R-:W-:Y:S01]  /*5b00*/  MOV R6, RZ ;  /* 0x000000ff00067202 */ /* 0x000fe20000000f00 */
[----:B------:R-:W1:Y:S01]  /*5b10*/  DMUL.RP R10, R22, R10 ;  /* 0x0000000a160a7228 */ /* 0x000e620000008000 */
[----:B------:R-:W-:-:S04]  /*5b20*/  IADD3 R5, -R4, -0x43300000, RZ ;  /* 0xbcd0000004057810 */ /* 0x000fc80007ffe1ff */
[----:B------:R-:W2:-:S05]  /*5b30*/  DFMA R6, R2, -R6, R22 ;  /* 0x800000060206722b */ /* 0x000e8a0000000016 */
[----:B-1----:R-:W-:-:S05]  /*5b40*/  LOP3.LUT R9, R11, R9, RZ, 0x3c, !PT ;  /* 0x000000090b097212 */ /* 0x002fca00078e3cff */
[----:B--2---:R-:W-:-:S04]  /*5b50*/  FSETP.NEU.AND P0, PT, |R7|, R5, PT ;  /* 0x000000050700720b */ /* 0x004fc80003f0d200 */
[----:B------:R-:W-:Y:S02]  /*5b60*/  FSEL R2, R10, R2, !P0 ;  /* 0x000000020a027208 */ /* 0x000fe40004000000 */
[----:B------:R-:W-:Y:S01]  /*5b70*/  FSEL R3, R9, R3, !P0 ;  /* 0x0000000309037208 */ /* 0x000fe20004000000 */
[----:B------:R-:W-:Y:S05]  /*5b80*/  BRA `(.L_x_4864) ;  /* 0x0000015000007947 */ /* 0x000fea0003800000 */
.L_x_4863:
[----:B------:R-:W2:-:S14]  /*5b90*/  DSETP.NAN.AND P0, PT, R10, R10, PT ;  /* 0x0000000a0a00722a */ /* 0x000e9c0003f08000 */
[----:B--2---:R-:W-:Y:S05]  /*5ba0*/  @P0 BRA `(.L_x_4865) ;  /* 0x0000011000000947 */ /* 0x004fea0003800000 */
[----:B------:R-:W2:-:S14]  /*5bb0*/  DSETP.NAN.AND P0, PT, R8, R8, PT ;  /* 0x000000080800722a */ /* 0x000e9c0003f08000 */
[----:B--2---:R-:W-:Y:S05]  /*5bc0*/  @P0 BRA `(.L_x_4866) ;  /* 0x000000c000000947 */ /* 0x004fea0003800000 */
[----:B------:R-:W-:Y:S01]  /*5bd0*/  ISETP.NE.AND P0, PT, R4, R5, PT ;  /* 0x000000050400720c */ /* 0x000fe20003f05270 */
[----:B------:R-:W-:Y:S02]  /*5be0*/  IMAD.MOV.U32 R2, RZ, RZ, 0x0 ;  /* 0x00000000ff027424 */ /* 0x000fe400078e00ff */
[----:B------:R-:W-:-:S10]  /*5bf0*/  IMAD.MOV.U32 R3, RZ, RZ, -0x80000 ;  /* 0xfff80000ff037424 */ /* 0x000fd400078e00ff */
[----:B------:R-:W-:Y:S05]  /*5c00*/  @!P0 BRA `(.L_x_4864) ;  /* 0x000000d000008947 */ /* 0x000fea0003800000 */
[----:B------:R-:W-:Y:S02]  /*5c10*/  ISETP.NE.AND P0, PT, R4, 0x7ff00000, PT ;  /* 0x7ff000000400780c */ /* 0x000fe40003f05270 */
[----:B------:R-:W-:Y:S02]  /*5c20*/  LOP3.LUT R3, R11, 0x80000000, R9, 0x48, !PT ;  /* 0x800000000b037812 */ /* 0x000fe400078e4809 */
[----:B------:R-:W-:-:S13]  /*5c30*/  ISETP.EQ.OR P0, PT, R5, RZ, !P0 ;  /* 0x000000ff0500720c */ /* 0x000fda0004702670 */
[----:B------:R-:W-:Y:S02]  /*5c40*/  @P0 LOP3.LUT R4, R3, 0x7ff00000, RZ, 0xfc, !PT ;  /* 0x7ff0000003040812 */ /* 0x000fe400078efcff */
[----:B------:R-:W-:Y:S01]  /*5c50*/  @!P0 MOV R2, RZ ;  /* 0x000000ff00028202 */ /* 0x000fe20000000f00 */
[----:B------:R-:W-:Y:S02]  /*5c60*/  @P0 IMAD.MOV.U32 R2, RZ, RZ, RZ ;  /* 0x000000ffff020224 */ /* 0x000fe400078e00ff */
[----:B------:R-:W-:Y:S01]  /*5c70*/  @P0 IMAD.MOV.U32 R3, RZ, RZ, R4 ;  /* 0x000000ffff030224 */ /* 0x000fe200078e0004 */
[----:B------:R-:W-:Y:S05]  /*5c80*/  BRA `(.L_x_4864) ;  /* 0x0000005000007947 */ /* 0x000fea0003800000 */
.L_x_4866:
[----:B------:R-:W-:Y:S02]  /*5c90*/  LOP3.LUT R3, R9, 0x80000, RZ, 0xfc, !PT ;  /* 0x0008000009037812 */ /* 0x000fe400078efcff */
[----:B------:R-:W-:Y:S01]  /*5ca0*/  MOV R2, R8 ;  /* 0x0000000800027202 */ /* 0x000fe20000000f00 */
[----:B------:R-:W-:Y:S05]  /*5cb0*/  BRA `(.L_x_4864) ;  /* 0x0000002000007947 */ /* 0x000fea0003800000 */
.L_x_4865:
[----:B------:R-:W-:Y:S01]  /*5cc0*/  LOP3.LUT R3, R11, 0x80000, RZ, 0xfc, !PT ;  /* 0x000800000b037812 */ /* 0x000fe200078efcff */
[----:B------:R-:W-:-:S02]  /*5cd0*/  IMAD.MOV.U32 R2, RZ, RZ, R10 ;  /* 0x000000ffff027224 */ /* 0x000fc400078e000a */
.L_x_4864:
[----:B------:R-:W-:Y:S05]  /*5ce0*/  BSYNC B4 ;  /* 0x0000000000047941 */ /* 0x000fea0003800000 */
.L_x_4862:
[----:B------:R-:W-:Y:S01]  /*5cf0*/  IMAD.MOV.U32 R14, RZ, RZ, R2 ;  /* 0x000000ffff0e7224 */ /* 0x000fe200078e0002 */
[----:B------:R-:W-:Y:S01]  /*5d00*/  MOV R15, R3 ;  /* 0x00000003000f7202 */ /* 0x000fe20000000f00 */
[----:B------:R-:W-:-:S02]  /*5d10*/  IMAD.MOV.U32 R2, RZ, RZ, R0 ;  /* 0x000000ffff027224 */ /* 0x000fc400078e0000 */
[----:B------:R-:W-:-:S04]  /*5d20*/  IMAD.MOV.U32 R3, RZ, RZ, 0x0 ;  /* 0x00000000ff037424 */ /* 0x000fc800078e00ff */
[----:B------:R-:W-:Y:S05]  /*5d30*/  RET.REL.NODEC R2 `(_ZN2at6native18elementwise_kernelILi128ELi2EZNS0_22gpu_kernel_impl_nocastIZZZNS0_16tanh_kernel_cudaERNS_18TensorIteratorBaseEENKUlvE_clEvENKUlvE_clEvEUlN3c107complexIdEEE_EEvS4_RKT_EUliE_EEviT1_) ;  /* 0xffffa2c002007950 */ /* 0x000fea0003c3ffff */
        .weak           $__internal_5_$__cuda_sm20_dsqrt_rn_f64_mediumpath_v1
        .type           $__internal_5_$__cuda_sm20_dsqrt_rn_f64_mediumpath_v1,@function
        .size           $__internal_5_$__cuda_sm20_dsqrt_rn_f64_mediumpath_v1,($_ZN2at6native18elementwise_kernelILi128ELi2EZNS0_22gpu_kernel_impl_nocastIZZZNS0_16tanh_kernel_cudaERNS_18TensorIteratorBaseEENKUlvE_clEvENKUlvE_clEvEUlN3c107complexIdEEE_EEvS4_RKT_EUliE_EEviT1_$__internal_trig_reduction_slowpathd - $__internal_5_$__cuda_sm20_dsqrt_rn_f64_mediumpath_v1)
$__internal_5_$__cuda_sm20_dsqrt_rn_f64_mediumpath_v1:
[----:B------:R-:W-:Y:S01]  /*5d40*/  ISETP.GE.U32.AND P0, PT, R4, -0x3400000, PT ;  /* 0xfcc000000400780c */ /* 0x000fe20003f06070 */
[----:B------:R-:W-:-:S12]  /*5d50*/  BSSY B3, `(.L_x_4867) ;  /* 0x0000023000037945 */ /* 0x000fd80003800000 */
[----:B------:R-:W-:Y:S05]  /*5d60*/  @!P0 BRA `(.L_x_4868) ;  /* 0x0000008000008947 */ /* 0x000fea0003800000 */
[----:B------:R-:W0:-:S10]  /*5d70*/  DFMA.RM R4, R10, R6, R14 ;  /* 0x000000060a04722b */ /* 0x000e14000000400e */
[----:B0-----:R-:W-:-:S04]  /*5d80*/  IADD3 R6, P0, R4, 0x1, RZ ;  /* 0x0000000104067810 */ /* 0x001fc80007f1e0ff */
[----:B------:R-:W-:-:S06]  /*5d90*/  IADD3.X R7, RZ, R5, RZ, P0, !PT ;  /* 0x00000005ff077210 */ /* 0x000fcc00007fe4ff */
[----:B------:R-:W0:-:S06]  /*5da0*/  DFMA.RP R8, -R4, R6, R8 ;  /* 0x000000060408722b */ /* 0x000e0c0000008108 */
[----:B0-----:R-:W0:-:S06]  /*5db0*/  DSETP.GT.AND P0, PT, R8, RZ, PT ;  /* 0x000000ff0800722a */ /* 0x001e0c0003f04000 */
[----:B0-----:R-:W-:Y:S02]  /*5dc0*/  FSEL R4, R6, R4, P0 ;  /* 0x0000000406047208 */ /* 0x001fe40000000000 */
[----:B------:R-:W-:Y:S01]  /*5dd0*/  FSEL R5, R7, R5, P0 ;  /* 0x0000000507057208 */ /* 0x000fe20000000000 */
[----:B------:R-:W-:Y:S05]  /*5de0*/  BRA `(.L_x_4869) ;  /* 0x0000019000007947 */ /* 0x000fea0003800000 */
.L_x_4868:
        /* <DEDUP_REMOVED lines=8> */
[----:B------:R-:W0:Y:S01]  /*5e70*/  DMUL R4, R8, 8.11296384146066816958e+31 ;  /* 0x4690000008047828 */ /* 0x000e220000000000 */
[----:B------:R-:W-:Y:S01]  /*5e80*/  MOV R6, RZ ;  /* 0x000000ff00067202 */ /* 0x000fe20000000f00 */
[----:B------:R-:W-:Y:S02]  /*5e90*/  IMAD.MOV.U32 R10, RZ, RZ, 0x0 ;  /* 0x00000000ff0a7424 */ /* 0x000fe400078e00ff */
[----:B------:R-:W-:Y:S02]  /*5ea0*/  IMAD.MOV.U32 R11, RZ, RZ, 0x3fd80000 ;  /* 0x3fd80000ff0b7424 */ /* 0x000fe400078e00ff */
[----:B0-----:R-:W0:Y:S02]  /*5eb0*/  MUFU.RSQ64H R7, R5 ;  /* 0x0000000500077308 */ /* 0x001e240000001c00 */
        /* <DEDUP_REMOVED lines=11> */
.L_x_4870:
[----:B------:R0:W1:-:S06]  /*5f70*/  DADD R4, R8, R8 ;  /* 0x0000000008047229 */ /* 0x00004c0000000008 */
.L_x_4869:
[----:B------:R-:W-:Y:S05]  /*5f80*/  BSYNC B3 ;  /* 0x0000000000037941 */ /* 0x000fea0003800000 */
.L_x_4867:
[----:B-1----:R-:W-:Y:S01]  /*5f90*/  IMAD.MOV.U32 R7, RZ, RZ, R5 ;  /* 0x000000ffff077224 */ /* 0x002fe200078e0005 */
[----:B------:R-:W-:Y:S01]  /*5fa0*/  HFMA2.MMA R5, -RZ, RZ, 0, 0 ;  /* 0x00000000ff057435 */ /* 0x000fe200000001ff */
[----:B------:R-:W-:Y:S01]  /*5fb0*/  MOV R6, R4 ;  /* 0x0000000400067202 */ /* 0x000fe20000000f00 */
[----:B------:R-:W-:-:S04]  /*5fc0*/  IMAD.MOV.U32 R4, RZ, RZ, R0 ;  /* 0x000000ffff047224 */ /* 0x000fc800078e0000 */
[----:B------:R-:W-:Y:S05]  /*5fd0*/  RET.REL.NODEC R4 `(_ZN2at6native18elementwise_kernelILi128ELi2EZNS0_22gpu_kernel_impl_nocastIZZZNS0_16tanh_kernel_cudaERNS_18TensorIteratorBaseEENKUlvE_clEvENKUlvE_clEvEUlN3c107complexIdEEE_EEvS4_RKT_EUliE_EEviT1_) ;  /* 0xffffa02004007950 */ /* 0x000fea0003c3ffff */
        .type           $_ZN2at6native18elementwise_kernelILi128ELi2EZNS0_22gpu_kernel_impl_nocastIZZZNS0_16tanh_kernel_cudaERNS_18TensorIteratorBaseEENKUlvE_clEvENKUlvE_clEvEUlN3c107complexIdEEE_EEvS4_RKT_EUliE_EEviT1_$__internal_trig_reduction_slowpathd,@function
        .size           $_ZN2at6native18elementwise_kernelILi128ELi2EZNS0_22gpu_kernel_impl_nocastIZZZNS0_16tanh_kernel_cudaERNS_18TensorIteratorBaseEENKUlvE_clEvENKUlvE_clEvEUlN3c107complexIdEEE_EEvS4_RKT_EUliE_EEviT1_$__internal_trig_reduction_slowpathd,(.L_x_6205 - $_ZN2at6native18elementwise_kernelILi128ELi2EZNS0_22gpu_kernel_impl_nocastIZZZNS0_16tanh_kernel_cudaERNS_18TensorIteratorBaseEENKUlvE_clEvENKUlvE_clEvEUlN3c107complexIdEEE_EEvS4_RKT_EUliE_EEviT1_$__internal_trig_reduction_slowpathd)
$_ZN2at6native18elementwise_kernelILi128ELi2EZNS0_22gpu_kernel_impl_nocastIZZZNS0_16tanh_kernel_cudaERNS_18TensorIteratorBaseEENKUlvE_clEvENKUlvE_clEvEUlN3c107complexIdEEE_EEvS4_RKT_EUliE_EEviT1_$__internal_trig_reduction_slowpathd:
        /* <DEDUP_REMOVED lines=9> */
[----:B------:R-:W-:Y:S02]  /*6070*/  SHF.R.U32.HI R4, RZ, 0x6, R4 ;  /* 0x00000006ff047819 */ /* 0x000fe40000011604 */
[----:B------:R-:W-:Y:S02]  /*6080*/  LOP3.LUT P1, R19, R19, 0x3f, RZ, 0xc0, !PT ;  /* 0x0000003f13137812 */ /* 0x000fe4000782c0ff */
[C---:B------:R-:W-:Y:S02]  /*6090*/  IADD3 R5, -R4.reuse, 0x10, RZ ;  /* 0x0000001004057810 */ /* 0x040fe40007ffe1ff */
[----:B------:R-:W-:-:S02]  /*60a0*/  IADD3 R2, -R4, 0x13, RZ ;  /* 0x0000001304027810 */ /* 0x000fc40007ffe1ff */
[----:B------:R-:W-:Y:S02]  /*60b0*/  ISETP.GT.AND P0, PT, R5, 0xe, PT ;  /* 0x0000000e0500780c */ /* 0x000fe40003f04270 */
[----:B------:R-:W-:Y:S02]  /*60c0*/  IADD3 R3, -R4, 0xf, RZ ;  /* 0x0000000f04037810 */ /* 0x000fe40007ffe1ff */
[----:B------:R-:W-:-:S04]  /*60d0*/  SEL R2, R2, 0x12, !P0 ;  /* 0x0000001202027807 */ /* 0x000fc80004000000 */
[----:B------:R-:W-:Y:S01]  /*60e0*/  ISETP.GT.AND P0, PT, R5, R2, PT ;  /* 0x000000020500720c */ /* 0x000fe20003f04270 */
[----:B------:R-:W-:-:S12]  /*60f0*/  IMAD.MOV.U32 R5, RZ, RZ, R3 ;  /* 0x000000ffff057224 */ /* 0x000fd800078e0003 */
[----:B------:R-:W-:Y:S05]  /*6100*/  @P0 BRA `(.L_x_4873) ;  /* 0x0000027000000947 */ /* 0x000fea0003800000 */
[----:B------:R-:W-:Y:S01]  /*6110*/  MOV R4, 0x8 ;  /* 0x0000000800047802 */ /* 0x000fe20000000f00 */
[----:B------:R-:W-:Y:S01]  /*6120*/  IMAD.MOV.U32 R5, RZ, RZ, R3 ;  /* 0x000000ffff057224 */ /* 0x000fe200078e0003 */
[----:B------:R-:W-:-:S03]  /*6130*/  CS2R R30, SRZ ;  /* 0x00000000001e7805 */ /* 0x000fc6000001ff00 */
[----:B------:R-:W-:Y:S01]  /*6140*/  IMAD.WIDE R6, R3, R4, c[0x4][0x170] ;  /* 0x01005c0003067625 */ /* 0x000fe200078e0204 */
[----:B------:R-:W-:-:S03]  /*6150*/  SHF.L.U64.HI R4, R0, 0xb, R16 ;  /* 0x0000000b00047819 */ /* 0x000fc60000010210 */
[----:B------:R-:W-:Y:S01]  /*6160*/  IMAD.MOV.U32 R15, RZ, RZ, R7 ;  /* 0x000000ffff0f7224 */ /* 0x000fe200078e0007 */
[----:B------:R-:W-:Y:S01]  /*6170*/  LOP3.LUT R4, R4, 0x80000000, RZ, 0xfc, !PT ;  /* 0x8000000004047812 */ /* 0x000fe200078efcff */
[----:B------:R-:W-:Y:S01]  /*6180*/  IMAD.SHL.U32 R7, R0, 0x800, RZ ;  /* 0x0000080000077824 */ /* 0x000fe200078e00ff */
[----:B------:R-:W-:Y:S02]  /*6190*/  MOV R0, R1 ;  /* 0x0000000100007202 */ /* 0x000fe40000000f00 */
.L_x_4874:
[----:B------:R-:W-:Y:S01]  /*61a0*/  IMAD.MOV.U32 R28, RZ, RZ, R6 ;  /* 0x000000ffff1c7224 */ /* 0x000fe200078e0006 */
[----:B------:R-:W-:Y:S01]  /*61b0*/  MOV R29, R15 ;  /* 0x0000000f001d7202 */ /* 0x000fe20000000f00 */
[----:B------:R-:W-:-:S05]  /*61c0*/  ULDC.64 UR4, c[0x0][0x118] ;  /* 0x0000460000047ab9 */ /* 0x000fca0000000a00 */
[----:B------:R-:W2:Y:S01]  /*61d0*/  LDG.E.64.CONSTANT R28, [R28.64] ;  /* 0x000000041c1c7981 */ /* 0x000ea2000c1e9b00 */
[----:B------:R-:W-:Y:S01]  /*61e0*/  IMAD.MOV.U32 R26, RZ, RZ, R30 ;  /* 0x000000ffff1a7224 */ /* 0x000fe200078e001e */
[----:B------:R-:W-:Y:S01]  /*61f0*/  IADD3 R5, R5, 0x1, RZ ;  /* 0x0000000105057810 */ /* 0x000fe20007ffe0ff */
[----:B------:R-:W-:-:S04]  /*6200*/  IMAD.MOV.U32 R27, RZ, RZ, R31 ;  /* 0x000000ffff1b7224 */ /* 0x000fc800078e001f */
[----:B--2---:R-:W-:-:S04]  /*6210*/  IMAD.WIDE.U32 R26, P4, R28, R7, R26 ;  /* 0x000000071c1a7225 */ /* 0x004fc8000788001a */
[CC--:B------:R-:W-:Y:S02]  /*6220*/  IMAD R17, R28.reuse, R4.reuse, RZ ;  /* 0x000000041c117224 */ /* 0x0c0fe400078e02ff */
[----:B------:R-:W-:Y:S02]  /*6230*/  IMAD R14, R29, R7, RZ ;  /* 0x000000071d0e7224 */ /* 0x000fe400078e02ff */
[----:B------:R-:W-:Y:S01]  /*6240*/  IMAD.MOV.U32 R30, RZ, RZ, R26 ;  /* 0x000000ffff1e7224 */ /* 0x000fe200078e001a */
[----:B------:R-:W-:Y:S01]  /*6250*/  IADD3 R17, P0, R17, R27, RZ ;  /* 0x0000001b11117210 */ /* 0x000fe20007f1e0ff */
[----:B------:R-:W-:-:S03]  /*6260*/  IMAD.HI.U32 R27, R28, R4, RZ ;  /* 0x000000041c1b7227 */ /* 0x000fc600078e00ff */
[----:B------:R-:W-:Y:S01]  /*6270*/  IADD3 R31, P3, R14, R17, RZ ;  /* 0x000000110e1f7210 */ /* 0x000fe20007f7e0ff */
[----:B------:R-:W-:Y:S01]  /*6280*/  IMAD.HI.U32 R14, R29, R7, RZ ;  /* 0x000000071d0e7227 */ /* 0x000fe200078e00ff */
[----:B------:R-:W-:-:S03]  /*6290*/  IADD3.X R27, R27, RZ, RZ, P4, !PT ;  /* 0x000000ff1b1b7210 */ /* 0x000fc600027fe4ff */
[CC--:B------:R-:W-:Y:S01]  /*62a0*/  IMAD R26, R29.reuse, R4.reuse, RZ ;  /* 0x000000041d1a7224 */ /* 0x0c0fe200078e02ff */
[----:B------:R-:W-:Y:S01]  /*62b0*/  IADD3.X R27, P0, R14, R27, RZ, P0, !PT ;  /* 0x0000001b0e1b7210 */ /* 0x000fe2000071e4ff */
[----:B------:R-:W-:Y:S01]  /*62c0*/  IMAD.HI.U32 R17, R29, R4, RZ ;  /* 0x000000041d117227 */ /* 0x000fe200078e00ff */
[----:B------:R0:W-:Y:S02]  /*62d0*/  STL.64 [R0], R30 ;  /* 0x0000001e00007387 */ /* 0x0001e40000100a00 */
[----:B------:R-:W-:Y:S01]  /*62e0*/  IADD3.X R26, P4, R26, R27, RZ, P3, !PT ;  /* 0x0000001b1a1a7210 */ /* 0x000fe20001f9e4ff */
[----:B------:R-:W-:Y:S01]  /*62f0*/  IMAD.X R17, RZ, RZ, R17, P0 ;  /* 0x000000ffff117224 */ /* 0x000fe200000e0611 */
[----:B------:R-:W-:Y:S02]  /*6300*/  ISETP.GE.AND P3, PT, R5, R2, PT ;  /* 0x000000020500720c */ /* 0x000fe40003f66270 */
[----:B------:R-:W-:Y:S02]  /*6310*/  IADD3 R6, P0, R6, 0x8, RZ ;  /* 0x0000000806067810 */ /* 0x000fe40007f1e0ff */
[----:B------:R-:W-:-:S03]  /*6320*/  IADD3.X R27, RZ, R17, RZ, P4, !PT ;  /* 0x00000011ff1b7210 */ /* 0x000fc600027fe4ff */
[----:B------:R-:W-:Y:S01]  /*6330*/  IMAD.X R15, RZ, RZ, R15, P0 ;  /* 0x000000ffff0f7224 */ /* 0x000fe200000e060f */
[----:B0-----:R-:W-:Y:S01]  /*6340*/  IADD3 R0, R0, 0x8, RZ ;  /* 0x0000000800007810 */ /* 0x001fe20007ffe0ff */
[----:B------:R-:W-:Y:S01]  /*6350*/  IMAD.MOV.U32 R30, RZ, RZ, R26 ;  /* 0x000000ffff1e7224 */ /* 0x000fe200078e001a */
[----:B------:R-:W-:-:S03]  /*6360*/  MOV R31, R27 ;  /* 0x0000001b001f7202 */ /* 0x000fc60000000f00 */
[----:B------:R-:W-:Y:S05]  /*6370*/  @!P3 BRA `(.L_x_4874) ;  /* 0xfffffe200000b947 */ /* 0x000fea000383ffff */
.L_x_4873:
[----:B------:R-:W-:Y:S05]  /*6380*/  BSYNC B2 ;  /* 0x0000000000027941 */ /* 0x000fea0003800000 */
.L_x_4872:
[----:B------:R-:W-:-:S04]  /*6390*/  IMAD.IADD R0, R5, 0x1, -R3 ;  /* 0x0000000105007824 */ /* 0x000fc800078e0a03 */
[----:B------:R-:W-:-:S05]  /*63a0*/  IMAD R26, R0, 0x8, R1 ;  /* 0x00000008001a7824 */ /* 0x000fca00078e0201 */
[----:B------:R0:W-:Y:S04]  /*63b0*/  STL.64 [R26], R30 ;  /* 0x0000001e1a007387 */ /* 0x0001e80000100a00 */
[----:B------:R-:W2:Y:S04]  /*63c0*/  LDL.64 R2, [R1+0x10] ;  /* 0x0000100001027983 */ /* 0x000ea80000100a00 */
[----:B------:R-:W3:Y:S04]  /*63d0*/  @P1 LDL.64 R14, [R1+0x8] ;  /* 0x00000800010e1983 */ /* 0x000ee80000100a00 */
[----:B------:R-:W4:Y:S01]  /*63e0*/  LDL.64 R4, [R1+0x18] ;  /* 0x0000180001047983 */ /* 0x000f220000100a00 */
[----:B------:R-:W-:Y:S01]  /*63f0*/  @P1 IADD3 R0, -R19, 0x40, RZ ;  /* 0x0000004013001810 */ /* 0x000fe20007ffe1ff */
[----:B------:R-:W-:Y:S01]  /*6400*/  HFMA2.MMA R29, -RZ, RZ, 0, 0 ;  /* 0x00000000ff1d7435 */ /* 0x000fe200000001ff */
[----:B------:R-:W-:Y:S01]  /*6410*/  UMOV UR4, URZ ;  /* 0x0000003f00047c82 */ /* 0x000fe20008000000 */
[----:B--2---:R-:W-:-:S02]  /*6420*/  @P1 SHF.L.U32 R6, R2, R19, RZ ;  /* 0x0000001302061219 */ /* 0x004fc400000006ff */
[----:B------:R-:W-:Y:S02]  /*6430*/  @P1 SHF.L.U64.HI R17, R2, R19, R3 ;  /* 0x0000001302111219 */ /* 0x000fe40000010203 */
[-CC-:B---3--:R-:W-:Y:S02]  /*6440*/  @P1 SHF.R.U64 R7, R14, R0.reuse, R15.reuse ;  /* 0x000000000e071219 */ /* 0x188fe4000000120f */
[-C--:B------:R-:W-:Y:S02]  /*6450*/  @P1 SHF.R.U32.HI R14, RZ, R0.reuse, R15 ;  /* 0x00000000ff0e1219 */ /* 0x080fe4000001160f */
[--C-:B------:R-:W-:Y:S02]  /*6460*/  @P1 SHF.R.U64 R15, R2, R0, R3.reuse ;  /* 0x00000000020f1219 */ /* 0x100fe40000001203 */
[----:B------:R-:W-:Y:S02]  /*6470*/  @P1 LOP3.LUT R2, R7, R6, RZ, 0xfc, !PT ;  /* 0x0000000607021212 */ /* 0x000fe400078efcff */
[----:B------:R-:W-:-:S02]  /*6480*/  @P1 SHF.R.U32.HI R6, RZ, R0, R3 ;  /* 0x00000000ff061219 */ /* 0x000fc40000011603 */
[CC--:B----4-:R-:W-:Y:S02]  /*6490*/  @P1 SHF.L.U32 R0, R4.reuse, R19.reuse, RZ ;  /* 0x0000001304001219 */ /* 0x0d0fe400000006ff */
[----:B------:R-:W-:Y:S02]  /*64a0*/  @P1 SHF.L.U64.HI R19, R4, R19, R5 ;  /* 0x0000001304131219 */ /* 0x000fe40000010205 */
[----:B------:R-:W-:Y:S02]  /*64b0*/  @P1 LOP3.LUT R4, R0, R15, RZ, 0xfc, !PT ;  /* 0x0000000f00041212 */ /* 0x000fe400078efcff */
[----:B------:R-:W-:Y:S02]  /*64c0*/  @P1 LOP3.LUT R3, R14, R17, RZ, 0xfc, !PT ;  /* 0x000000110e031212 */ /* 0x000fe400078efcff */
[----:B------:R-:W-:Y:S01]  /*64d0*/  @P1 LOP3.LUT R5, R19, R6, RZ, 0xfc, !PT ;  /* 0x0000000613051212 */ /* 0x000fe200078efcff */
[----:B------:R-:W-:Y:S01]  /*64e0*/  IMAD.SHL.U32 R14, R4, 0x4, RZ ;  /* 0x00000004040e7824 */ /* 0x000fe200078e00ff */
[----:B------:R-:W-:-:S02]  /*64f0*/  SHF.L.U64.HI R0, R2, 0x2, R3 ;  /* 0x0000000202007819 */ /* 0x000fc40000010203 */
[----:B------:R-:W-:Y:S02]  /*6500*/  SHF.L.U32 R2, R2, 0x2, RZ ;  /* 0x0000000202027819 */ /* 0x000fe400000006ff */
[----:B------:R-:W-:Y:S02]  /*6510*/  SHF.R.U32.HI R7, RZ, 0x1e, R3 ;  /* 0x0000001eff077819 */ /* 0x000fe40000011603 */
        /* <DEDUP_REMOVED lines=13> */
[----:B------:R-:W-:Y:S02]  /*65f0*/  ISETP.NE.U32.AND P1, PT, R4, RZ, PT ;  /* 0x000000ff0400720c */ /* 0x000fe40003f25070 */
[----:B------:R-:W-:Y:S02]  /*6600*/  SEL R15, R0, R15, !P0 ;  /* 0x0000000f000f7207 */ /* 0x000fe40004000000 */
[----:B------:R-:W-:Y:S01]  /*6610*/  SEL R19, R7, R4, !P1 ;  /* 0x0000000407137207 */ /* 0x000fe20004800000 */
[----:B------:R-:W-:-:S03]  /*6620*/  @P0 IMAD.MOV R2, RZ, RZ, -R2 ;  /* 0x000000ffff020224 */ /* 0x000fc600078e0a02 */
[----:B------:R-:W1:Y:S02]  /*6630*/  FLO.U32 R6, R19 ;  /* 0x0000001300067300 */ /* 0x000e6400000e0000 */
[C---:B-1----:R-:W-:Y:S02]  /*6640*/  IADD3 R14, -R6.reuse, 0x1f, RZ ;  /* 0x0000001f060e7810 */ /* 0x042fe40007ffe1ff */
[----:B------:R-:W-:Y:S02]  /*6650*/  IADD3 R6, -R6, 0x3f, RZ ;  /* 0x0000003f06067810 */ /* 0x000fe40007ffe1ff */
[----:B------:R-:W-:-:S04]  /*6660*/  @P1 IADD3 R6, R14, RZ, RZ ;  /* 0x000000ff0e061210 */ /* 0x000fc80007ffe0ff */
[C---:B------:R-:W-:Y:S02]  /*6670*/  ISETP.NE.U32.AND P1, PT, R6.reuse, RZ, PT ;  /* 0x000000ff0600720c */ /* 0x040fe40003f25070 */
[----:B------:R-:W-:Y:S02]  /*6680*/  IADD3 R14, -R6, 0x40, RZ ;  /* 0x00000040060e7810 */ /* 0x000fe40007ffe1ff */
[----:B------:R-:W-:Y:S02]  /*6690*/  ISETP.NE.AND.EX P1, PT, RZ, RZ, PT, P1 ;  /* 0x000000ffff00720c */ /* 0x000fe40003f25310 */
[C---:B------:R-:W-:Y:S02]  /*66a0*/  SHF.L.U32 R0, R7.reuse, R6, RZ ;  /* 0x0000000607007219 */ /* 0x040fe400000006ff */
[----:B------:R-:W-:Y:S02]  /*66b0*/  SHF.R.U64 R17, R2, R14, R15 ;  /* 0x0000000e02117219 */ /* 0x000fe4000000120f */
[----:B------:R-:W-:-:S02]  /*66c0*/  SHF.L.U64.HI R2, R7, R6, R4 ;  /* 0x0000000607027219 */ /* 0x000fc40000010204 */
[----:B------:R-:W-:-:S05]  /*66d0*/  SHF.R.U32.HI R15, RZ, R14, R15 ;  /* 0x0000000eff0f7219 */ /* 0x000fca000001160f */
[----:B------:R-:W-:Y:S02]  /*66e0*/  @P1 LOP3.LUT R7, R17, R0, RZ, 0xfc, !PT ;  /* 0x0000000011071212 */ /* 0x000fe400078efcff */
[----:B------:R-:W-:-:S03]  /*66f0*/  @P1 LOP3.LUT R4, R15, R2, RZ, 0xfc, !PT ;  /* 0x000000020f041212 */ /* 0x000fc600078efcff */
[----:B0-----:R-:W-:-:S04]  /*6700*/  IMAD.WIDE.U32 R26, R7, 0x2168c235, RZ ;  /* 0x2168c235071a7825 */ /* 0x001fc800078e00ff */
        /* <DEDUP_REMOVED lines=12> */
[C---:B------:R-:W-:Y:S02]  /*67d0*/  ISETP.GT.AND.EX P1, PT, R7.reuse, RZ, PT, P1 ;  /* 0x000000ff0700720c */ /* 0x040fe40003f24310 */
[----:B------:R-:W-:Y:S02]  /*67e0*/  IADD3.X R0, R7, R7, RZ, P3, !PT ;  /* 0x0000000707007210 */ /* 0x000fe40001ffe4ff */
[----:B------:R-:W-:Y:S02]  /*67f0*/  SEL R2, R2, R15, P1 ;  /* 0x0000000f02027207 */ /* 0x000fe40000800000 */
[----:B------:R-:W-:-:S02]  /*6800*/  SEL R0, R0, R7, P1 ;  /* 0x0000000700007207 */ /* 0x000fc40000800000 */
[----:B------:R-:W-:Y:S02]  /*6810*/  IADD3 R7, P3, R2, 0x1, RZ ;  /* 0x0000000102077810 */ /* 0x000fe40007f7e0ff */
[----:B------:R-:W-:-:S03]  /*6820*/  LOP3.LUT R2, R3, 0x1, RZ, 0xc0, !PT ;  /* 0x0000000103027812 */ /* 0x000fc600078ec0ff */
[----:B------:R-:W-:Y:S01]  /*6830*/  IMAD.X R0, RZ, RZ, R0, P3 ;  /* 0x000000ffff007224 */ /* 0x000fe200018e0600 */
[----:B------:R-:W-:-:S04]  /*6840*/  LEA.HI R2, R5, R2, RZ, 0x2 ;  /* 0x0000000205027211 */ /* 0x000fc800078f10ff */
[----:B------:R-:W-:-:S04]  /*6850*/  SHF.R.U64 R7, R7, 0xa, R0 ;  /* 0x0000000a07077819 */ /* 0x000fc80000001200 */
[----:B------:R-:W-:Y:S02]  /*6860*/  IADD3 R15, P3, R7, 0x1, RZ ;  /* 0x00000001070f7810 */ /* 0x000fe40007f7e0ff */
[----:B------:R-:W-:Y:S02]  /*6870*/  SEL R7, RZ, 0x1, !P1 ;  /* 0x00000001ff077807 */ /* 0x000fe40004800000 */
[----:B------:R-:W-:Y:S02]  /*6880*/  LEA.HI.X R0, R0, RZ, RZ, 0x16, P3 ;  /* 0x000000ff00007211 */ /* 0x000fe400018fb4ff */
[----:B------:R-:W-:Y:S01]  /*6890*/  LOP3.LUT P1, R16, R16, 0x80000000, RZ, 0xc0, !PT ;  /* 0x8000000010107812 */ /* 0x000fe2000782c0ff */
[----:B------:R-:W-:Y:S01]  /*68a0*/  IMAD.IADD R7, R7, 0x1, R6 ;  /* 0x0000000107077824 */ /* 0x000fe200078e0206 */
[--C-:B------:R-:W-:Y:S02]  /*68b0*/  SHF.R.U64 R15, R15, 0x1, R0.reuse ;  /* 0x000000010f0f7819 */ /* 0x100fe40000001200 */
[----:B------:R-:W-:-:S02]  /*68c0*/  SHF.R.U32.HI R4, RZ, 0x1, R0 ;  /* 0x00000001ff047819 */ /* 0x000fc40000011600 */
[----:B------:R-:W-:Y:S02]  /*68d0*/  SHF.L.U32 R7, R7, 0x14, RZ ;  /* 0x0000001407077819 */ /* 0x000fe400000006ff */
[----:B------:R-:W-:Y:S02]  /*68e0*/  IADD3 R0, P3, P4, R15, -UR4, RZ ;  /* 0x800000040f007c10 */ /* 0x000fe4000fc7e0ff */
[----:B------:R-:W-:Y:S02]  /*68f0*/  @P0 LOP3.LUT R16, R16, 0x80000000, RZ, 0x3c, !PT ;  /* 0x8000000010100812 */ /* 0x000fe400078e3cff */
[----:B------:R-:W-:Y:S01]  /*6900*/  IADD3.X R7, R4, 0x3fe00000, ~R7, P3, P4 ;  /* 0x3fe0000004077810 */ /* 0x000fe20001fe8c07 */
[----:B------:R-:W-:-:S03]  /*6910*/  @P1 IMAD.MOV R2, RZ, RZ, -R2 ;  /* 0x000000ffff021224 */ /* 0x000fc600078e0a02 */
[----:B------:R-:W-:-:S03]  /*6920*/  LOP3.LUT R16, R7, R16, RZ, 0xfc, !PT ;  /* 0x0000001007107212 */ /* 0x000fc600078efcff */
.L_x_4871:
[----:B------:R-:W-:Y:S02]  /*6930*/  IMAD.MOV.U32 R19, RZ, RZ, 0x0 ;  /* 0x00000000ff137424 */ /* 0x000fe400078e00ff */
[----:B------:R-:W-:Y:S01]  /*6940*/  IMAD.MOV.U32 R17, RZ, RZ, R16 ;  /* 0x000000ffff117224 */ /* 0x000fe200078e0010 */
[----:B------:R-:W-:Y:S01]  /*6950*/  MOV R16, R0 ;  /* 0x0000000000107202 */ /* 0x000fe20000000f00 */
[----:B------:R-:W-:Y:S06]  /*6960*/  RET.REL.NODEC R18 `(_ZN2at6native18elementwise_kernelILi128ELi2EZNS0_22gpu_kernel_impl_nocastIZZZNS0_16tanh_kernel_cudaERNS_18TensorIteratorBaseEENKUlvE_clEvENKUlvE_clEvEUlN3c107complexIdEEE_EEvS4_RKT_EUliE_EEviT1_) ;  /* 0xffff969012007950 */ /* 0x000fec0003c3ffff */
.L_x_4875:
        /* <DEDUP_REMOVED lines=9> */
.L_x_6205:


//--------------------- .text._ZN2at6native27unrolled_elementwise_kernelIZZZNS0_16tanh_kernel_cudaERNS_18TensorIteratorBaseEENKUlvE_clEvENKUlvE_clEvEUlN3c107complexIdEEE_St5arrayIPcLm2EELi4E23TrivialOffsetCalculatorILi1EjESE_NS0_6memory15LoadWithoutCastENSF_16StoreWithoutCastEEEviT_T0_T2_T3_T4_T5_ --------------------------
	.section	.text._ZN2at6native27unrolled_elementwise_kernelIZZZNS0_16tanh_kernel_cudaERNS_18TensorIteratorBaseEENKUlvE_clEvENKUlvE_clEvEUlN3c107complexIdEEE_St5arrayIPcLm2EELi4E23TrivialOffsetCalculatorILi1EjESE_NS0_6memory15LoadWithoutCastENSF_16StoreWithoutCastEEEviT_T0_T2_T3_T4_T5_,"ax",@progbits
	.sectioninfo	@"SHI_REGISTERS=50"
	.align	128
        .global         _ZN2at6native27unrolled_elementwise_kernelIZZZNS0_16tanh_kernel_cudaERNS_18TensorIteratorBaseEENKUlvE_clEvENKUlvE_clEvEUlN3c107complexIdEEE_St5arrayIPcLm2EELi4E23TrivialOffsetCalculatorILi1EjESE_NS0_6memory15LoadWithoutCastENSF_16StoreWithoutCastEEEviT_T0_T2_T3_T4_T5_
        .type           _ZN2at6native27unrolled_elementwise_kernelIZZZNS0_16tanh_kernel_cudaERNS_18TensorIteratorBaseEENKUlvE_clEvENKUlvE_clEvEUlN3c107complexIdEEE_St5arrayIPcLm2EELi4E23TrivialOffsetCalculatorILi1EjESE_NS0_6memory15LoadWithoutCastENSF_16StoreWithoutCastEEEviT_T0_T2_T3_T4_T5_,@function
        .size           _ZN2at6native27unrolled_elementwise_kernelIZZZNS0_16tanh_kernel_cudaERNS_18TensorIteratorBaseEENKUlvE_clEvENKUlvE_clEvEUlN3c107complexIdEEE_St5arrayIPcLm2EELi4E23TrivialOffsetCalculatorILi1EjESE_NS0_6memory15LoadWithoutCastENSF_16StoreWithoutCastEEEviT_T0_T2_T3_T4_T5_,(.L_x_6208 - _ZN2at6native27unrolled_elementwise_kernelIZZZNS0_16tanh_kernel_cudaERNS_18TensorIteratorBaseEENKUlvE_clEvENKUlvE_clEvEUlN3c107complexIdEEE_St5arrayIPcLm2EELi4E23TrivialOffsetCalculatorILi1EjESE_NS0_6memory15LoadWithoutCastENSF_16StoreWithoutCastEEEviT_T0_T2_T3_T4_T5_)
        .other          _ZN2at6native27unrolled_elementwise_kernelIZZZNS0_16tanh_kernel_cudaERNS_18TensorIteratorBaseEENKUlvE_clEvENKUlvE_clEvEUlN3c107complexIdEEE_St5arrayIPcLm2EELi4E23TrivialOffsetCalculatorILi1EjESE_NS0_6memory15LoadWithoutCastENSF_16StoreWithoutCastEEEviT_T0_T2_T3_T4_T5_,@"STO_CUDA_ENTRY STV_DEFAULT"
_ZN2at6native27unrolled_elementwise_kernelIZZZNS0_16tanh_kernel_cudaERNS_18TensorIteratorBaseEENKUlvE_clEvENKUlvE_clEvEUlN3c107complexIdEEE_St5arrayIPcLm2EELi4E23TrivialOffsetCalculatorILi1EjESE_NS0_6memory15LoadWithoutCastENSF_16StoreWithoutCastEEEviT_T0_T2_T3_T4_T5_:
.text._ZN2at6native27unrolled_elementwise_kernelIZZZNS0_16tanh_kernel_cudaERNS_18TensorIteratorBaseEENKUlvE_clEvENKUlvE_clEvEUlN3c107complexIdEEE_St5arrayIPcLm2EELi4E23TrivialOffsetCalculatorILi1EjESE_NS0_6memory15LoadWithoutCastENSF_16StoreWithoutCastEEEviT_T0_T2_T3_T4_T5_:
[----:B------:R-:W-:Y:S02]  /*0000*/  IMAD.MOV.U32 R1, RZ, RZ, c[0x0][0x28] ;  /* 0x00000a00ff017624 */ /* 0x000fe400078e00ff */
[----:B------:R-:W0:Y:S01]  /*0010*/  S2R R4, SR_CTAID.X ;  /* 0x0000000000047919 */ /* 0x000e220000002500 */
[----:B------:R-:W-:Y:S01]  /*0020*/  IMAD.MOV.U32 R5, RZ, RZ, -0x200 ;  /* 0xfffffe00ff057424 */ /* 0x000fe200078e00ff */
[----:B------:R-:W-:Y:S01]  /*0030*/  CS2R R30, SRZ ;  /* 0x00000000001e7805 */ /* 0x000fe2000001ff00 */
[----:B------:R-:W-:Y:S01]  /*0040*/  CS2R R28, SRZ ;  /* 0x00000000001c7805 */ /* 0x000fe2000001ff00 */
[----:B------:R-:W1:Y:S01]  /*0050*/  S2R R3, SR_TID.X ;  /* 0x0000000000037919 */ /* 0x000e620000002100 */
[----:B------:R-:W-:Y:S01]  /*0060*/  CS2R R14, SRZ ;  /* 0x00000000000e7805 */ /* 0x000fe2000001ff00 */
[----:B------:R-:W-:Y:S01]  /*0070*/  CS2R R12, SRZ ;  /* 0x00000000000c7805 */ /* 0x000fe2000001ff00 */
[----:B------:R-:W-:Y:S01]  /*0080*/  CS2R R26, SRZ ;  /* 0x00000000001a7805 */ /* 0x000fe2000001ff00 */
[----:B------:R-:W-:Y:S01]  /*0090*/  CS2R R24, SRZ ;  /* 0x0000000000187805 */ /* 0x000fe2000001ff00 */
[----:B------:R-:W-:Y:S01]  /*00a0*/  CS2R R18, SRZ ;  /* 0x0000000000127805 */ /* 0x000fe2000001ff00 */
[----:B------:R-:W-:Y:S01]  /*00b0*/  CS2R R16, SRZ ;  /* 0x0000000000107805 */ /* 0x000fe2000001ff00 */
[----:B------:R-:W-:Y:S01]  /*00c0*/  ULDC.64 UR6, c[0x0][0x118] ;  /* 0x0000460000067ab9 */ /* 0x000fe20000000a00 */
[----:B------:R-:W-:Y:S01]  /*00d0*/  IADD3 R1, R1, -0x28, RZ ;  /* 0xffffffd801017810 */ /* 0x000fe20007ffe0ff */
[----:B0-----:R-:W-:-:S05]  /*00e0*/  IMAD R6, R4, R5, c[0x0][0x160] ;  /* 0x0000580004067624 */ /* 0x001fca00078e0205 */
[----:B-1----:R-:W-:-:S13]  /*00f0*/  ISETP.GE.AND P2, PT, R3, R6, PT ;  /* 0x000000060300720c */ /* 0x002fda0003f46270 */
[----:B------:R-:W-:Y:S01]  /*0100*/  @!P2 IMAD R2, R4, 0x200, R3 ;  /* 0x000002000402a824 */ /* 0x000fe200078e0203 */
[----:B------:R-:W-:-:S04]  /*0110*/  @!P2 IADD3 R3, R3, 0x80, RZ ;  /* 0x000000800303a810 */ /* 0x000fc80007ffe0ff */
[----:B------:R-:W-:-:S13]  /*0120*/  ISETP.GE.AND P0, PT, R3, R6, PT ;  /* 0x000000060300720c */ /* 0x000fda0003f06270 */
[----:B------:R-:W-:Y:S01]  /*0130*/  @!P0 IMAD R8, R4, 0x200, R3 ;  /* 0x0000020004088824 */ /* 0x000fe200078e0203 */
[----:B------:R-:W-:Y:S01]  /*0140*/  @!P0 IADD3 R3, R3, 0x80, RZ ;  /* 0x0000008003038810 */ /* 0x000fe20007ffe0ff */
[----:B------:R-:W-:-:S03]  /*0150*/  @!P0 IMAD.MOV.U32 R9, RZ, RZ, 0x10 ;  /* 0x00000010ff098424 */ /* 0x000fc600078e00ff */
[----:B------:R-:W-:Y:S01]  /*0160*/  ISETP.GE.AND P3, PT, R3, R6, PT ;  /* 0x000000060300720c */ /* 0x000fe20003f66270 */
[----:B------:R-:W-:-:S05]  /*0170*/  @!P0 IMAD.WIDE.U32 R8, R8, R9, c[0x0][0x170] ;  /* 0x00005c0008088625 */ /* 0x000fca00078e0009 */
[----:B------:R0:W5:Y:S07]  /*0180*/  @!P0 LDG.E.128 R28, [R8.64] ;  /* 0x00000006081c8981 */ /* 0x00016e000c1e1d00 */
[----:B------:R-:W-:Y:S01]  /*0190*/  @!P3 IMAD R10, R4, 0x200, R3 ;  /* 0x00000200040ab824 */ /* 0x000fe200078e0203 */
[----:B------:R-:W-:Y:S02]  /*01a0*/  @!P3 IADD3 R3, R3, 0x80, RZ ;  /* 0x000000800303b810 */ /* 0x000fe40007ffe0ff */
[----:B------:R-:W-:-:S02]  /*01b0*/  @!P3 MOV R11, 0x10 ;  /* 0x00000010000bb802 */ /* 0x000fc40000000f00 */
[----:B------:R-:W-:-:S03]  /*01c0*/  ISETP.GE.AND P1, PT, R3, R6, PT ;  /* 0x000000060300720c */ /* 0x000fc60003f26270 */
[----:B------:R-:W-:-:S05]  /*01d0*/  @!P3 IMAD.WIDE.U32 R10, R10, R11, c[0x0][0x170] ;  /* 0x00005c000a0ab625 */ /* 0x000fca00078e000b */
[----:B------:R0:W5:Y:S05]  /*01e0*/  @!P3 LDG.E.128 R12, [R10.64] ;  /* 0x000000060a0cb981 */ /* 0x00016a000c1e1d00 */
[----:B------:R-:W-:Y:S02]  /*01f0*/  @!P1 IMAD R4, R4, 0x200, R3 ;  /* 0x0000020004049824 */ /* 0x000fe400078e0203 */
[----:B------:R-:W-:Y:S02]  /*0200*/  @!P2 IMAD.MOV.U32 R3, RZ, RZ, 0x10 ;  /* 0x00000010ff03a424 */ /* 0x000fe400078e00ff */
[----:B------:R-:W-:Y:S02]  /*0210*/  @!P1 IMAD.MOV.U32 R5, RZ, RZ, 0x10 ;  /* 0x00000010ff059424 */ /* 0x000fe400078e00ff */
[----:B------:R-:W-:-:S04]  /*0220*/  @!P2 IMAD.WIDE.U32 R2, R2, R3, c[0x0][0x170] ;  /* 0x00005c000202a625 */ /* 0x000fc800078e0003 */
[----:B------:R-:W-:Y:S01]  /*0230*/  @!P1 IMAD.WIDE.U32 R4, R4, R5, c[0x0][0x170] ;  /* 0x00005c0004049625 */ /* 0x000fe200078e0005 */
[----:B------:R0:W5:Y:S04]  /*0240*/  @!P2 LDG.E.128 R24, [R2.64] ;  /* 0x000000060218a981 */ /* 0x000168000c1e1d00 */
[----:B------:R0:W5:Y:S01]  /*0250*/  @!P1 LDG.E.128 R16, [R4.64] ;  /* 0x0000000604109981 */ /* 0x000162000c1e1d00 */
[----:B------:R-:W-:Y:S01]  /*0260*/  BSSY B0, `(.L_x_4876) ;  /* 0x00001cc000007945 */ /* 0x000fe20003800000 */
[----:B------:R-:W-:Y:S01]  /*0270*/  CS2R R22, SRZ ;  /* 0x0000000000167805 */ /* 0x000fe2000001ff00 */
[----:B------:R-:W-:Y:S01]  /*0280*/  CS2R R20, SRZ ;  /* 0x0000000000147805 */ /* 0x000fe2000001ff00 */
[----:B------:R-:W-:Y:S05]  /*0290*/  @P2 BRA `(.L_x_4877) ;  /* 0x00001c8000002947 */ /* 0x000fea0003800000 */
[----:B-----5:R-:W-:-:S04]  /*02a0*/  LOP3.LUT R0, R25, 0x7fffffff, RZ, 0xc0, !PT ;  /* 0x7fffffff19007812 */ /* 0x020fc800078ec0ff */
        /* <DEDUP_REMOVED lines=9> */
[----:B0-----:R-:W0:-:S04]  /*0340*/  DMUL R2, R26, c[0x2][0x0] ;  /* 0x008000001a027a28 */ /* 0x001e080000000000 */
        /* <DEDUP_REMOVED lines=10> */
[----:B01----:R-:W-:Y:S05]  /*03f0*/  CALL.REL.NOINC `($_ZN2at6native27unrolled_elementwise_kernelIZZZNS0_16tanh_kernel_cudaERNS_18TensorIteratorBaseEENKUlvE_clEvENKUlvE_clEvEUlN3c107complexIdEEE_St5arrayIPcLm2EELi4E23TrivialOffsetCalculatorILi1EjESE_NS0_6memory15LoadWithoutCastENSF_16StoreWithoutCastEEEviT_T0_T2_T3_T4_T5_$__internal_trig_reduction_slowpathd) ;  /* 0x00007d8000007944 */ /* 0x003fea0003c00000 */
[----:B------:R-:W-:Y:S05]  /*0400*/  BRA `(.L_x_4883) ;  /* 0x0000002000007947 */ /* 0x000fea0003800000 */
.L_x_4882:
[----:B0-----:R0:W1:Y:S01]  /*0410*/  DMUL R4, RZ, R26 ;  /* 0x0000001aff047228 */ /* 0x0010620000000000 */
[----:B------:R-:W-:-:S05]  /*0420*/  IMAD.MOV.U32 R3, RZ, RZ, RZ ;  /* 0x000000ffff037224 */ /* 0x000fca00078e00ff */
.L_x_4883:
[----:B------:R-:W-:Y:S05]  /*0430*/  BSYNC B2 ;  /* 0x0000000000027941 */ /* 0x000fea0003800000 */
.L_x_4881:
        /* <DEDUP_REMOVED lines=35> */
.L_x_4885:
[----:B------:R-:W-:Y:S05]  /*0670*/  BSYNC B1 ;  /* 0x0000000000017941 */ /* 0x000fea0003800000 */
.L_x_4884:
[----:B------:R-:W-:Y:S01]  /*0680*/  BSSY B2, `(.L_x_4886) ;  /* 0x0000052000027945 */ /* 0x000fe20003800000 */
[----:B------:R-:W-:Y:S01]  /*0690*/  IMAD.MOV.U32 R20, RZ, RZ, R24 ;  /* 0x000000ffff147224 */ /* 0x000fe200078e0018 */
[----:B------:R-:W-:Y:S05]  /*06a0*/  @!P1 BRA `(.L_x_4887) ;  /* 0x0000044000009947 */ /* 0x000fea0003800000 */
[----:B0-----:R-:W-:Y:S01]  /*06b0*/  MOV R2, 0x652b82fe ;  /* 0x652b82fe00027802 */ /* 0x001fe20000000f00 */
[----:B------:R-:W-:Y:S01]  /*06c0*/  IMAD.MOV.U32 R3, RZ, RZ, 0x3ff71547 ;  /* 0x3ff71547ff037424 */ /* 0x000fe200078e00ff */
[----:B------:R-:W-:Y:S01]  /*06d0*/  BSSY B3, `(.L_x_4888) ;  /* 0x000003c000037945 */ /* 0x000fe20003800000 */
        /* <DEDUP_REMOVED lines=56> */
[----:B-1----:R-:W-:Y:S05]  /*0a60*/  CALL.REL.NOINC `($__internal_6_$__cuda_sm20_div_rn_f64_full) ;  /* 0x00006da000007944 */ /* 0x002fea0003c00000 */
[----:B------:R-:W-:Y:S02]  /*0a70*/  IMAD.MOV.U32 R4, RZ, RZ, R3 ;  /* 0x000000ffff047224 */ /* 0x000fe400078e0003 */
[----:B------:R-:W-:Y:S02]  /*0a80*/  IMAD.MOV.U32 R5, RZ, RZ, R2 ;  /* 0x000000ffff057224 */ /* 0x000fe400078e0002 */
.L_x_4889:
[----:B------:R-:W-:Y:S05]  /*0a90*/  BSYNC B3 ;  /* 0x0000000000037941 */ /* 0x000fea0003800000 */
.L_x_4888:
[----:B------:R-:W-:-:S04]  /*0aa0*/  DADD R4, R10, R4 ;  /* 0x000000000a047229 */ /* 0x000fc80000000004 */
[----:B------:R-:W0:-:S06]  /*0ab0*/  DSETP.GE.AND P0, PT, R20, c[0x2][0xe8], PT ;  /* 0x00803a001400762a */ /* 0x000e0c0003f06000 */
[----:B0-----:R-:W-:Y:S02]  /*0ac0*/  FSEL R4, R4, RZ, !P0 ;  /* 0x000000ff04047208 */ /* 0x001fe40004000000 */
[----:B------:R-:W-:Y:S01]  /*0ad0*/  FSEL R5, R5, +QNAN , !P0 ;  /* 0x7ff0000005057808 */ /* 0x000fe20004000000 */
[----:B------:R-:W-:Y:S05]  /*0ae0*/  BRA `(.L_x_4890) ;  /* 0x000000b000007947 */ /* 0x000fea0003800000 */
.L_x_4887:
        /* <DEDUP_REMOVED lines=11> */
.L_x_4890:
[----:B------:R-:W-:Y:S05]  /*0ba0*/  BSYNC B2 ;  /* 0x0000000000027941 */ /* 0x000fea0003800000 */
.L_x_4886:
[----:B--2---:R-:W-:Y:S01]  /*0bb0*/  LOP3.LUT R25, R5, 0x80000000, R25, 0xb8, !PT ;  /* 0x8000000005197812 */ /* 0x004fe200078eb819 */
[----:B------:R-:W-:Y:S01]  /*0bc0*/  IMAD.MOV.U32 R24, RZ, RZ, R4 ;  /* 0x000000ffff187224 */ /* 0x000fe200078e0004 */
[----:B0-----:R-:W-:Y:S01]  /*0bd0*/  MOV R20, 0x0 ;  /* 0x0000000000147802 */ /* 0x001fe20000000f00 */
[----:B------:R-:W-:Y:S01]  /*0be0*/  IMAD.MOV.U32 R21, RZ, RZ, 0x3fd80000 ;  /* 0x3fd80000ff157424 */ /* 0x000fe200078e00ff */
[----:B------:R-:W-:Y:S03]  /*0bf0*/  BSSY B1, `(.L_x_4891) ;  /* 0x000001e000017945 */ /* 0x000fe60003800000 */
[----:B------:R-:W0:-:S06]  /*0c00*/  DFMA R4, R24, R24, 1 ;  /* 0x3ff000001804742b */ /* 0x000e0c0000000018 */
        /* <DEDUP_REMOVED lines=8> */
[----:B-1----:R-:W-:-:S04]  /*0c90*/  DFMA R20, R8, R8, 1 ;  /* 0x3ff000000814742b */ /* 0x002fc80000000008 */
[----:B0-----:R-:W0:Y:S02]  /*0ca0*/  DMUL R22, R4, R32 ;  /* 0x0000002004167228 */ /* 0x001e240000000000 */
[----:B------:R-:W-:Y:S01]  /*0cb0*/  IADD3 R11, R33, -0x100000, RZ ;  /* 0xfff00000210b7810 */ /* 0x000fe20007ffe0ff */
[----:B------:R-:W-:-:S03]  /*0cc0*/  IMAD.MOV.U32 R10, RZ, RZ, R32 ;  /* 0x000000ffff0a7224 */ /* 0x000fc600078e0020 */
[----:B0-----:R-:W0:-:S06]  /*0cd0*/  DFMA R36, R22, -R22, R4 ;  /* 0x800000161624722b */ /* 0x001e0c0000000004 */
[----:B0-----:R0:W1:Y:S01]  /*0ce0*/  DFMA R26, R36, R10, R22 ;  /* 0x0000000a241a722b */ /* 0x0010620000000016 */
[----:B------:R-:W-:Y:S05]  /*0cf0*/  @!P0 BRA `(.L_x_4892) ;  /* 0x000000d000008947 */ /* 0x000fea0003800000 */
[----:B------:R-:W-:Y:S02]  /*0d00*/  IMAD.MOV.U32 R0, RZ, RZ, R32 ;  /* 0x000000ffff007224 */ /* 0x000fe400078e0020 */
[----:B------:R-:W-:Y:S02]  /*0d10*/  IMAD.MOV.U32 R35, RZ, RZ, R4 ;  /* 0x000000ffff237224 */ /* 0x000fe400078e0004 */
[----:B------:R-:W-:Y:S01]  /*0d20*/  IMAD.MOV.U32 R34, RZ, RZ, R5 ;  /* 0x000000ffff227224 */ /* 0x000fe200078e0005 */
[----:B------:R-:W-:Y:S01]  /*0d30*/  MOV R5, R23 ;  /* 0x0000001700057202 */ /* 0x000fe20000000f00 */
[----:B------:R-:W-:Y:S01]  /*0d40*/  IMAD.MOV.U32 R33, RZ, RZ, R2 ;  /* 0x000000ffff217224 */ /* 0x000fe200078e0002 */
[----:B------:R-:W-:Y:S01]  /*0d50*/  MOV R2, 0xdb0 ;  /* 0x00000db000027802 */ /* 0x000fe20000000f00 */
[----:B------:R-:W-:Y:S02]  /*0d60*/  IMAD.MOV.U32 R32, RZ, RZ, R36 ;  /* 0x000000ffff207224 */ /* 0x000fe400078e0024 */
[----:B------:R-:W-:-:S02]  /*0d70*/  IMAD.MOV.U32 R3, RZ, RZ, R37 ;  /* 0x000000ffff037224 */ /* 0x000fc400078e0025 */
[----:B------:R-:W-:Y:S02]  /*0d80*/  IMAD.MOV.U32 R4, RZ, RZ, R22 ;  /* 0x000000ffff047224 */ /* 0x000fe400078e0016 */
[----:B------:R-:W-:Y:S02]  /*0d90*/  IMAD.MOV.U32 R7, RZ, RZ, R11 ;  /* 0x000000ffff077224 */ /* 0x000fe400078e000b */
[----:B01----:R-:W-:Y:S05]  /*0da0*/  CALL.REL.NOINC `($__internal_7_$__cuda_sm20_dsqrt_rn_f64_mediumpath_v1) ;  /* 0x000070d000007944 */ /* 0x003fea0003c00000 */
[----:B------:R-:W-:Y:S02]  /*0db0*/  IMAD.MOV.U32 R26, RZ, RZ, R3 ;  /* 0x000000ffff1a7224 */ /* 0x000fe400078e0003 */
[----:B------:R-:W-:Y:S02]  /*0dc0*/  IMAD.MOV.U32 R27, RZ, RZ, R0 ;  /* 0x000000ffff1b7224 */ /* 0x000fe400078e0000 */
.L_x_4892:
[----:B------:R-:W-:Y:S05]  /*0dd0*/  BSYNC B1 ;  /* 0x0000000000017941 */ /* 0x000fea0003800000 */
.L_x_4891:
        /* <DEDUP_REMOVED lines=24> */
[----:B------:R-:W-:Y:S05]  /*0f60*/  CALL.REL.NOINC `($__internal_6_$__cuda_sm20_div_rn_f64_full) ;  /* 0x000068a000007944 */ /* 0x000fea0003c00000 */
[----:B------:R-:W-:Y:S02]  /*0f70*/  IMAD.MOV.U32 R20, RZ, RZ, R3 ;  /* 0x000000ffff147224 */ /* 0x000fe400078e0003 */
[----:B------:R-:W-:Y:S02]  /*0f80*/  IMAD.MOV.U32 R21, RZ, RZ, R2 ;  /* 0x000000ffff157224 */ /* 0x000fe400078e0002 */
.L_x_4894:
[----:B------:R-:W-:Y:S05]  /*0f90*/  BSYNC B2 ;  /* 0x0000000000027941 */ /* 0x000fea0003800000 */
.L_x_4893:
        /* <DEDUP_REMOVED lines=20> */
[----:B------:R-:W-:Y:S05]  /*10e0*/  CALL.REL.NOINC `($__internal_6_$__cuda_sm20_div_rn_f64_full) ;  /* 0x0000672000007944 */ /* 0x000fea0003c00000 */
[----:B------:R-:W-:Y:S01]  /*10f0*/  IMAD.MOV.U32 R22, RZ, RZ, R3 ;  /* 0x000000ffff167224 */ /* 0x000fe200078e0003 */
[----:B------:R-:W-:Y:S02]  /*1100*/  MOV R23, R2 ;  /* 0x0000000200177202 */ /* 0x000fe40000000f00 */
.L_x_4896:
[----:B------:R-:W-:Y:S05]  /*1110*/  BSYNC B2 ;  /* 0x0000000000027941 */ /* 0x000fea0003800000 */
.L_x_4895:
[----:B------:R-:W-:Y:S05]  /*1120*/  BRA `(.L_x_4877) ;  /* 0x00000df000007947 */ /* 0x000fea0003800000 */
.L_x_4880:
[----:B0-----:R-:W-:Y:S01]  /*1130*/  IMAD.MOV.U32 R2, RZ, RZ, 0x652b82fe ;  /* 0x652b82feff027424 */ /* 0x001fe200078e00ff */
        /* <DEDUP_REMOVED lines=35> */
[----:B------:R-:W-:Y:S02]  /*1370*/  @!P1 LEA R5, R2, 0x3ff00000, 0x14 ;  /* 0x3ff0000002059811 */ /* 0x000fe400078ea0ff */
[----:B------:R-:W-:-:S06]  /*1380*/  @!P1 MOV R2, R8 ;  /* 0x0000000800029202 */ /* 0x000fcc0000000f00 */
[----:B------:R0:W1:-:S06]  /*1390*/  @!P1 DMUL R22, R2, R4 ;  /* 0x0000000402169228 */ /* 0x00004c0000000000 */
.L_x_4898:
[----:B------:R-:W-:Y:S05]  /*13a0*/  BSYNC B1 ;  /* 0x0000000000017941 */ /* 0x000fea0003800000 */
.L_x_4897:
        /* <DEDUP_REMOVED lines=13> */
[----:B012---:R-:W-:Y:S05]  /*1480*/  CALL.REL.NOINC `($_ZN2at6native27unrolled_elementwise_kernelIZZZNS0_16tanh_kernel_cudaERNS_18TensorIteratorBaseEENKUlvE_clEvENKUlvE_clEvEUlN3c107complexIdEEE_St5arrayIPcLm2EELi4E23TrivialOffsetCalculatorILi1EjESE_NS0_6memory15LoadWithoutCastENSF_16StoreWithoutCastEEEviT_T0_T2_T3_T4_T5_$__internal_trig_reduction_slowpathd) ;  /* 0x00006cf000007944 */ /* 0x007fea0003c00000 */
[----:B------:R-:W-:Y:S05]  /*1490*/  BRA `(.L_x_4901) ;  /* 0x0000002000007947 */ /* 0x000fea0003800000 */
.L_x_4900:
[----:B0-----:R0:W2:Y:S01]  /*14a0*/  DMUL R4, RZ, R26 ;  /* 0x0000001aff047228 */ /* 0x0010a20000000000 */
[----:B------:R-:W-:-:S05]  /*14b0*/  IMAD.MOV.U32 R3, RZ, RZ, RZ ;  /* 0x000000ffff037224 */ /* 0x000fca00078e00ff */
.L_x_4901:
[----:B------:R-:W-:Y:S05]  /*14c0*/  BSYNC B2 ;  /* 0x0000000000027941 */ /* 0x000fea0003800000 */
.L_x_4899:
[----:B------:R-:W-:Y:S02]  /*14d0*/  IMAD.SHL.U32 R0, R3, 0x8, RZ ;  /* 0x0000000803007824 */ /* 0x000fe400078e00ff */
[----:B------:R-:W-:-:S03]  /*14e0*/  IMAD.MOV.U32 R21, RZ, RZ, 0x8 ;  /* 0x00000008ff157424 */ /* 0x000fc600078e00ff */
[----:B------:R-:W-:-:S05]  /*14f0*/  LOP3.LUT R0, R0, 0x8, RZ, 0xc0, !PT ;  /* 0x0000000800007812 */ /* 0x000fca00078ec0ff */
[----:B------:R-:W-:-:S05]  /*1500*/  IMAD.WIDE.U32 R20, R0, R21, c[0x4][0x168] ;  /* 0x01005a0000147625 */ /* 0x000fca00078e0015 */
[----:B------:R-:W3:Y:S04]  /*1510*/  LDG.E.128.CONSTANT R36, [R20.64] ;  /* 0x0000000614247981 */ /* 0x000ee8000c1e9d00 */
[----:B------:R-:W4:Y:S04]  /*1520*/  LDG.E.128.CONSTANT R32, [R20.64+0x10] ;  /* 0x0000100614207981 */ /* 0x000f28000c1e9d00 */
[----:B0-----:R-:W5:Y:S01]  /*1530*/  LDG.E.128.CONSTANT R8, [R20.64+0x20] ;  /* 0x0000200614087981 */ /* 0x001f62000c1e9d00 */
        /* <DEDUP_REMOVED lines=25> */
[----:B------:R-:W-:Y:S01]  /*16d0*/  MOV R34, R26 ;  /* 0x0000001a00227202 */ /* 0x000fe20000000f00 */
[----:B------:R-:W-:Y:S01]  /*16e0*/  IMAD.MOV.U32 R32, RZ, RZ, R27 ;  /* 0x000000ffff207224 */ /* 0x000fe200078e001b */
[----:B------:R-:W-:-:S03]  /*16f0*/  MOV R33, 0x1710 ;  /* 0x0000171000217802 */ /* 0x000fc60000000f00 */
[----:B0123--:R-:W-:Y:S05]  /*1700*/  CALL.REL.NOINC `($_ZN2at6native27unrolled_elementwise_kernelIZZZNS0_16tanh_kernel_cudaERNS_18TensorIteratorBaseEENKUlvE_clEvENKUlvE_clEvEUlN3c107complexIdEEE_St5arrayIPcLm2EELi4E23TrivialOffsetCalculatorILi1EjESE_NS0_6memory15LoadWithoutCastENSF_16StoreWithoutCastEEEviT_T0_T2_T3_T4_T5_$__internal_trig_reduction_slowpathd) ;  /* 0x00006a7000007944 */ /* 0x00ffea0003c00000 */
[----:B------:R-:W-:Y:S05]  /*1710*/  BRA `(.L_x_4904) ;  /* 0x0000002000007947 */ /* 0x000fea0003800000 */
.L_x_4903:
[----:B------:R2:W3:Y:S01]  /*1720*/  DMUL R4, RZ, R26 ;  /* 0x0000001aff047228 */ /* 0x0004e20000000000 */
[----:B------:R-:W-:-:S05]  /*1730*/  IMAD.MOV.U32 R3, RZ, RZ, RZ ;  /* 0x000000ffff037224 */ /* 0x000fca00078e00ff */
.L_x_4904:
[----:B------:R-:W-:Y:S05]  /*1740*/  BSYNC B2 ;  /* 0x0000000000027941 */ /* 0x000fea0003800000 */
.L_x_4902:
        /* <DEDUP_REMOVED lines=31> */
.L_x_4879:
[----:B------:R-:W1:-:S10]  /*1940*/  DADD R20, R26, -R26 ;  /* 0x000000001a147229 */ /* 0x000e54000000081a */
[----:B-1----:R-:W-:Y:S01]  /*1950*/  MOV R22, R20 ;  /* 0x0000001400167202 */ /* 0x002fe20000000f00 */
[----:B------:R-:W-:Y:S01]  /*1960*/  IMAD.MOV.U32 R23, RZ, RZ, R21 ;  /* 0x000000ffff177224 */ /* 0x000fe200078e0015 */
[----:B------:R-:W-:Y:S05]  /*1970*/  BRA `(.L_x_4877) ;  /* 0x000005a000007947 */ /* 0x000fea0003800000 */
.L_x_4878:
[----:B------:R-:W-:-:S13]  /*1980*/  LOP3.LUT P0, RZ, R24, 0xfffff, R25, 0xf8, !PT ;  /* 0x000fffff18ff7812 */ /* 0x000fda000780f819 */
[C---:B0-----:R-:W-:Y:S01]  /*1990*/  @P0 DMUL R2, R26.reuse, R24 ;  /* 0x000000181a020228 */ /* 0x041fe20000000000 */
        /* <DEDUP_REMOVED lines=12> */
[----:B------:R-:W-:-:S06]  /*1a60*/  DSETP.GE.AND P2, PT, |R26|, 2.14748364800000000000e+09, PT ;  /* 0x41e000001a00742a */ /* 0x000fcc0003f46200 */
        /* <DEDUP_REMOVED lines=12> */
[----:B------:R-:W-:Y:S05]  /*1b30*/  CALL.REL.NOINC `($_ZN2at6native27unrolled_elementwise_kernelIZZZNS0_16tanh_kernel_cudaERNS_18TensorIteratorBaseEENKUlvE_clEvENKUlvE_clEvEUlN3c107complexIdEEE_St5arrayIPcLm2EELi4E23TrivialOffsetCalculatorILi1EjESE_NS0_6memory15LoadWithoutCastENSF_16StoreWithoutCastEEEviT_T0_T2_T3_T4_T5_$__internal_trig_reduction_slowpathd) ;  /* 0x0000664000007944 */ /* 0x000fea0003c00000 */
.L_x_4908:
[----:B------:R-:W-:Y:S05]  /*1b40*/  BSYNC B3 ;  /* 0x0000000000037941 */ /* 0x000fea0003800000 */
.L_x_4907:
        /* <DEDUP_REMOVED lines=27> */
[----:B0-----:R-:W-:Y:S05]  /*1d00*/  CALL.REL.NOINC `($_ZN2at6native27unrolled_elementwise_kernelIZZZNS0_16tanh_kernel_cudaERNS_18TensorIteratorBaseEENKUlvE_clEvENKUlvE_clEvEUlN3c107complexIdEEE_St5arrayIPcLm2EELi4E23TrivialOffsetCalculatorILi1EjESE_NS0_6memory15LoadWithoutCastENSF_16StoreWithoutCastEEEviT_T0_T2_T3_T4_T5_$__internal_trig_reduction_slowpathd) ;  /* 0x0000647000007944 */ /* 0x001fea0003c00000 */
[----:B------:R-:W-:Y:S02]  /*1d10*/  IMAD.MOV.U32 R7, RZ, RZ, R3 ;  /* 0x000000ffff077224 */ /* 0x000fe400078e0003 */
[----:B------:R-:W-:Y:S02]  /*1d20*/  IMAD.MOV.U32 R22, RZ, RZ, R4 ;  /* 0x000000ffff167224 */ /* 0x000fe400078e0004 */
[----:B------:R-:W-:Y:S02]  /*1d30*/  IMAD.MOV.U32 R23, RZ, RZ, R5 ;  /* 0x000000ffff177224 */ /* 0x000fe400078e0005 */
.L_x_4910:
[----:B------:R-:W-:Y:S05]  /*1d40*/  BSYNC B3 ;  /* 0x0000000000037941 */ /* 0x000fea0003800000 */
.L_x_4909:
        /* <DEDUP_REMOVED lines=24> */
.L_x_4906:
[----:B------:R-:W-:Y:S05]  /*1ed0*/  BSYNC B2 ;  /* 0x0000000000027941 */ /* 0x000fea0003800000 */
.L_x_4905:
[----:B------:R-:W-:Y:S01]  /*1ee0*/  IMAD.MOV.U32 R21, RZ, RZ, R20 ;  /* 0x000000ffff157224 */ /* 0x000fe200078e0014 */
[----:B01----:R-:W-:Y:S01]  /*1ef0*/  LOP3.LUT R23, RZ, 0x80000000, R27, 0xb8, !PT ;  /* 0x80000000ff177812 */ /* 0x003fe200078eb81b */
[----:B------:R-:W-:Y:S02]  /*1f00*/  IMAD.MOV.U32 R20, RZ, RZ, R24 ;  /* 0x000000ffff147224 */ /* 0x000fe400078e0018 */
[----:B------:R-:W-:Y:S02]  /*1f10*/  IMAD.MOV.U32 R22, RZ, RZ, RZ ;  /* 0x000000ffff167224 */ /* 0x000fe400078e00ff */
.L_x_4877:
[----:B------:R-:W-:Y:S05]  /*1f20*/  BSYNC B0 ;  /* 0x0000000000007941 */ /* 0x000fea0003800000 */
.L_x_4876:
[----:B0-----:R-:W0:Y:S01]  /*1f30*/  S2R R3, SR_TID.X ;  /* 0x0000000000037919 */ /* 0x001e220000002100 */
[----:B------:R-:W-:Y:S01]  /*1f40*/  BSSY B0, `(.L_x_4911) ;  /* 0x00001cc000007945 */ /* 0x000fe20003800000 */
[----:B-----5:R-:W-:Y:S01]  /*1f50*/  CS2R R26, SRZ ;  /* 0x00000000001a7805 */ /* 0x020fe2000001ff00 */
[----:B------:R-:W-:Y:S01]  /*1f60*/  CS2R R24, SRZ ;  /* 0x0000000000187805 */ /* 0x000fe2000001ff00 */
[----:B0-----:R-:W-:-:S04]  /*1f70*/  IADD3 R3, R3, 0x80, RZ ;  /* 0x0000008003037810 */ /* 0x001fc80007ffe0ff */
[----:B------:R-:W-:-:S13]  /*1f80*/  ISETP.GE.AND P0, PT, R3, R6, PT ;  /* 0x000000060300720c */ /* 0x000fda0003f06270 */
[----:B------:R-:W-:Y:S05]  /*1f90*/  @P0 BRA `(.L_x_4912) ;  /* 0x00001c6000000947 */ /* 0x000fea0003800000 */
[----:B------:R-:W-:-:S04]  /*1fa0*/  LOP3.LUT R0, R29, 0x7fffffff, RZ, 0xc0, !PT ;  /* 0x7fffffff1d007812 */ /* 0x000fc800078ec0ff */
        /* <DEDUP_REMOVED lines=22> */
.L_x_4917:
[----:B------:R0:W2:Y:S01]  /*2110*/  DMUL R4, RZ, R30 ;  /* 0x0000001eff047228 */ /* 0x0000a20000000000 */
[----:B------:R-:W-:-:S05]  /*2120*/  MOV R3, RZ ;  /* 0x000000ff00037202 */ /* 0x000fca0000000f00 */
.L_x_4918:
[----:B------:R-:W-:Y:S05]  /*2130*/  BSYNC B2 ;  /* 0x0000000000027941 */ /* 0x000fea0003800000 */
.L_x_4916:
[----:B0-2---:R-:W0:Y:S01]  /*2140*/  DMUL R8, R4, R4 ;  /* 0x0000000404087228 */ /* 0x005e220000000000 */
        /* <DEDUP_REMOVED lines=34> */
.L_x_4920:
[----:B------:R-:W-:Y:S05]  /*2370*/  BSYNC B1 ;  /* 0x0000000000017941 */ /* 0x000fea0003800000 */
.L_x_4919:
        /* <DEDUP_REMOVED lines=10> */
[----:B0-----:R0:W3:-:S04]  /*2420*/  DADD R4, R2, -6.75539944105574400000e+15 ;  /* 0xc338000002047429 */ /* 0x0010c80000000000 */
[----:B0-----:R-:W-:Y:S02]  /*2430*/  IADD3 R2, R2, -0x1, RZ ;  /* 0xffffffff02027810 */ /* 0x001fe40007ffe0ff */
[----:B---3--:R-:W0:Y:S02]  /*2440*/  DFMA R10, R4, c[0x2][0x90], R24 ;  /* 0x00802400040a7a2b */ /* 0x008e240000000018 */
[----:B------:R-:W-:-:S04]  /*2450*/  SEL R2, R2, RZ, P0 ;  /* 0x000000ff02027207 */ /* 0x000fc80000000000 */
[----:B0-----:R0:W3:Y:S01]  /*2460*/  DFMA R10, R4, c[0x2][0x98], R10 ;  /* 0x00802600040a7a2b */ /* 0x0010e2000000000a */
[----:B------:R-:W-:Y:S01]  /*2470*/  IADD3 R3, R2, -0x1, RZ ;  /* 0xffffffff02037810 */ /* 0x000fe20007ffe0ff */
[----:B0-----:R-:W-:Y:S01]  /*2480*/  IMAD.MOV.U32 R4, RZ, RZ, 0x6acd15b6 ;  /* 0x6acd15b6ff047424 */ /* 0x001fe200078e00ff */
[----:B------:R-:W-:-:S07]  /*2490*/  MOV R5, 0x3e21f407 ;  /* 0x3e21f40700057802 */ /* 0x000fce0000000f00 */
[----:B---3--:R-:W-:Y:S02]  /*24a0*/  FSEL R11, R25, R11, !P0 ;  /* 0x0000000b190b7208 */ /* 0x008fe40004000000 */
        /* <DEDUP_REMOVED lines=18> */
[----:B0-----:R0:W3:Y:S02]  /*25d0*/  DFMA R4, R4, R2, R26 ;  /* 0x000000020404722b */ /* 0x0010e4000000001a */
[----:B0-----:R-:W-:Y:S02]  /*25e0*/  IMAD.MOV.U32 R26, RZ, RZ, 0x0 ;  /* 0x00000000ff1a7424 */ /* 0x001fe400078e00ff */
[----:B------:R-:W-:Y:S02]  /*25f0*/  IMAD.MOV.U32 R27, RZ, RZ, 0x3ff00000 ;  /* 0x3ff00000ff1b7424 */ /* 0x000fe400078e00ff */
[----:B---3--:R-:W0:-:S10]  /*2600*/  DADD R2, R4, R4 ;  /* 0x0000000004027229 */ /* 0x008e140000000004 */
        /* <DEDUP_REMOVED lines=21> */
[----:B-12---:R-:W-:Y:S05]  /*2760*/  CALL.REL.NOINC `($__internal_6_$__cuda_sm20_div_rn_f64_full) ;  /* 0x000050a000007944 */ /* 0x006fea0003c00000 */
[----:B------:R-:W-:Y:S01]  /*2770*/  MOV R4, R3 ;  /* 0x0000000300047202 */ /* 0x000fe20000000f00 */
[----:B------:R-:W-:Y:S02]  /*2780*/  IMAD.MOV.U32 R5, RZ, RZ, R2 ;  /* 0x000000ffff057224 */ /* 0x000fe400078e0002 */
.L_x_4924:
[----:B------:R-:W-:Y:S05]  /*2790*/  BSYNC B3 ;  /* 0x0000000000037941 */ /* 0x000fea0003800000 */
.L_x_4923:
[----:B------:R-:W-:-:S04]  /*27a0*/  DADD R4, R10, R4 ;  /* 0x000000000a047229 */ /* 0x000fc80000000004 */
[----:B------:R-:W0:-:S06]  /*27b0*/  DSETP.GE.AND P0, PT, R24, c[0x2][0xe8], PT ;  /* 0x00803a001800762a */ /* 0x000e0c0003f06000 */
[----:B0-----:R-:W-:Y:S02]  /*27c0*/  FSEL R4, R4, RZ, !P0 ;  /* 0x000000ff04047208 */ /* 0x001fe40004000000 */
[----:B------:R-:W-:Y:S01]  /*27d0*/  FSEL R5, R5, +QNAN , !P0 ;  /* 0x7ff0000005057808 */ /* 0x000fe20004000000 */
[----:B------:R-:W-:Y:S05]  /*27e0*/  BRA `(.L_x_4925) ;  /* 0x000000b000007947 */ /* 0x000fea0003800000 */
.L_x_4922:
        /* <DEDUP_REMOVED lines=10> */
[----:B0-----:R0:W3:-:S06]  /*2890*/  DFMA R4, R24, R4, R24 ;  /* 0x000000041804722b */ /* 0x0010cc0000000018 */
.L_x_4925:
[----:B------:R-:W-:Y:S05]  /*28a0*/  BSYNC B2 ;  /* 0x0000000000027941 */ /* 0x000fea0003800000 */
.L_x_4921:
[----:B---3--:R-:W-:Y:S01]  /*28b0*/  LOP3.LUT R29, R5, 0x80000000, R29, 0xb8, !PT ;  /* 0x80000000051d7812 */ /* 0x008fe200078eb81d */
[----:B------:R-:W-:Y:S01]  /*28c0*/  IMAD.MOV.U32 R28, RZ, RZ, R4 ;  /* 0x000000ffff1c7224 */ /* 0x000fe200078e0004 */
[----:B------:R-:W-:Y:S01]  /*28d0*/  BSSY B1, `(.L_x_4926) ;  /* 0x000001e000017945 */ /* 0x000fe20003800000 */
[----:B------:R-:W-:Y:S01]  /*28e0*/  IMAD.MOV.U32 R10, RZ, RZ, 0x0 ;  /* 0x00000000ff0a7424 */ /* 0x000fe200078e00ff */
[----:B0-2---:R-:W-:Y:S01]  /*28f0*/  DFMA R24, R8, R8, 1 ;  /* 0x3ff000000818742b */ /* 0x005fe20000000008 */
[----:B------:R-:W-:-:S03]  /*2900*/  IMAD.MOV.U32 R11, RZ, RZ, 0x3fd80000 ;  /* 0x3fd80000ff0b7424 */ /* 0x000fc600078e00ff */
        /* <DEDUP_REMOVED lines=10> */
[----:B------:R-:W-:Y:S01]  /*29b0*/  IADD3 R11, R33, -0x100000, RZ ;  /* 0xfff00000210b7810 */ /* 0x000fe20007ffe0ff */
[----:B------:R-:W-:Y:S01]  /*29c0*/  IMAD.MOV.U32 R10, RZ, RZ, R32 ;  /* 0x000000ffff0a7224 */ /* 0x000fe200078e0020 */
[----:B0-----:R-:W0:-:S06]  /*29d0*/  DFMA R36, R4, -R4, R26 ;  /* 0x800000040424722b */ /* 0x001e0c000000001a */
[----:B0-----:R0:W2:Y:S01]  /*29e0*/  DFMA R30, R36, R10, R4 ;  /* 0x0000000a241e722b */ /* 0x0010a20000000004 */
[----:B------:R-:W-:Y:S05]  /*29f0*/  @!P0 BRA `(.L_x_4927) ;  /* 0x000000b000008947 */ /* 0x000fea0003800000 */
[----:B------:R-:W-:Y:S01]  /*2a00*/  IMAD.MOV.U32 R0, RZ, RZ, R32 ;  /* 0x000000ffff007224 */ /* 0x000fe200078e0020 */
[----:B------:R-:W-:Y:S01]  /*2a10*/  MOV R35, R26 ;  /* 0x0000001a00237202 */ /* 0x000fe20000000f00 */
[----:B------:R-:W-:Y:S01]  /*2a20*/  IMAD.MOV.U32 R33, RZ, RZ, R2 ;  /* 0x000000ffff217224 */ /* 0x000fe200078e0002 */
[----:B------:R-:W-:Y:S01]  /*2a30*/  MOV R2, 0x2a90 ;  /* 0x00002a9000027802 */ /* 0x000fe20000000f00 */
[----:B------:R-:W-:Y:S02]  /*2a40*/  IMAD.MOV.U32 R34, RZ, RZ, R27 ;  /* 0x000000ffff227224 */ /* 0x000fe400078e001b */
[----:B------:R-:W-:Y:S02]  /*2a50*/  IMAD.MOV.U32 R32, RZ, RZ, R36 ;  /* 0x000000ffff207224 */ /* 0x000fe400078e0024 */
[----:B------:R-:W-:Y:S02]  /*2a60*/  IMAD.MOV.U32 R3, RZ, RZ, R37 ;  /* 0x000000ffff037224 */ /* 0x000fe400078e0025 */
[----:B------:R-:W-:-:S02]  /*2a70*/  IMAD.MOV.U32 R7, RZ, RZ, R11 ;  /* 0x000000ffff077224 */ /* 0x000fc400078e000b */
[----:B012---:R-:W-:Y:S05]  /*2a80*/  CALL.REL.NOINC `($__internal_7_$__cuda_sm20_dsqrt_rn_f64_mediumpath_v1) ;  /* 0x000053f000007944 */ /* 0x007fea0003c00000 */
[----:B------:R-:W-:Y:S02]  /*2a90*/  IMAD.MOV.U32 R30, RZ, RZ, R3 ;  /* 0x000000ffff1e7224 */ /* 0x000fe400078e0003 */
[----:B------:R-:W-:-:S02]  /*2aa0*/  IMAD.MOV.U32 R31, RZ, RZ, R0 ;  /* 0x000000ffff1f7224 */ /* 0x000fc400078e0000 */
.L_x_4927:
[----:B------:R-:W-:Y:S05]  /*2ab0*/  BSYNC B1 ;  /* 0x0000000000017941 */ /* 0x000fea0003800000 */
.L_x_4926:
        /* <DEDUP_REMOVED lines=21> */
[----:B------:R-:W-:Y:S01]  /*2c10*/  MOV R0, 0x2c50 ;  /* 0x00002c5000007802 */ /* 0x000fe20000000f00 */
[----:B------:R-:W-:Y:S02]  /*2c20*/  IMAD.MOV.U32 R5, RZ, RZ, R10 ;  /* 0x000000ffff057224 */ /* 0x000fe400078e000a */
[----:B------:R-:W-:Y:S02]  /*2c30*/  IMAD.MOV.U32 R3, RZ, RZ, R11 ;  /* 0x000000ffff037224 */ /* 0x000fe400078e000b */
[----:B-1----:R-:W-:Y:S05]  /*2c40*/  CALL.REL.NOINC `($__internal_6_$__cuda_sm20_div_rn_f64_full) ;  /* 0x00004bc000007944 */ /* 0x002fea0003c00000 */
[----:B------:R-:W-:Y:S02]  /*2c50*/  IMAD.MOV.U32 R24, RZ, RZ, R3 ;  /* 0x000000ffff187224 */ /* 0x000fe400078e0003 */
[----:B------:R-:W-:Y:S02]  /*2c60*/  IMAD.MOV.U32 R25, RZ, RZ, R2 ;  /* 0x000000ffff197224 */ /* 0x000fe400078e0002 */
.L_x_4929:
[----:B------:R-:W-:Y:S05]  /*2c70*/  BSYNC B2 ;  /* 0x0000000000027941 */ /* 0x000fea0003800000 */
.L_x_4928:
        /* <DEDUP_REMOVED lines=20> */
[----:B-1----:R-:W-:Y:S05]  /*2dc0*/  CALL.REL.NOINC `($__internal_6_$__cuda_sm20_div_rn_f64_full) ;  /* 0x00004a4000007944 */ /* 0x002fea0003c00000 */
[----:B------:R-:W-:Y:S02]  /*2dd0*/  IMAD.MOV.U32 R26, RZ, RZ, R3 ;  /* 0x000000ffff1a7224 */ /* 0x000fe400078e0003 */
[----:B------:R-:W-:Y:S02]  /*2de0*/  IMAD.MOV.U32 R27, RZ, RZ, R2 ;  /* 0x000000ffff1b7224 */ /* 0x000fe400078e0002 */
.L_x_4931:
[----:B------:R-:W-:Y:S05]  /*2df0*/  BSYNC B2 ;  /* 0x0000000000027941 */ /* 0x000fea0003800000 */
.L_x_4930:
[----:B------:R-:W-:Y:S05]  /*2e00*/  BRA `(.L_x_4912) ;  /* 0x00000df000007947 */ /* 0x000fea0003800000 */
.L_x_4915:
        /* <DEDUP_REMOVED lines=39> */
.L_x_4933:
[----:B------:R-:W-:Y:S05]  /*3080*/  BSYNC B1 ;  /* 0x0000000000017941 */ /* 0x000fea0003800000 */
.L_x_4932:
        /* <DEDUP_REMOVED lines=13> */
[----:B0123--:R-:W-:Y:S05]  /*3160*/  CALL.REL.NOINC `($_ZN2at6native27unrolled_elementwise_kernelIZZZNS0_16tanh_kernel_cudaERNS_18TensorIteratorBaseEENKUlvE_clEvENKUlvE_clEvEUlN3c107complexIdEEE_St5arrayIPcLm2EELi4E23TrivialOffsetCalculatorILi1EjESE_NS0_6memory15LoadWithoutCastENSF_16StoreWithoutCastEEEviT_T0_T2_T3_T4_T5_$__internal_trig_reduction_slowpathd) ;  /* 0x0000501000007944 */ /* 0x00ffea0003c00000 */
[----:B------:R-:W-:Y:S05]  /*3170*/  BRA `(.L_x_4936) ;  /* 0x0000002000007947 */ /* 0x000fea0003800000 */
.L_x_4935:
[----:B0-----:R0:W3:Y:S01]  /*3180*/  DMUL R4, RZ, R30 ;  /* 0x0000001eff047228 */ /* 0x0010e20000000000 */
[----:B------:R-:W-:-:S05]  /*3190*/  IMAD.MOV.U32 R3, RZ, RZ, RZ ;  /* 0x000000ffff037224 */ /* 0x000fca00078e00ff */
.L_x_4936:
[----:B------:R-:W-:Y:S05]  /*31a0*/  BSYNC B2 ;  /* 0x0000000000027941 */ /* 0x000fea0003800000 */
.L_x_4934:
[----:B------:R-:W-:Y:S01]  /*31b0*/  IMAD.SHL.U32 R0, R3, 0x8, RZ ;  /* 0x0000000803007824 */ /* 0x000fe200078e00ff */
[----:B------:R-:W-:-:S04]  /*31c0*/  MOV R25, 0x8 ;  /* 0x0000000800197802 */ /* 0x000fc80000000f00 */
        /* <DEDUP_REMOVED lines=23> */
[----:B------:R-:W-:-:S06]  /*3340*/  DSETP.GE.AND P0, PT, |R30|, 2.14748364800000000000e+09, PT ;  /* 0x41e000001e00742a */ /* 0x000fcc0003f06200 */
        /* <DEDUP_REMOVED lines=9> */
[----:B01234-:R-:W-:Y:S05]  /*33e0*/  CALL.REL.NOINC `($_ZN2at6native27unrolled_elementwise_kernelIZZZNS0_16tanh_kernel_cudaERNS_18TensorIteratorBaseEENKUlvE_clEvENKUlvE_clEvEUlN3c107complexIdEEE_St5arrayIPcLm2EELi4E23TrivialOffsetCalculatorILi1EjESE_NS0_6memory15LoadWithoutCastENSF_16StoreWithoutCastEEEviT_T0_T2_T3_T4_T5_$__internal_trig_reduction_slowpathd) ;  /* 0x00004d9000007944 */ /* 0x01ffea0003c00000 */
[----:B------:R-:W-:Y:S05]  /*33f0*/  BRA `(.L_x_4939) ;  /* 0x0000002000007947 */ /* 0x000fea0003800000 */
.L_x_4938:
[----:B------:R3:W4:Y:S01]  /*3400*/  DMUL R4, RZ, R30 ;  /* 0x0000001eff047228 */ /* 0x0007220000000000 */
[----:B------:R-:W-:-:S05]  /*3410*/  IMAD.MOV.U32 R3, RZ, RZ, RZ ;  /* 0x000000ffff037224 */ /* 0x000fca00078e00ff */
.L_x_4939:
[----:B------:R-:W-:Y:S05]  /*3420*/  BSYNC B2 ;  /* 0x0000000000027941 */ /* 0x000fea0003800000 */
.L_x_4937:
[----:B------:R-:W-:Y:S01]  /*3430*/  IADD3 R3, R3, 0x1, RZ ;  /* 0x0000000103037810 */ /* 0x000fe20007ffe0ff */
[----:B---3--:R-:W-:-:S04]  /*3440*/  IMAD.MOV.U32 R9, RZ, RZ, 0x8 ;  /* 0x00000008ff097424 */ /* 0x008fc800078e00ff */
[----:B------:R-:W-:-:S05]  /*3450*/  IMAD.SHL.U32 R0, R3, 0x8, RZ ;  /* 0x0000000803007824 */ /* 0x000fca00078e00ff */
[----:B------:R-:W-:-:S05]  /*3460*/  LOP3.LUT R0, R0, 0x8, RZ, 0xc0, !PT ;  /* 0x0000000800007812 */ /* 0x000fca00078ec0ff */
[----:B------:R-:W-:-:S05]  /*3470*/  IMAD.WIDE.U32 R8, R0, R9, c[0x4][0x168] ;  /* 0x01005a0000087625 */ /* 0x000fca00078e0009 */
[----:B------:R-:W3:Y:S04]  /*3480*/  LDG.E.128.CONSTANT R32, [R8.64] ;  /* 0x0000000608207981 */ /* 0x000ee8000c1e9d00 */
[----:B------:R-:W5:Y:S04]  /*3490*/  LDG.E.128.CONSTANT R36, [R8.64+0x10] ;  /* 0x0000100608247981 */ /* 0x000f68000c1e9d00 */
[----:B----4-:R-:W4:Y:S01]  /*34a0*/  LDG.E.128.CONSTANT R40, [R8.64+0x20] ;  /* 0x0000200608287981 */ /* 0x010f22000c1e9d00 */
[----:B------:R-:W-:Y:S01]  /*34b0*/  R2P PR, R3, 0x3 ;  /* 0x0000000303007804 */ /* 0x000fe20000000000 */
[----:B------:R-:W-:Y:S01]  /*34c0*/  IMAD.MOV.U32 R24, RZ, RZ, 0x79785eba ;  /* 0x79785ebaff187424 */ /* 0x000fe200078e00ff */
[----:B------:R-:W-:Y:S01]  /*34d0*/  MOV R0, 0x3de5db65 ;  /* 0x3de5db6500007802 */ /* 0x000fe20000000f00 */
[----:B------:R-:W3:-:S03]  /*34e0*/  DMUL R2, R4, R4 ;  /* 0x0000000404027228 */ /* 0x000ec60000000000 */
[----:B------:R-:W-:Y:S01]  /*34f0*/  FSEL R24, -R24, 4.2945490664224492434e-19, !P0 ;  /* 0x20fd816418187808 */ /* 0x000fe20004000100 */
[----:B0-----:R-:W-:Y:S01]  /*3500*/  DMUL R10, R10, 4 ;  /* 0x401000000a0a7828 */ /* 0x001fe20000000000 */
[----:B------:R-:W-:-:S06]  /*3510*/  FSEL R25, R0, -0.082518599927425384521, !P0 ;  /* 0xbda8ff8300197808 */ /* 0x000fcc0004000000 */
[C---:B---3--:R0:W3:Y:S02]  /*3520*/  DFMA R32, R2.reuse, R24, R32 ;  /* 0x000000180220722b */ /* 0x0480e40000000020 */
[----:B0-----:R-:W-:Y:S02]  /*3530*/  IMAD.MOV.U32 R25, RZ, RZ, 0x3ff00000 ;  /* 0x3ff00000ff197424 */ /* 0x001fe400078e00ff */
[----:B------:R-:W-:Y:S02]  /*3540*/  IMAD.MOV.U32 R24, RZ, RZ, RZ ;  /* 0x000000ffff187224 */ /* 0x000fe400078e00ff */
[----:B---3--:R-:W5:Y:S01]  /*3550*/  DFMA R32, R2, R32, R34 ;  /* 0x000000200220722b */ /* 0x008f620000000022 */
[----:B------:R-:W-:-:S05]  /*3560*/  LOP3.LUT R25, R25, 0x80000000, R29, 0xb8, !PT ;  /* 0x8000000019197812 */ /* 0x000fca00078eb81d */
[----:B-----5:R-:W0:-:S06]  /*3570*/  DFMA R32, R2, R32, R36 ;  /* 0x000000200220722b */ /* 0x020e0c0000000024 */
[----:B0-----:R-:W4:-:S06]  /*3580*/  DFMA R32, R2, R32, R38 ;  /* 0x000000200220722b */ /* 0x001f0c0000000026 */
[----:B----4-:R-:W0:-:S06]  /*3590*/  DFMA R32, R2, R32, R40 ;  /* 0x000000200220722b */ /* 0x010e0c0000000028 */
[----:B0-----:R-:W0:-:S06]  /*35a0*/  DFMA R32, R2, R32, R42 ;  /* 0x000000200220722b */ /* 0x001e0c000000002a */
[----:B0-----:R-:W-:-:S04]  /*35b0*/  DFMA R4, R32, R4, R4 ;  /* 0x000000042004722b */ /* 0x001fc80000000004 */
[----:B------:R-:W0:-:S06]  /*35c0*/  @P0 DFMA R4, R2, R32, 1 ;  /* 0x3ff000000204042b */ /* 0x000e0c0000000020 */
[----:B0-----:R-:W0:-:S06]  /*35d0*/  @P1 DFMA R4, R4, -1, RZ ;  /* 0xbff000000404182b */ /* 0x001e0c00000000ff */
[----:B0-----:R-:W0:-:S06]  /*35e0*/  DMUL R10, R10, R4 ;  /* 0x000000040a0a7228 */ /* 0x001e0c0000000000 */
[----:B0-2---:R-:W0:-:S06]  /*35f0*/  DMUL R10, R10, R26 ;  /* 0x0000001a0a0a7228 */ /* 0x005e0c0000000000 */
[----:B0-----:R0:W2:Y:S01]  /*3600*/  DMUL R26, R10, R26 ;  /* 0x0000001a0a1a7228 */ /* 0x0010a20000000000 */
[----:B------:R-:W-:Y:S05]  /*3610*/  BRA `(.L_x_4912) ;  /* 0x000005e000007947 */ /* 0x000fea0003800000 */
.L_x_4914:
[----:B------:R-:W0:-:S10]  /*3620*/  DADD R24, R30, -R30 ;  /* 0x000000001e187229 */ /* 0x000e14000000081e */
[----:B0-----:R-:W-:Y:S02]  /*3630*/  IMAD.MOV.U32 R26, RZ, RZ, R24 ;  /* 0x000000ffff1a7224 */ /* 0x001fe400078e0018 */
[----:B------:R-:W-:Y:S01]  /*3640*/  IMAD.MOV.U32 R27, RZ, RZ, R25 ;  /* 0x000000ffff1b7224 */ /* 0x000fe200078e0019 */
[----:B------:R-:W-:Y:S05]  /*3650*/  BRA `(.L_x_4912) ;  /* 0x000005a000007947 */ /* 0x000fea0003800000 */
.L_x_4913:
        /* <DEDUP_REMOVED lines=27> */
[----:B-1----:R-:W-:Y:S05]  /*3810*/  CALL.REL.NOINC `($_ZN2at6native27unrolled_elementwise_kernelIZZZNS0_16tanh_kernel_cudaERNS_18TensorIteratorBaseEENKUlvE_clEvENKUlvE_clEvEUlN3c107complexIdEEE_St5arrayIPcLm2EELi4E23TrivialOffsetCalculatorILi1EjESE_NS0_6memory15LoadWithoutCastENSF_16StoreWithoutCastEEEviT_T0_T2_T3_T4_T5_$__internal_trig_reduction_slowpathd) ;  /* 0x0000496000007944 */ /* 0x002fea0003c00000 */
.L_x_4943:
[----:B------:R-:W-:Y:S05]  /*3820*/  BSYNC B3 ;  /* 0x0000000000037941 */ /* 0x000fea0003800000 */
.L_x_4942:
        /* <DEDUP_REMOVED lines=27> */
[----:B01----:R-:W-:Y:S05]  /*39e0*/  CALL.REL.NOINC `($_ZN2at6native27unrolled_elementwise_kernelIZZZNS0_16tanh_kernel_cudaERNS_18TensorIteratorBaseEENKUlvE_clEvENKUlvE_clEvEUlN3c107complexIdEEE_St5arrayIPcLm2EELi4E23TrivialOffsetCalculatorILi1EjESE_NS0_6memory15LoadWithoutCastENSF_16StoreWithoutCastEEEviT_T0_T2_T3_T4_T5_$__internal_trig_reduction_slowpathd) ;  /* 0x0000479000007944 */ /* 0x003fea0003c00000 */
[----:B------:R-:W-:Y:S01]  /*39f0*/  MOV R7, R3 ;  /* 0x0000000300077202 */ /* 0x000fe20000000f00 */
[----:B------:R-:W-:Y:S02]  /*3a00*/  IMAD.MOV.U32 R26, RZ, RZ, R4 ;  /* 0x000000ffff1a7224 */ /* 0x000fe400078e0004 */
[----:B------:R-:W-:Y:S02]  /*3a10*/  IMAD.MOV.U32 R27, RZ, RZ, R5 ;  /* 0x000000ffff1b7224 */ /* 0x000fe400078e0005 */
.L_x_4945:
[----:B------:R-:W-:Y:S05]  /*3a20*/  BSYNC B3 ;  /* 0x0000000000037941 */ /* 0x000fea0003800000 */
.L_x_4944:
        /* <DEDUP_REMOVED lines=24> */
.L_x_4941:
[----:B------:R-:W-:Y:S05]  /*3bb0*/  BSYNC B2 ;  /* 0x0000000000027941 */ /* 0x000fea0003800000 */
.L_x_4940:
[----:B------:R-:W-:Y:S01]  /*3bc0*/  IMAD.MOV.U32 R25, RZ, RZ, R24 ;  /* 0x000000ffff197224 */ /* 0x000fe200078e0018 */
[----:B0-2---:R-:W-:Y:S01]  /*3bd0*/  LOP3.LUT R27, RZ, 0x80000000, R31, 0xb8, !PT ;  /* 0x80000000ff1b7812 */ /* 0x005fe200078eb81f */
[----:B------:R-:W-:Y:S01]  /*3be0*/  IMAD.MOV.U32 R24, RZ, RZ, R28 ;  /* 0x000000ffff187224 */ /* 0x000fe200078e001c */
[----:B------:R-:W-:Y:S02]  /*3bf0*/  MOV R26, RZ ;  /* 0x000000ff001a7202 */ /* 0x000fe40000000f00 */
.L_x_4912:
[----:B------:R-:W-:Y:S05]  /*3c00*/  BSYNC B0 ;  /* 0x0000000000007941 */ /* 0x000fea0003800000 */
.L_x_4911:
[----:B------:R-:W3:Y:S01]  /*3c10*/  S2R R3, SR_TID.X ;  /* 0x0000000000037919 */ /* 0x000ee20000002100 */
[----:B------:R-:W-:Y:S01]  /*3c20*/  BSSY B0, `(.L_x_4946) ;  /* 0x00001ce000007945 */ /* 0x000fe20003800000 */
[----:B0-----:R-:W-:Y:S01]  /*3c30*/  CS2R R10, SRZ ;  /* 0x00000000000a7805 */ /* 0x001fe2000001ff00 */
[----:B------:R-:W-:Y:S01]  /*3c40*/  CS2R R30, SRZ ;  /* 0x00000000001e7805 */ /* 0x000fe2000001ff00 */
[----:B------:R-:W-:Y:S01]  /*3c50*/  CS2R R28, SRZ ;  /* 0x00000000001c7805 */ /* 0x000fe2000001ff00 */
[----:B---3--:R-:W-:-:S04]  /*3c60*/  IADD3 R3, R3, 0x100, RZ ;  /* 0x0000010003037810 */ /* 0x008fc80007ffe0ff */
        /* <DEDUP_REMOVED lines=25> */
.L_x_4952:
[----:B------:R0:W3:Y:S01]  /*3e00*/  DMUL R4, RZ, R14 ;  /* 0x0000000eff047228 */ /* 0x0000e20000000000 */
[----:B------:R-:W-:-:S05]  /*3e10*/  IMAD.MOV.U32 R3, RZ, RZ, RZ ;  /* 0x000000ffff037224 */ /* 0x000fca00078e00ff */
.L_x_4953:
[----:B------:R-:W-:Y:S05]  /*3e20*/  BSYNC B2 ;  /* 0x0000000000027941 */ /* 0x000fea0003800000 */
.L_x_4951:
[----:B0--3--:R-:W0:Y:S01]  /*3e30*/  DMUL R8, R4, R4 ;  /* 0x0000000404087228 */ /* 0x009e220000000000 */
        /* <DEDUP_REMOVED lines=18> */
[----:B0-----:R0:W3:Y:S02]  /*3f60*/  DFMA R2, R8, R14, c[0x2][0x88] ;  /* 0x008022000802762b */ /* 0x0010e4000000000e */
[----:B0-----:R-:W-:-:S04]  /*3f70*/  LOP3.LUT R15, R13, 0x7fffffff, RZ, 0xc0, !PT ;  /* 0x7fffffff0d0f7812 */ /* 0x001fc800078ec0ff */
[----:B---3--:R-:W0:Y:S01]  /*3f80*/  DMUL R32, R8, R2 ;  /* 0x0000000208207228 */ /* 0x008e220000000000 */
[----:B------:R-:W-:-:S05]  /*3f90*/  ISETP.GE.U32.AND P1, PT, R15, 0x3ff00000, PT ;  /* 0x3ff000000f00780c */ /* 0x000fca0003f26070 */
[----:B0-----:R0:W3:Y:S01]  /*3fa0*/  DFMA R8, R32, R4, R4 ;  /* 0x000000042008722b */ /* 0x0010e20000000004 */
[----:B------:R-:W-:Y:S05]  /*3fb0*/  @P0 BRA `(.L_x_4955) ;  /* 0x000000a000000947 */ /* 0x000fea0003800000 */
[----:B---3--:R-:W3:Y:S01]  /*3fc0*/  MUFU.RCP64H R29, R9 ;  /* 0x00000009001d7308 */ /* 0x008ee20000001800 */
[----:B------:R-:W-:-:S06]  /*3fd0*/  IMAD.MOV.U32 R28, RZ, RZ, RZ ;  /* 0x000000ffff1c7224 */ /* 0x000fcc00078e00ff */
[----:B---3--:R-:W3:-:S06]  /*3fe0*/  DFMA R2, -R8, R28, 1 ;  /* 0x3ff000000802742b */ /* 0x008ecc000000011c */
[----:B---3--:R-:W3:-:S04]  /*3ff0*/  DFMA R30, R2, R2, R2 ;  /* 0x00000002021e722b */ /* 0x008ec80000000002 */
[----:B------:R-:W4:-:S04]  /*4000*/  DADD R2, R8, -R4 ;  /* 0x0000000008027229 */ /* 0x000f080000000804 */
[----:B---3--:R-:W3:-:S04]  /*4010*/  DFMA R30, R28, R30, R28 ;  /* 0x0000001e1c1e722b */ /* 0x008ec8000000001c */
[----:B----4-:R-:W-:-:S04]  /*4020*/  DFMA R2, R32, R4, -R2 ;  /* 0x000000042002722b */ /* 0x010fc80000000802 */
[----:B0--3--:R-:W0:-:S06]  /*4030*/  DFMA R4, R8, -R30, 1 ;  /* 0x3ff000000804742b */ /* 0x009e0c000000081e */
[----:B0-----:R-:W0:-:S06]  /*4040*/  DFMA R2, R2, -R30, R4 ;  /* 0x8000001e0202722b */ /* 0x001e0c0000000004 */
[----:B0-----:R0:W3:-:S06]  /*4050*/  DFMA R8, -R30, R2, -R30 ;  /* 0x000000021e08722b */ /* 0x0010cc000000091e */
.L_x_4955:
[----:B------:R-:W-:Y:S05]  /*4060*/  BSYNC B1 ;  /* 0x0000000000017941 */ /* 0x000fea0003800000 */
.L_x_4954:
[----:B------:R-:W-:Y:S01]  /*4070*/  BSSY B2, `(.L_x_4956) ;  /* 0x0000053000027945 */ /* 0x000fe20003800000 */
[----:B0--3--:R0:W3:Y:S01]  /*4080*/  DFMA R30, R8, R8, 1 ;  /* 0x3ff00000081e742b */ /* 0x0090e20000000008 */
[----:B------:R-:W-:Y:S01]  /*4090*/  IMAD.MOV.U32 R14, RZ, RZ, R12 ;  /* 0x000000ffff0e7224 */ /* 0x000fe200078e000c */
[----:B------:R-:W-:Y:S05]  /*40a0*/  @!P1 BRA `(.L_x_4957) ;  /* 0x0000044000009947 */ /* 0x000fea0003800000 */
[----:B0--3--:R-:W-:Y:S01]  /*40b0*/  IMAD.MOV.U32 R2, RZ, RZ, 0x652b82fe ;  /* 0x652b82feff027424 */ /* 0x009fe200078e00ff */
[----:B------:R-:W-:Y:S01]  /*40c0*/  MOV R3, 0x3ff71547 ;  /* 0x3ff7154700037802 */ /* 0x000fe20000000f00 */
[----:B------:R-:W-:Y:S01]  /*40d0*/  IMAD.SHL.U32 R0, R15, 0x2, RZ ;  /* 0x000000020f007824 */ /* 0x000fe200078e00ff */
[----:B------:R-:W-:Y:S04]  /*40e0*/  BSSY B3, `(.L_x_4958) ;  /* 0x000003b000037945 */ /* 0x000fe80003800000 */
[----:B------:R-:W0:Y:S01]  /*40f0*/  DFMA R2, R14, R2, 6.75539944105574400000e+15 ;  /* 0x433800000e02742b */ /* 0x000e220000000002 */
[----:B------:R-:W-:-:S02]  /*4100*/  ISETP.GE.U32.AND P0, PT, R0, 0x7fb3e647, PT ;  /* 0x7fb3e6470000780c */ /* 0x000fc40003f06070 */
[----:B------:R-:W-:-:S03]  /*4110*/  ISETP.NE.AND P1, PT, R0, RZ, PT ;  /* 0x000000ff0000720c */ /* 0x000fc60003f25270 */
[----:B0-----:R0:W3:-:S04]  /*4120*/  DADD R4, R2, -6.75539944105574400000e+15 ;  /* 0xc338000002047429 */ /* 0x0010c80000000000 */
[----:B0-----:R-:W-:Y:S02]  /*4130*/  IADD3 R2, R2, -0x1, RZ ;  /* 0xffffffff02027810 */ /* 0x001fe40007ffe0ff */
[----:B---3--:R-:W0:Y:S02]  /*4140*/  DFMA R28, R4, c[0x2][0x90], R14 ;  /* 0x00802400041c7a2b */ /* 0x008e24000000000e */
[----:B------:R-:W-:-:S04]  /*4150*/  SEL R2, R2, RZ, P0 ;  /* 0x000000ff02027207 */ /* 0x000fc80000000000 */
[----:B0-----:R0:W3:Y:S01]  /*4160*/  DFMA R28, R4, c[0x2][0x98], R28 ;  /* 0x00802600041c7a2b */ /* 0x0010e2000000001c */
[----:B------:R-:W-:Y:S01]  /*4170*/  IADD3 R3, R2, -0x1, RZ ;  /* 0xffffffff02037810 */ /* 0x000fe20007ffe0ff */
[----:B0-----:R-:W-:Y:S02]  /*4180*/  IMAD.MOV.U32 R4, RZ, RZ, 0x6acd15b6 ;  /* 0x6acd15b6ff047424 */ /* 0x001fe400078e00ff */
[----:B------:R-:W-:-:S06]  /*4190*/  IMAD.MOV.U32 R5, RZ, RZ, 0x3e21f407 ;  /* 0x3e21f407ff057424 */ /* 0x000fcc00078e00ff */
        /* <DEDUP_REMOVED lines=44> */
[----:B-12---:R-:W-:Y:S05]  /*4460*/  CALL.REL.NOINC `($__internal_6_$__cuda_sm20_div_rn_f64_full) ;  /* 0x000033a000007944 */ /* 0x006fea0003c00000 */
[----:B------:R-:W-:Y:S02]  /*4470*/  IMAD.MOV.U32 R4, RZ, RZ, R3 ;  /* 0x000000ffff047224 */ /* 0x000fe400078e0003 */
[----:B------:R-:W-:Y:S02]  /*4480*/  IMAD.MOV.U32 R5, RZ, RZ, R2 ;  /* 0x000000ffff057224 */ /* 0x000fe400078e0002 */
.L_x_4959:
[----:B------:R-:W-:Y:S05]  /*4490*/  BSYNC B3 ;  /* 0x0000000000037941 */ /* 0x000fea0003800000 */
.L_x_4958:
[----:B------:R-:W-:-:S04]  /*44a0*/  DADD R4, R28, R4 ;  /* 0x000000001c047229 */ /* 0x000fc80000000004 */
[----:B------:R-:W0:-:S06]  /*44b0*/  DSETP.GE.AND P0, PT, R14, c[0x2][0xe8], PT ;  /* 0x00803a000e00762a */ /* 0x000e0c0003f06000 */
[----:B0-----:R-:W-:Y:S02]  /*44c0*/  FSEL R14, R4, RZ, !P0 ;  /* 0x000000ff040e7208 */ /* 0x001fe40004000000 */
[----:B------:R-:W-:Y:S01]  /*44d0*/  FSEL R15, R5, +QNAN , !P0 ;  /* 0x7ff00000050f7808 */ /* 0x000fe20004000000 */
[----:B------:R-:W-:Y:S05]  /*44e0*/  BRA `(.L_x_4960) ;  /* 0x000000b000007947 */ /* 0x000fea0003800000 */
.L_x_4957:
[----:B0--3--:R-:W0:Y:S01]  /*44f0*/  DMUL R2, R14, R14 ;  /* 0x0000000e0e027228 */ /* 0x009e220000000000 */
        /* <DEDUP_REMOVED lines=10> */
.L_x_4960:
[----:B------:R-:W-:Y:S05]  /*45a0*/  BSYNC B2 ;  /* 0x0000000000027941 */ /* 0x000fea0003800000 */
.L_x_4956:
[----:B---3--:R-:W-:Y:S01]  /*45b0*/  LOP3.LUT R15, R15, 0x80000000, R13, 0xb8, !PT ;  /* 0x800000000f0f7812 */ /* 0x008fe200078eb80d */
[----:B------:R-:W-:Y:S01]  /*45c0*/  IMAD.MOV.U32 R28, RZ, RZ, 0x0 ;  /* 0x00000000ff1c7424 */ /* 0x000fe200078e00ff */
[----:B------:R-:W-:Y:S01]  /*45d0*/  BSSY B1, `(.L_x_4961) ;  /* 0x000001e000017945 */ /* 0x000fe20003800000 */
[----:B------:R-:W-:-:S03]  /*45e0*/  IMAD.MOV.U32 R29, RZ, RZ, 0x3fd80000 ;  /* 0x3fd80000ff1d7424 */ /* 0x000fc600078e00ff */
        /* <DEDUP_REMOVED lines=13> */
[----:B0-----:R0:W3:Y:S01]  /*46c0*/  DFMA R32, R36, R12, R28 ;  /* 0x0000000c2420722b */ /* 0x0010e2000000001c */
[----:B------:R-:W-:Y:S05]  /*46d0*/  @!P0 BRA `(.L_x_4962) ;  /* 0x000000d000008947 */ /* 0x000fea0003800000 */
[----:B------:R-:W-:Y:S01]  /*46e0*/  IMAD.MOV.U32 R0, RZ, RZ, R34 ;  /* 0x000000ffff007224 */ /* 0x000fe200078e0022 */
[----:B------:R-:W-:Y:S01]  /*46f0*/  MOV R7, R13 ;  /* 0x0000000d00077202 */ /* 0x000fe20000000f00 */
[----:B------:R-:W-:Y:S02]  /*4700*/  IMAD.MOV.U32 R35, RZ, RZ, R4 ;  /* 0x000000ffff237224 */ /* 0x000fe400078e0004 */
[----:B------:R-:W-:Y:S02]  /*4710*/  IMAD.MOV.U32 R34, RZ, RZ, R5 ;  /* 0x000000ffff227224 */ /* 0x000fe400078e0005 */
[----:B---3--:R-:W-:Y:S01]  /*4720*/  IMAD.MOV.U32 R33, RZ, RZ, R2 ;  /* 0x000000ffff217224 */ /* 0x008fe200078e0002 */
[----:B------:R-:W-:Y:S01]  /*4730*/  MOV R2, 0x4790 ;  /* 0x0000479000027802 */ /* 0x000fe20000000f00 */
[----:B------:R-:W-:Y:S02]  /*4740*/  IMAD.MOV.U32 R32, RZ, RZ, R36 ;  /* 0x000000ffff207224 */ /* 0x000fe400078e0024 */
[----:B------:R-:W-:-:S02]  /*4750*/  IMAD.MOV.U32 R3, RZ, RZ, R37 ;  /* 0x000000ffff037224 */ /* 0x000fc400078e0025 */
[----:B------:R-:W-:Y:S02]  /*4760*/  IMAD.MOV.U32 R4, RZ, RZ, R28 ;  /* 0x000000ffff047224 */ /* 0x000fe400078e001c */
[----:B------:R-:W-:Y:S02]  /*4770*/  IMAD.MOV.U32 R5, RZ, RZ, R29 ;  /* 0x000000ffff057224 */ /* 0x000fe400078e001d */
[----:B012---:R-:W-:Y:S05]  /*4780*/  CALL.REL.NOINC `($__internal_7_$__cuda_sm20_dsqrt_rn_f64_mediumpath_v1) ;  /* 0x000036f000007944 */ /* 0x007fea0003c00000 */
[----:B------:R-:W-:Y:S02]  /*4790*/  IMAD.MOV.U32 R32, RZ, RZ, R3 ;  /* 0x000000ffff207224 */ /* 0x000fe400078e0003 */
[----:B------:R-:W-:Y:S02]  /*47a0*/  IMAD.MOV.U32 R33, RZ, RZ, R0 ;  /* 0x000000ffff217224 */ /* 0x000fe400078e0000 */
.L_x_4962:
[----:B------:R-:W-:Y:S05]  /*47b0*/  BSYNC B1 ;  /* 0x0000000000017941 */ /* 0x000fea0003800000 */
.L_x_4961:
[C---:B0-----:R-:W0:Y:S01]  /*47c0*/  DMUL R12, R30.reuse, R14 ;  /* 0x0000000e1e0c7228 */ /* 0x041e220000000000 */
[----:B------:R-:W-:Y:S01]  /*47d0*/  IMAD.MOV.U32 R2, RZ, RZ, 0x1 ;  /* 0x00000001ff027424 */ /* 0x000fe200078e00ff */
[----:B------:R-:W-:Y:S02]  /*47e0*/  BSSY B2, `(.L_x_4963) ;  /* 0x0000019000027945 */ /* 0x000fe40003800000 */
[----:B---3--:R-:W3:-:S04]  /*47f0*/  DMUL R32, R30, R32 ;  /* 0x000000201e207228 */ /* 0x008ec80000000000 */
[----:B0-----:R-:W0:-:S04]  /*4800*/  DFMA R12, R14, R12, 1 ;  /* 0x3ff000000e0c742b */ /* 0x001e08000000000c */
[----:B---3--:R-:W3:Y:S02]  /*4810*/  DMUL R32, R14, R32 ;  /* 0x000000200e207228 */ /* 0x008ee40000000000 */
[----:B0-----:R-:W0:Y:S08]  /*4820*/  MUFU.RCP64H R3, R13 ;  /* 0x0000000d00037308 */ /* 0x001e300000001800 */
[----:B---3--:R-:W-:Y:S01]  /*4830*/  FSETP.GEU.AND P1, PT, |R33|, 6.5827683646048100446e-37, PT ;  /* 0x036000002100780b */ /* 0x008fe20003f2e200 */
        /* <DEDUP_REMOVED lines=16> */
[----:B-12---:R-:W-:Y:S05]  /*4940*/  CALL.REL.NOINC `($__internal_6_$__cuda_sm20_div_rn_f64_full) ;  /* 0x00002ec000007944 */ /* 0x006fea0003c00000 */
[----:B------:R-:W-:Y:S01]  /*4950*/  IMAD.MOV.U32 R28, RZ, RZ, R3 ;  /* 0x000000ffff1c7224 */ /* 0x000fe200078e0003 */
[----:B------:R-:W-:Y:S02]  /*4960*/  MOV R29, R2 ;  /* 0x00000002001d7202 */ /* 0x000fe40000000f00 */
.L_x_4964:
[----:B------:R-:W-:Y:S05]  /*4970*/  BSYNC B2 ;  /* 0x0000000000027941 */ /* 0x000fea0003800000 */
.L_x_4963:
        /* <DEDUP_REMOVED lines=21> */
[----:B------:R-:W-:Y:S02]  /*4ad0*/  IMAD.MOV.U32 R30, RZ, RZ, R3 ;  /* 0x000000ffff1e7224 */ /* 0x000fe400078e0003 */
[----:B------:R-:W-:Y:S02]  /*4ae0*/  IMAD.MOV.U32 R31, RZ, RZ, R2 ;  /* 0x000000ffff1f7224 */ /* 0x000fe400078e0002 */
.L_x_4966:
[----:B------:R-:W-:Y:S05]  /*4af0*/  BSYNC B2 ;  /* 0x0000000000027941 */ /* 0x000fea0003800000 */
.L_x_4965:
[----:B------:R-:W-:Y:S05]  /*4b00*/  BRA `(.L_x_4947) ;  /* 0x00000df000007947 */ /* 0x000fea0003800000 */
.L_x_4950:
        /* <DEDUP_REMOVED lines=38> */
[----:B------:R0:W3:-:S06]  /*4d70*/  @!P1 DMUL R30, R2, R4 ;  /* 0x00000004021e9228 */ /* 0x0000cc0000000000 */
.L_x_4968:
[----:B------:R-:W-:Y:S05]  /*4d80*/  BSYNC B1 ;  /* 0x0000000000017941 */ /* 0x000fea0003800000 */
.L_x_4967:
        /* <DEDUP_REMOVED lines=8> */
[----:B0-----:R0:W4:Y:S01]  /*4e10*/  DFMA R4, -R4, c[0x2][0x18], R8 ;  /* 0x0080060004047a2b */ /* 0x0011220000000108 */
[----:B------:R-:W-:Y:S05]  /*4e20*/  @!P0 BRA `(.L_x_4971) ;  /* 0x0000007000008947 */ /* 0x000fea0003800000 */
[----:B------:R-:W-:Y:S01]  /*4e30*/  MOV R34, R14 ;  /* 0x0000000e00227202 */ /* 0x000fe20000000f00 */
[----:B------:R-:W-:Y:S01]  /*4e40*/  IMAD.MOV.U32 R32, RZ, RZ, R15 ;  /* 0x000000ffff207224 */ /* 0x000fe200078e000f */
[----:B------:R-:W-:-:S03]  /*4e50*/  MOV R33, 0x4e70 ;  /* 0x00004e7000217802 */ /* 0x000fc60000000f00 */
[----:B01234-:R-:W-:Y:S05]  /*4e60*/  CALL.REL.NOINC `($_ZN2at6native27unrolled_elementwise_kernelIZZZNS0_16tanh_kernel_cudaERNS_18TensorIteratorBaseEENKUlvE_clEvENKUlvE_clEvEUlN3c107complexIdEEE_St5arrayIPcLm2EELi4E23TrivialOffsetCalculatorILi1EjESE_NS0_6memory15LoadWithoutCastENSF_16StoreWithoutCastEEEviT_T0_T2_T3_T4_T5_$__internal_trig_reduction_slowpathd) ;  /* 0x0000331000007944 */ /* 0x01ffea0003c00000 */
[----:B------:R-:W-:Y:S05]  /*4e70*/  BRA `(.L_x_4971) ;  /* 0x0000002000007947 */ /* 0x000fea0003800000 */
.L_x_4970:
[----:B0-----:R0:W4:Y:S01]  /*4e80*/  DMUL R4, RZ, R14 ;  /* 0x0000000eff047228 */ /* 0x0011220000000000 */
[----:B------:R-:W-:-:S05]  /*4e90*/  IMAD.MOV.U32 R3, RZ, RZ, RZ ;  /* 0x000000ffff037224 */ /* 0x000fca00078e00ff */
.L_x_4971:
[----:B------:R-:W-:Y:S05]  /*4ea0*/  BSYNC B2 ;  /* 0x0000000000027941 */ /* 0x000fea0003800000 */
.L_x_4969:
[----:B------:R-:W-:Y:S02]  /*4eb0*/  IMAD.SHL.U32 R0, R3, 0x8, RZ ;  /* 0x0000000803007824 */ /* 0x000fe400078e00ff */
[----:B0-----:R-:W-:-:S03]  /*4ec0*/  IMAD.MOV.U32 R9, RZ, RZ, 0x8 ;  /* 0x00000008ff097424 */ /* 0x001fc600078e00ff */
[----:B------:R-:W-:-:S05]  /*4ed0*/  LOP3.LUT R0, R0, 0x8, RZ, 0xc0, !PT ;  /* 0x0000000800007812 */ /* 0x000fca00078ec0ff */
[----:B------:R-:W-:-:S05]  /*4ee0*/  IMAD.WIDE.U32 R8, R0, R9, c[0x4][0x168] ;  /* 0x01005a0000087625 */ /* 0x000fca00078e0009 */
[----:B------:R-:W5:Y:S04]  /*4ef0*/  LDG.E.128.CONSTANT R32, [R8.64] ;  /* 0x0000000608207981 */ /* 0x000f68000c1e9d00 */
[----:B----4-:R-:W4:Y:S04]  /*4f00*/  LDG.E.128.CONSTANT R36, [R8.64+0x10] ;  /* 0x0000100608247981 */ /* 0x010f28000c1e9d00 */
[----:B---3--:R-:W3:Y:S01]  /*4f10*/  LDG.E.128.CONSTANT R40, [R8.64+0x20] ;  /* 0x0000200608287981 */ /* 0x008ee2000c1e9d00 */
        /* <DEDUP_REMOVED lines=30> */
.L_x_4973:
[----:B------:R3:W4:Y:S01]  /*5100*/  DMUL R4, RZ, R14 ;  /* 0x0000000eff047228 */ /* 0x0007220000000000 */
[----:B------:R-:W-:-:S05]  /*5110*/  MOV R3, RZ ;  /* 0x000000ff00037202 */ /* 0x000fca0000000f00 */
.L_x_4974:
[----:B------:R-:W-:Y:S05]  /*5120*/  BSYNC B2 ;  /* 0x0000000000027941 */ /* 0x000fea0003800000 */
.L_x_4972:
        /* <DEDUP_REMOVED lines=22> */
[----:B------:R0:W3:Y:S02]  /*5290*/  @P0 DFMA R4, R2, R32, 1 ;  /* 0x3ff000000204042b */ /* 0x0000e40000000020 */
[----:B0-----:R-:W-:-:S04]  /*52a0*/  IMAD.MOV.U32 R3, RZ, RZ, 0x3ff00000 ;  /* 0x3ff00000ff037424 */ /* 0x001fc800078e00ff */
[----:B---3--:R-:W0:-:S06]  /*52b0*/  @P1 DFMA R4, R4, -1, RZ ;  /* 0xbff000000404182b */ /* 0x008e0c00000000ff */
[----:B0-----:R-:W0:-:S06]  /*52c0*/  DMUL R28, R28, R4 ;  /* 0x000000041c1c7228 */ /* 0x001e0c0000000000 */
[----:B0-----:R-:W0:-:S06]  /*52d0*/  DMUL R28, R28, R30 ;  /* 0x0000001e1c1c7228 */ /* 0x001e0c0000000000 */
[----:B0-----:R0:W3:Y:S02]  /*52e0*/  DMUL R30, R28, R30 ;  /* 0x0000001e1c1e7228 */ /* 0x0010e40000000000 */
[----:B0-----:R-:W-:Y:S01]  /*52f0*/  LOP3.LUT R29, R3, 0x80000000, R13, 0xb8, !PT ;  /* 0x80000000031d7812 */ /* 0x001fe200078eb80d */
[----:B------:R-:W-:Y:S01]  /*5300*/  IMAD.MOV.U32 R28, RZ, RZ, RZ ;  /* 0x000000ffff1c7224 */ /* 0x000fe200078e00ff */
[----:B------:R-:W-:Y:S05]  /*5310*/  BRA `(.L_x_4947) ;  /* 0x000005e000007947 */ /* 0x000fea0003800000 */
.L_x_4949:
[----:B------:R-:W0:-:S10]  /*5320*/  DADD R28, R14, -R14 ;  /* 0x000000000e1c7229 */ /* 0x000e14000000080e */
[----:B0-----:R-:W-:Y:S02]  /*5330*/  IMAD.MOV.U32 R30, RZ, RZ, R28 ;  /* 0x000000ffff1e7224 */ /* 0x001fe400078e001c */
[----:B------:R-:W-:Y:S01]  /*5340*/  IMAD.MOV.U32 R31, RZ, RZ, R29 ;  /* 0x000000ffff1f7224 */ /* 0x000fe200078e001d */
[----:B------:R-:W-:Y:S05]  /*5350*/  BRA `(.L_x_4947) ;  /* 0x000005a000007947 */ /* 0x000fea0003800000 */
.L_x_4948:
[----:B------:R-:W-:-:S13]  /*5360*/  LOP3.LUT P0, RZ, R12, 0xfffff, R13, 0xf8, !PT ;  /* 0x000fffff0cff7812 */ /* 0x000fda000780f80d */
[C---:B------:R-:W-:Y:S01]  /*5370*/  @P0 DMUL R2, R14.reuse, R12 ;  /* 0x0000000c0e020228 */ /* 0x040fe20000000000 */
[----:B------:R-:W-:Y:S01]  /*5380*/  @P0 MOV R28, R12 ;  /* 0x0000000c001c0202 */ /* 0x000fe20000000f00 */
[----:B------:R-:W-:Y:S02]  /*5390*/  @P0 IMAD.MOV.U32 R29, RZ, RZ, R13 ;  /* 0x000000ffff1d0224 */ /* 0x000fe400078e000d */
        /* <DEDUP_REMOVED lines=23> */
[----:B-12---:R-:W-:Y:S05]  /*5510*/  CALL.REL.NOINC `($_ZN2at6native27unrolled_elementwise_kernelIZZZNS0_16tanh_kernel_cudaERNS_18TensorIteratorBaseEENKUlvE_clEvENKUlvE_clEvEUlN3c107complexIdEEE_St5arrayIPcLm2EELi4E23TrivialOffsetCalculatorILi1EjESE_NS0_6memory15LoadWithoutCastENSF_16StoreWithoutCastEEEviT_T0_T2_T3_T4_T5_$__internal_trig_reduction_slowpathd) ;  /* 0x00002c6000007944 */ /* 0x006fea0003c00000 */
.L_x_4978:
[----:B------:R-:W-:Y:S05]  /*5520*/  BSYNC B3 ;  /* 0x0000000000037941 */ /* 0x000fea0003800000 */
.L_x_4977:
        /* <DEDUP_REMOVED lines=8> */
[----:B------:R-:W-:Y:S01]  /*55b0*/  IMAD.MOV.U32 R0, RZ, RZ, 0x3de5db65 ;  /* 0x3de5db65ff007424 */ /* 0x000fe200078e00ff */
[----:B------:R-:W-:Y:S01]  /*55c0*/  MOV R42, 0x79785eba ;  /* 0x79785eba002a7802 */ /* 0x000fe20000000f00 */
[----:B------:R-:W3:Y:S01]  /*55d0*/  DMUL R2, R4, R4 ;  /* 0x0000000404027228 */ /* 0x000ee20000000000 */
        /* <DEDUP_REMOVED lines=16> */
[----:B012---:R-:W-:Y:S05]  /*56e0*/  CALL.REL.NOINC `($_ZN2at6native27unrolled_elementwise_kernelIZZZNS0_16tanh_kernel_cudaERNS_18TensorIteratorBaseEENKUlvE_clEvENKUlvE_clEvEUlN3c107complexIdEEE_St5arrayIPcLm2EELi4E23TrivialOffsetCalculatorILi1EjESE_NS0_6memory15LoadWithoutCastENSF_16StoreWithoutCastEEEviT_T0_T2_T3_T4_T5_$__internal_trig_reduction_slowpathd) ;  /* 0x00002a9000007944 */ /* 0x007fea0003c00000 */
[----:B------:R-:W-:Y:S02]  /*56f0*/  IMAD.MOV.U32 R7, RZ, RZ, R3 ;  /* 0x000000ffff077224 */ /* 0x000fe400078e0003 */
[----:B------:R-:W-:Y:S02]  /*5700*/  IMAD.MOV.U32 R40, RZ, RZ, R4 ;  /* 0x000000ffff287224 */ /* 0x000fe400078e0004 */
[----:B------:R-:W-:Y:S02]  /*5710*/  IMAD.MOV.U32 R41, RZ, RZ, R5 ;  /* 0x000000ffff297224 */ /* 0x000fe400078e0005 */
.L_x_4980:
[----:B------:R-:W-:Y:S05]  /*5720*/  BSYNC B3 ;  /* 0x0000000000037941 */ /* 0x000fea0003800000 */
.L_x_4979:
[----:B------:R-:W-:Y:S02]  /*5730*/  IADD3 R7, R7, 0x1, RZ ;  /* 0x0000000107077810 */ /* 0x000fe40007ffe0ff */
[----:B------:R-:W-:-:S03]  /*5740*/  MOV R5, 0x8 ;  /* 0x0000000800057802 */ /* 0x000fc60000000f00 */
[----:B------:R-:W-:-:S05]  /*5750*/  IMAD.SHL.U32 R0, R7, 0x8, RZ ;  /* 0x0000000807007824 */ /* 0x000fca00078e00ff */
[----:B------:R-:W-:-:S05]  /*5760*/  LOP3.LUT R0, R0, 0x8, RZ, 0xc0, !PT ;  /* 0x0000000800007812 */ /* 0x000fca00078ec0ff */
[----:B------:R-:W-:-:S05]  /*5770*/  IMAD.WIDE.U32 R4, R0, R5, c[0x4][0x168] ;  /* 0x01005a0000047625 */ /* 0x000fca00078e0005 */
[----:B------:R-:W3:Y:S04]  /*5780*/  LDG.E.128.CONSTANT R28, [R4.64] ;  /* 0x00000006041c7981 */ /* 0x000ee8000c1e9d00 */
[----:B------:R-:W4:Y:S04]  /*5790*/  LDG.E.128.CONSTANT R32, [R4.64+0x10] ;  /* 0x0000100604207981 */ /* 0x000f28000c1e9d00 */
[----:B------:R-:W5:Y:S01]  /*57a0*/  LDG.E.128.CONSTANT R36, [R4.64+0x20] ;  /* 0x0000200604247981 */ /* 0x000f62000c1e9d00 */
[----:B------:R-:W-:Y:S01]  /*57b0*/  R2P PR, R7, 0x3 ;  /* 0x0000000307007804 */ /* 0x000fe20000000000 */
[----:B------:R-:W-:Y:S01]  /*57c0*/  IMAD.MOV.U32 R14, RZ, RZ, 0x79785eba ;  /* 0x79785ebaff0e7424 */ /* 0x000fe200078e00ff */
[----:B------:R-:W3:Y:S01]  /*57d0*/  DMUL R2, R40, R40 ;  /* 0x0000002828027228 */ /* 0x000ee20000000000 */
[----:B------:R-:W-:-:S03]  /*57e0*/  IMAD.MOV.U32 R0, RZ, RZ, 0x3de5db65 ;  /* 0x3de5db65ff007424 */ /* 0x000fc600078e00ff */
[----:B------:R-:W-:Y:S02]  /*57f0*/  FSEL R14, -R14, 4.2945490664224492434e-19, !P0 ;  /* 0x20fd81640e0e7808 */ /* 0x000fe40004000100 */
[----:B------:R-:W-:-:S06]  /*5800*/  FSEL R15, R0, -0.082518599927425384521, !P0 ;  /* 0xbda8ff83000f7808 */ /* 0x000fcc0004000000 */
[----:B---3--:R-:W3:-:S06]  /*5810*/  DFMA R28, R2, R14, R28 ;  /* 0x0000000e021c722b */ /* 0x008ecc000000001c */
[----:B---3--:R-:W4:-:S06]  /*5820*/  DFMA R28, R2, R28, R30 ;  /* 0x0000001c021c722b */ /* 0x008f0c000000001e */
[----:B----4-:R-:W3:-:S06]  /*5830*/  DFMA R28, R2, R28, R32 ;  /* 0x0000001c021c722b */ /* 0x010ecc0000000020 */
[----:B---3--:R-:W5:-:S06]  /*5840*/  DFMA R28, R2, R28, R34 ;  /* 0x0000001c021c722b */ /* 0x008f4c0000000022 */
[----:B-----5:R-:W3:-:S06]  /*5850*/  DFMA R28, R2, R28, R36 ;  /* 0x0000001c021c722b */ /* 0x020ecc0000000024 */
[----:B---3--:R-:W3:-:S06]  /*5860*/  DFMA R28, R2, R28, R38 ;  /* 0x0000001c021c722b */ /* 0x008ecc0000000026 */
[----:B---3--:R-:W-:-:S04]  /*5870*/  DFMA R14, R28, R40, R40 ;  /* 0x000000281c0e722b */ /* 0x008fc80000000028 */
[----:B------:R-:W3:-:S06]  /*5880*/  @P0 DFMA R14, R2, R28, 1 ;  /* 0x3ff00000020e042b */ /* 0x000ecc000000001c */
[----:B---3--:R-:W3:-:S06]  /*5890*/  @P1 DFMA R14, R14, -1, RZ ;  /* 0xbff000000e0e182b */ /* 0x008ecc00000000ff */
[----:B0--3--:R0:W3:-:S06]  /*58a0*/  DMUL R14, R14, R42 ;  /* 0x0000002a0e0e7228 */ /* 0x0090cc0000000000 */
.L_x_4976:
[----:B------:R-:W-:Y:S05]  /*58b0*/  BSYNC B2 ;  /* 0x0000000000027941 */ /* 0x000fea0003800000 */
.L_x_4975:
[----:B---3--:R-:W-:Y:S01]  /*58c0*/  LOP3.LUT R31, RZ, 0x80000000, R15, 0xb8, !PT ;  /* 0x80000000ff1f7812 */ /* 0x008fe200078eb80f */
[----:B------:R-:W-:Y:S02]  /*58d0*/  IMAD.MOV.U32 R28, RZ, RZ, R12 ;  /* 0x000000ffff1c7224 */ /* 0x000fe400078e000c */
[----:B------:R-:W-:Y:S02]  /*58e0*/  IMAD.MOV.U32 R29, RZ, RZ, R8 ;  /* 0x000000ffff1d7224 */ /* 0x000fe400078e0008 */
[----:B------:R-:W-:Y:S02]  /*58f0*/  IMAD.MOV.U32 R30, RZ, RZ, RZ ;  /* 0x000000ffff1e7224 */ /* 0x000fe400078e00ff */
.L_x_4947:
[----:B---3--:R-:W-:Y:S05]  /*5900*/  BSYNC B0 ;  /* 0x0000000000007941 */ /* 0x008fea0003800000 */
.L_x_4946:
[----:B------:R-:W3:Y:S01]  /*5910*/  S2R R3, SR_TID.X ;  /* 0x0000000000037919 */ /* 0x000ee20000002100 */
[----:B------:R-:W-:Y:S01]  /*5920*/  BSSY B0, `(.L_x_4981) ;  /* 0x00001ce000007945 */ /* 0x000fe20003800000 */
[----:B------:R-:W-:Y:S01]  /*5930*/  CS2R R8, SRZ ;  /* 0x0000000000087805 */ /* 0x000fe2000001ff00 */
[----:B---3--:R-:W-:-:S04]  /*5940*/  IADD3 R3, R3, 0x180, RZ ;  /* 0x0000018003037810 */ /* 0x008fc80007ffe0ff */
[----:B------:R-:W-:-:S13]  /*5950*/  ISETP.GE.AND P0, PT, R3, R6, PT ;  /* 0x000000060300720c */ /* 0x000fda0003f06270 */
[----:B------:R-:W-:Y:S05]  /*5960*/  @P0 BRA `(.L_x_4982) ;  /* 0x00001c9000000947 */ /* 0x000fea0003800000 */
[----:B------:R-:W-:-:S04]  /*5970*/  LOP3.LUT R0, R17, 0x7fffffff, RZ, 0xc0, !PT ;  /* 0x7fffffff11007812 */ /* 0x000fc800078ec0ff */
[----:B------:R-:W-:-:S13]  /*5980*/  ISETP.GT.U32.AND P0, PT, R0, 0x7fefffff, PT ;  /* 0x7fefffff0000780c */ /* 0x000fda0003f04070 */
[----:B------:R-:W-:Y:S05]  /*5990*/  @P0 BRA `(.L_x_4983) ;  /* 0x000016c000000947 */ /* 0x000fea0003800000 */
[----:B------:R-:W3:-:S14]  /*59a0*/  DSETP.GEU.AND P0, PT, |R18|, +INF , PT ;  /* 0x7ff000001200742a */ /* 0x000edc0003f0e200 */
[----:B---3--:R-:W-:Y:S05]  /*59b0*/  @P0 BRA `(.L_x_4984) ;  /* 0x0000166000000947 */ /* 0x008fea0003800000 */
[----:B------:R-:W-:-:S13]  /*59c0*/  ISETP.GT.U32.AND P0, PT, R0, 0x4035ffff, PT ;  /* 0x4035ffff0000780c */ /* 0x000fda0003f04070 */
[----:B------:R-:W-:Y:S05]  /*59d0*/  @P0 BRA `(.L_x_4985) ;  /* 0x00000e3000000947 */ /* 0x000fea0003800000 */
[----:B------:R-:W3:Y:S01]  /*59e0*/  DSETP.NEU.AND P0, PT, |R18|, +INF , PT ;  /* 0x7ff000001200742a */ /* 0x000ee20003f0d200 */
[----:B------:R-:W-:-:S13]  /*59f0*/  BSSY B2, `(.L_x_4986) ;  /* 0x0000011000027945 */ /* 0x000fda0003800000 */
[----:B---3--:R-:W-:Y:S05]  /*5a00*/  @!P0 BRA `(.L_x_4987) ;  /* 0x000000d000008947 */ /* 0x008fea0003800000 */
        /* <DEDUP_REMOVED lines=13> */
.L_x_4987:
[----:B------:R3:W4:Y:S01]  /*5ae0*/  DMUL R4, RZ, R18 ;  /* 0x00000012ff047228 */ /* 0x0007220000000000 */
[----:B------:R-:W-:-:S05]  /*5af0*/  MOV R3, RZ ;  /* 0x000000ff00037202 */ /* 0x000fca0000000f00 */
.L_x_4988:
[----:B------:R-:W-:Y:S05]  /*5b00*/  BSYNC B2 ;  /* 0x0000000000027941 */ /* 0x000fea0003800000 */
.L_x_4986:
[----:B---34-:R-:W3:Y:S01]  /*5b10*/  DMUL R8, R4, R4 ;  /* 0x0000000404087228 */ /* 0x018ee20000000000 */
[----:B------:R-:W-:Y:S01]  /*5b20*/  IMAD.MOV.U32 R10, RZ, RZ, 0x2799bcb9 ;  /* 0x2799bcb9ff0a7424 */ /* 0x000fe200078e00ff */
[----:B------:R-:W-:Y:S01]  /*5b30*/  LOP3.LUT R3, R3, 0x1, RZ, 0xc0, !PT ;  /* 0x0000000103037812 */ /* 0x000fe200078ec0ff */
[----:B------:R-:W-:Y:S01]  /*5b40*/  IMAD.MOV.U32 R11, RZ, RZ, 0x3ee48dac ;  /* 0x3ee48dacff0b7424 */ /* 0x000fe200078e00ff */
[----:B------:R-:W-:Y:S01]  /*5b50*/  LOP3.LUT R13, R17, 0x7fffffff, RZ, 0xc0, !PT ;  /* 0x7fffffff110d7812 */ /* 0x000fe200078ec0ff */
[----:B------:R-:W-:Y:S01]  /*5b60*/  BSSY B1, `(.L_x_4989) ;  /* 0x000001e000017945 */ /* 0x000fe20003800000 */
[----:B------:R-:W-:-:S02]  /*5b70*/  ISETP.NE.U32.AND P0, PT, R3, 0x1, PT ;  /* 0x000000010300780c */ /* 0x000fc40003f05070 */
[----:B------:R-:W-:Y:S01]  /*5b80*/  ISETP.GE.U32.AND P1, PT, R13, 0x3ff00000, PT ;  /* 0x3ff000000d00780c */ /* 0x000fe20003f26070 */
[----:B---3--:R-:W3:-:S06]  /*5b90*/  DFMA R10, R8, R10, c[0x2][0x20] ;  /* 0x00800800080a762b */ /* 0x008ecc000000000a */
        /* <DEDUP_REMOVED lines=13> */
[----:B---3--:R-:W3:-:S06]  /*5c70*/  DMUL R18, R8, R10 ;  /* 0x0000000a08127228 */ /* 0x008ecc0000000000 */
[----:B---3--:R3:W4:Y:S01]  /*5c80*/  DFMA R10, R18, R4, R4 ;  /* 0x00000004120a722b */ /* 0x0087220000000004 */
[----:B------:R-:W-:Y:S05]  /*5c90*/  @P0 BRA `(.L_x_4990) ;  /* 0x000000a000000947 */ /* 0x000fea0003800000 */
[----:B----4-:R-:W4:Y:S01]  /*5ca0*/  MUFU.RCP64H R9, R11 ;  /* 0x0000000b00097308 */ /* 0x010f220000001800 */
[----:B------:R-:W-:-:S06]  /*5cb0*/  IMAD.MOV.U32 R8, RZ, RZ, RZ ;  /* 0x000000ffff087224 */ /* 0x000fcc00078e00ff */
[----:B----4-:R-:W4:-:S06]  /*5cc0*/  DFMA R2, -R10, R8, 1 ;  /* 0x3ff000000a02742b */ /* 0x010f0c0000000108 */
[----:B----4-:R-:W4:-:S04]  /*5cd0*/  DFMA R14, R2, R2, R2 ;  /* 0x00000002020e722b */ /* 0x010f080000000002 */
[----:B------:R-:W5:-:S04]  /*5ce0*/  DADD R2, R10, -R4 ;  /* 0x000000000a027229 */ /* 0x000f480000000804 */
[----:B----4-:R-:W4:-:S04]  /*5cf0*/  DFMA R14, R8, R14, R8 ;  /* 0x0000000e080e722b */ /* 0x010f080000000008 */
[----:B-----5:R-:W-:-:S04]  /*5d00*/  DFMA R2, R18, R4, -R2 ;  /* 0x000000041202722b */ /* 0x020fc80000000802 */
[----:B---34-:R-:W3:-:S06]  /*5d10*/  DFMA R4, R10, -R14, 1 ;  /* 0x3ff000000a04742b */ /* 0x018ecc000000080e */
[----:B---3--:R-:W3:-:S06]  /*5d20*/  DFMA R2, R2, -R14, R4 ;  /* 0x8000000e0202722b */ /* 0x008ecc0000000004 */
[----:B---3--:R3:W4:-:S06]  /*5d30*/  DFMA R10, -R14, R2, -R14 ;  /* 0x000000020e0a722b */ /* 0x00870c000000090e */
.L_x_4990:
[----:B------:R-:W-:Y:S05]  /*5d40*/  BSYNC B1 ;  /* 0x0000000000017941 */ /* 0x000fea0003800000 */
.L_x_4989:
[----:B------:R-:W-:Y:S01]  /*5d50*/  BSSY B2, `(.L_x_4991) ;  /* 0x0000053000027945 */ /* 0x000fe20003800000 */
[----:B---34-:R3:W4:Y:S01]  /*5d60*/  DFMA R14, R10, R10, 1 ;  /* 0x3ff000000a0e742b */ /* 0x018722000000000a */
[----:B------:R-:W-:Y:S01]  /*5d70*/  IMAD.MOV.U32 R12, RZ, RZ, R16 ;  /* 0x000000ffff0c7224 */ /* 0x000fe200078e0010 */
[----:B------:R-:W-:Y:S05]  /*5d80*/  @!P1 BRA `(.L_x_4992) ;  /* 0x0000044000009947 */ /* 0x000fea0003800000 */
[----:B---34-:R-:W-:Y:S01]  /*5d90*/  IMAD.MOV.U32 R2, RZ, RZ, 0x652b82fe ;  /* 0x652b82feff027424 */ /* 0x018fe200078e00ff */
[----:B------:R-:W-:Y:S01]  /*5da0*/  BSSY B3, `(.L_x_4993) ;  /* 0x000003d000037945 */ /* 0x000fe20003800000 */
[----:B------:R-:W-:Y:S02]  /*5db0*/  IMAD.MOV.U32 R3, RZ, RZ, 0x3ff71547 ;  /* 0x3ff71547ff037424 */ /* 0x000fe400078e00ff */
[----:B------:R-:W-:-:S04]  /*5dc0*/  IMAD.SHL.U32 R0, R13, 0x2, RZ ;  /* 0x000000020d007824 */ /* 0x000fc800078e00ff */
[----:B------:R-:W3:Y:S01]  /*5dd0*/  DFMA R2, R12, R2, 6.75539944105574400000e+15 ;  /* 0x433800000c02742b */ /* 0x000ee20000000002 */
[C---:B------:R-:W-:Y:S02]  /*5de0*/  ISETP.GE.U32.AND P0, PT, R0.reuse, 0x7fb3e647, PT ;  /* 0x7fb3e6470000780c */ /* 0x040fe40003f06070 */
[----:B------:R-:W-:-:S03]  /*5df0*/  ISETP.NE.AND P1, PT, R0, RZ, PT ;  /* 0x000000ff0000720c */ /* 0x000fc60003f25270 */
[----:B---3--:R3:W4:-:S04]  /*5e00*/  DADD R4, R2, -6.75539944105574400000e+15 ;  /* 0xc338000002047429 */ /* 0x0087080000000000 */
[----:B---3--:R-:W-:Y:S02]  /*5e10*/  IADD3 R2, R2, -0x1, RZ ;  /* 0xffffffff02027810 */ /* 0x008fe40007ffe0ff */
[----:B----4-:R-:W3:Y:S02]  /*5e20*/  DFMA R8, R4, c[0x2][0x90], R12 ;  /* 0x0080240004087a2b */ /* 0x010ee4000000000c */
[----:B------:R-:W-:-:S04]  /*5e30*/  SEL R2, R2, RZ, P0 ;  /* 0x000000ff02027207 */ /* 0x000fc80000000000 */
[----:B---3--:R3:W4:Y:S01]  /*5e40*/  DFMA R8, R4, c[0x2][0x98], R8 ;  /* 0x0080260004087a2b */ /* 0x0087220000000008 */
[----:B------:R-:W-:Y:S01]  /*5e50*/  IADD3 R3, R2, -0x1, RZ ;  /* 0xffffffff02037810 */ /* 0x000fe20007ffe0ff */
[----:B---3--:R-:W-:Y:S01]  /*5e60*/  IMAD.MOV.U32 R5, RZ, RZ, 0x3e21f407 ;  /* 0x3e21f407ff057424 */ /* 0x008fe200078e00ff */
[----:B------:R-:W-:-:S07]  /*5e70*/  MOV R4, 0x6acd15b6 ;  /* 0x6acd15b600047802 */ /* 0x000fce0000000f00 */
[----:B----4-:R-:W-:Y:S02]  /*5e80*/  FSEL R9, R13, R9, !P0 ;  /* 0x000000090d097208 */ /* 0x010fe40004000000 */
[----:B------:R-:W-:Y:S02]  /*5e90*/  FSEL R8, R16, R8, !P0 ;  /* 0x0000000810087208 */ /* 0x000fe40004000000 */
[----:B------:R-:W-:-:S04]  /*5ea0*/  ISETP.NE.AND P0, PT, R2, 0x400, PT ;  /* 0x000004000200780c */ /* 0x000fc80003f05270 */
[----:B------:R-:W3:-:S06]  /*5eb0*/  DFMA R4, R8, R4, c[0x2][0xa0] ;  /* 0x008028000804762b */ /* 0x000ecc0000000004 */
[----:B---3--:R-:W3:-:S03]  /*5ec0*/  DFMA R4, R8, R4, c[0x2][0xa8] ;  /* 0x00802a000804762b */ /* 0x008ec60000000004 */
[----:B------:R-:W-:Y:S02]  /*5ed0*/  @P0 IMAD.MOV R3, RZ, RZ, R2 ;  /* 0x000000ffff030224 */ /* 0x000fe400078e0202 */
[----:B------:R-:W-:Y:S01]  /*5ee0*/  IMAD.MOV.U32 R2, RZ, RZ, RZ ;  /* 0x000000ffff027224 */ /* 0x000fe200078e00ff */
[----:B---3--:R-:W3:Y:S02]  /*5ef0*/  DFMA R4, R8, R4, c[0x2][0xb0] ;  /* 0x00802c000804762b */ /* 0x008ee40000000004 */
[----:B------:R-:W-:-:S04]  /*5f00*/  LEA R3, R3, 0x3ff00000, 0x14 ;  /* 0x3ff0000003037811 */ /* 0x000fc800078ea0ff */
[----:B---3--:R-:W3:-:S04]  /*5f10*/  DFMA R4, R8, R4, c[0x2][0xb8] ;  /* 0x00802e000804762b */ /* 0x008ec80000000004 */
[----:B------:R-:W-:-:S04]  /*5f20*/  DADD R18, R2, -0.5 ;  /* 0xbfe0000002127429 */ /* 0x000fc80000000000 */
[----:B---3--:R-:W3:-:S06]  /*5f30*/  DFMA R4, R8, R4, c[0x2][0xc0] ;  /* 0x008030000804762b */ /* 0x008ecc0000000004 */
[----:B---3--:R-:W3:-:S06]  /*5f40*/  DFMA R4, R8, R4, c[0x2][0xc8] ;  /* 0x008032000804762b */ /* 0x008ecc0000000004 */
[----:B---3--:R-:W3:-:S06]  /*5f50*/  DFMA R4, R8, R4, c[0x2][0xd0] ;  /* 0x008034000804762b */ /* 0x008ecc0000000004 */
[----:B---3--:R-:W3:-:S06]  /*5f60*/  DFMA R4, R8, R4, c[0x2][0xd8] ;  /* 0x008036000804762b */ /* 0x008ecc0000000004 */
[----:B---3--:R-:W3:-:S06]  /*5f70*/  DFMA R4, R8, R4, c[0x2][0xe0] ;  /* 0x008038000804762b */ /* 0x008ecc0000000004 */
[----:B---3--:R-:W3:-:S06]  /*5f80*/  DFMA R4, R8, R4, 0.5 ;  /* 0x3fe000000804742b */ /* 0x008ecc0000000004 */
[----:B---3--:R-:W3:-:S06]  /*5f90*/  DMUL R4, R8, R4 ;  /* 0x0000000408047228 */ /* 0x008ecc0000000000 */
[----:B---3--:R-:W3:-:S06]  /*5fa0*/  DFMA R4, R8, R4, R8 ;  /* 0x000000040804722b */ /* 0x008ecc0000000008 */
[----:B---3--:R3:W4:Y:S02]  /*5fb0*/  DFMA R4, R4, R2, R18 ;  /* 0x000000020404722b */ /* 0x0087240000000012 */
[----:B---3--:R-:W-:Y:S02]  /*5fc0*/  IMAD.MOV.U32 R18, RZ, RZ, 0x0 ;  /* 0x00000000ff127424 */ /* 0x008fe400078e00ff */
[----:B------:R-:W-:Y:S02]  /*5fd0*/  IMAD.MOV.U32 R19, RZ, RZ, 0x3ff00000 ;  /* 0x3ff00000ff137424 */ /* 0x000fe400078e00ff */
[----:B----4-:R-:W3:-:S10]  /*5fe0*/  DADD R2, R4, R4 ;  /* 0x0000000004027229 */ /* 0x010ed40000000004 */
[----:B---3--:R-:W-:Y:S01]  /*5ff0*/  @P1 FSEL R8, R2, R4, !P0 ;  /* 0x0000000402081208 */ /* 0x008fe20004000000 */
[----:B------:R-:W-:Y:S01]  /*6000*/  IMAD.MOV.U32 R4, RZ, RZ, 0x1 ;  /* 0x00000001ff047424 */ /* 0x000fe200078e00ff */
[----:B------:R-:W-:-:S04]  /*6010*/  @P1 FSEL R9, R3, R5, !P0 ;  /* 0x0000000503091208 */ /* 0x000fc80004000000 */
[----:B------:R-:W-:Y:S02]  /*6020*/  FSETP.GEU.AND P1, PT, |R9|, 6.5827683646048100446e-37, PT ;  /* 0x036000000900780b */ /* 0x000fe40003f2e200 */
[----:B------:R-:W3:-:S06]  /*6030*/  DFMA R2, R8, 2, R18 ;  /* 0x400000000802782b */ /* 0x000ecc0000000012 */
[----:B---3--:R-:W3:Y:S02]  /*6040*/  MUFU.RCP64H R5, R3 ;  /* 0x0000000300057308 */ /* 0x008ee40000001800 */
[----:B---3--:R-:W3:-:S06]  /*6050*/  DFMA R18, -R2, R4, 1 ;  /* 0x3ff000000212742b */ /* 0x008ecc0000000104 */
[----:B---3--:R-:W3:-:S06]  /*6060*/  DFMA R18, R18, R18, R18 ;  /* 0x000000121212722b */ /* 0x008ecc0000000012 */
[----:B---3--:R-:W3:-:S06]  /*6070*/  DFMA R18, R4, R18, R4 ;  /* 0x000000120412722b */ /* 0x008ecc0000000004 */
[----:B---3--:R-:W3:-:S06]  /*6080*/  DFMA R4, -R2, R18, 1 ;  /* 0x3ff000000204742b */ /* 0x008ecc0000000112 */
[----:B---3--:R-:W3:-:S06]  /*6090*/  DFMA R4, R18, R4, R18 ;  /* 0x000000041204722b */ /* 0x008ecc0000000012 */
[----:B---3--:R-:W3:-:S06]  /*60a0*/  DMUL R18, R8, R4 ;  /* 0x0000000408127228 */ /* 0x008ecc0000000000 */
[----:B---3--:R-:W3:-:S06]  /*60b0*/  DFMA R32, -R2, R18, R8 ;  /* 0x000000120220722b */ /* 0x008ecc0000000108 */
[----:B---3--:R-:W3:-:S10]  /*60c0*/  DFMA R4, R4, R32, R18 ;  /* 0x000000200404722b */ /* 0x008ed40000000012 */
[----:B---3--:R-:W-:-:S05]  /*60d0*/  FFMA R0, RZ, R3, R5 ;  /* 0x00000003ff007223 */ /* 0x008fca0000000005 */
[----:B------:R-:W-:-:S13]  /*60e0*/  FSETP.GT.AND P0, PT, |R0|, 1.469367938527859385e-39, PT ;  /* 0x001000000000780b */ /* 0x000fda0003f04200 */
[----:B------:R-:W-:Y:S05]  /*60f0*/  @P0 BRA P1, `(.L_x_4994) ;  /* 0x0000007000000947 */ /* 0x000fea0000800000 */
[----:B------:R-:W-:Y:S01]  /*6100*/  IMAD.MOV.U32 R5, RZ, RZ, R2 ;  /* 0x000000ffff057224 */ /* 0x000fe200078e0002 */
[----:B------:R-:W-:Y:S01]  /*6110*/  MOV R4, R8 ;  /* 0x0000000800047202 */ /* 0x000fe20000000f00 */
[----:B------:R-:W-:Y:S01]  /*6120*/  IMAD.MOV.U32 R2, RZ, RZ, R9 ;  /* 0x000000ffff027224 */ /* 0x000fe200078e0009 */
[----:B------:R-:W-:Y:S02]  /*6130*/  MOV R0, 0x6150 ;  /* 0x0000615000007802 */ /* 0x000fe40000000f00 */
[----:B012---:R-:W-:Y:S05]  /*6140*/  CALL.REL.NOINC `($__internal_6_$__cuda_sm20_div_rn_f64_full) ;  /* 0x000016c000007944 */ /* 0x007fea0003c00000 */
[----:B------:R-:W-:Y:S02]  /*6150*/  IMAD.MOV.U32 R4, RZ, RZ, R3 ;  /* 0x000000ffff047224 */ /* 0x000fe400078e0003 */
[----:B------:R-:W-:Y:S02]  /*6160*/  IMAD.MOV.U32 R5, RZ, RZ, R2 ;  /* 0x000000ffff057224 */ /* 0x000fe400078e0002 */
.L_x_4994:
[----:B------:R-:W-:Y:S05]  /*6170*/  BSYNC B3 ;  /* 0x0000000000037941 */ /* 0x000fea0003800000 */
.L_x_4993:
[----:B------:R-:W-:-:S04]  /*6180*/  DADD R4, R8, R4 ;  /* 0x0000000008047229 */ /* 0x000fc80000000004 */
[----:B------:R-:W3:-:S06]  /*6190*/  DSETP.GE.AND P0, PT, R12, c[0x2][0xe8], PT ;  /* 0x00803a000c00762a */ /* 0x000ecc0003f06000 */
[----:B---3--:R-:W-:Y:S02]  /*61a0*/  FSEL R4, R4, RZ, !P0 ;  /* 0x000000ff04047208 */ /* 0x008fe40004000000 */
[----:B------:R-:W-:Y:S01]  /*61b0*/  FSEL R5, R5, +QNAN , !P0 ;  /* 0x7ff0000005057808 */ /* 0x000fe20004000000 */
[----:B------:R-:W-:Y:S05]  /*61c0*/  BRA `(.L_x_4995) ;  /* 0x000000b000007947 */ /* 0x000fea0003800000 */
.L_x_4992:
[----:B---34-:R-:W3:Y:S01]  /*61d0*/  DMUL R2, R12, R12 ;  /* 0x0000000c0c027228 */ /* 0x018ee20000000000 */
[----:B------:R-:W-:Y:S02]  /*61e0*/  IMAD.MOV.U32 R4, RZ, RZ, -0x54d8b3ad ;  /* 0xab274c53ff047424 */ /* 0x000fe400078e00ff */
[----:B------:R-:W-:-:S06]  /*61f0*/  IMAD.MOV.U32 R5, RZ, RZ, 0x3d6b4c75 ;  /* 0x3d6b4c75ff057424 */ /* 0x000fcc00078e00ff */
[----:B---3--:R-:W3:-:S06]  /*6200*/  DFMA R4, R2, R4, c[0x2][0xf0] ;  /* 0x00803c000204762b */ /* 0x008ecc0000000004 */
[----:B---3--:R-:W3:-:S06]  /*6210*/  DFMA R4, R2, R4, c[0x2][0xf8] ;  /* 0x00803e000204762b */ /* 0x008ecc0000000004 */
[----:B---3--:R-:W3:-:S06]  /*6220*/  DFMA R4, R2, R4, c[0x2][0x100] ;  /* 0x008040000204762b */ /* 0x008ecc0000000004 */
[----:B---3--:R-:W3:-:S06]  /*6230*/  DFMA R4, R2, R4, c[0x2][0x108] ;  /* 0x008042000204762b */ /* 0x008ecc0000000004 */
[----:B---3--:R-:W3:-:S06]  /*6240*/  DFMA R4, R2, R4, c[0x2][0x110] ;  /* 0x008044000204762b */ /* 0x008ecc0000000004 */
[----:B---3--:R-:W3:-:S06]  /*6250*/  DFMA R4, R2, R4, c[0x2][0x118] ;  /* 0x008046000204762b */ /* 0x008ecc0000000004 */
[----:B---3--:R-:W3:-:S06]  /*6260*/  DMUL R4, R2, R4 ;  /* 0x0000000402047228 */ /* 0x008ecc0000000000 */
[----:B---3--:R3:W4:-:S06]  /*6270*/  DFMA R4, R12, R4, R12 ;  /* 0x000000040c04722b */ /* 0x00870c000000000c */
.L_x_4995:
[----:B------:R-:W-:Y:S05]  /*6280*/  BSYNC B2 ;  /* 0x0000000000027941 */ /* 0x000fea0003800000 */
.L_x_4991:
[----:B----4-:R-:W-:Y:S01]  /*6290*/  LOP3.LUT R17, R5, 0x80000000, R17, 0xb8, !PT ;  /* 0x8000000005117812 */ /* 0x010fe200078eb811 */
[----:B------:R-:W-:Y:S01]  /*62a0*/  IMAD.MOV.U32 R16, RZ, RZ, R4 ;  /* 0x000000ffff107224 */ /* 0x000fe200078e0004 */
[----:B------:R-:W-:Y:S01]  /*62b0*/  MOV R9, 0x3fd80000 ;  /* 0x3fd8000000097802 */ /* 0x000fe20000000f00 */
[----:B------:R-:W-:Y:S01]  /*62c0*/  IMAD.MOV.U32 R8, RZ, RZ, 0x0 ;  /* 0x00000000ff087424 */ /* 0x000fe200078e00ff */
[----:B------:R-:W-:Y:S03]  /*62d0*/  BSSY B1, `(.L_x_4996) ;  /* 0x000001b000017945 */ /* 0x000fe60003800000 */
[----:B---3--:R-:W3:-:S06]  /*62e0*/  DFMA R12, R16, R16, 1 ;  /* 0x3ff00000100c742b */ /* 0x008ecc0000000010 */
[----:B---3--:R-:W3:Y:S04]  /*62f0*/  MUFU.RSQ64H R3, R13 ;  /* 0x0000000d00037308 */ /* 0x008ee80000001c00 */
[----:B------:R-:W-:-:S04]  /*6300*/  IADD3 R2, R13, -0x3500000, RZ ;  /* 0xfcb000000d027810 */ /* 0x000fc80007ffe0ff */
[----:B------:R-:W-:Y:S02]  /*6310*/  ISETP.GE.U32.AND P0, PT, R2, 0x7ca00000, PT ;  /* 0x7ca000000200780c */ /* 0x000fe40003f06070 */
[----:B---3--:R-:W3:-:S06]  /*6320*/  DMUL R4, R2, R2 ;  /* 0x0000000202047228 */ /* 0x008ecc0000000000 */
[----:B---3--:R-:W3:-:S06]  /*6330*/  DFMA R4, R12, -R4, 1 ;  /* 0x3ff000000c04742b */ /* 0x008ecc0000000804 */
[----:B---3--:R-:W-:-:S04]  /*6340*/  DFMA R8, R4, R8, 0.5 ;  /* 0x3fe000000408742b */ /* 0x008fc80000000008 */
[----:B------:R-:W3:-:S06]  /*6350*/  DMUL R4, R2, R4 ;  /* 0x0000000402047228 */ /* 0x000ecc0000000000 */
[----:B---3--:R-:W3:-:S06]  /*6360*/  DFMA R32, R8, R4, R2 ;  /* 0x000000040820722b */ /* 0x008ecc0000000002 */
[----:B---3--:R-:W3:-:S04]  /*6370*/  DMUL R4, R12, R32 ;  /* 0x000000200c047228 */ /* 0x008ec80000000000 */
[----:B------:R-:W-:Y:S01]  /*6380*/  IADD3 R9, R33, -0x100000, RZ ;  /* 0xfff0000021097810 */ /* 0x000fe20007ffe0ff */
[----:B------:R-:W-:Y:S01]  /*6390*/  IMAD.MOV.U32 R8, RZ, RZ, R32 ;  /* 0x000000ffff087224 */ /* 0x000fe200078e0020 */
[----:B---3--:R-:W3:-:S06]  /*63a0*/  DFMA R36, R4, -R4, R12 ;  /* 0x800000040424722b */ /* 0x008ecc000000000c */
[----:B---3--:R3:W4:Y:S01]  /*63b0*/  DFMA R18, R36, R8, R4 ;  /* 0x000000082412722b */ /* 0x0087220000000004 */
        /* <DEDUP_REMOVED lines=9> */
[----:B01234-:R-:W-:Y:S05]  /*6450*/  CALL.REL.NOINC `($__internal_7_$__cuda_sm20_dsqrt_rn_f64_mediumpath_v1) ;  /* 0x00001a2000007944 */ /* 0x01ffea0003c00000 */
[----:B------:R-:W-:Y:S02]  /*6460*/  IMAD.MOV.U32 R18, RZ, RZ, R3 ;  /* 0x000000ffff127224 */ /* 0x000fe400078e0003 */
[----:B------:R-:W-:-:S02]  /*6470*/  IMAD.MOV.U32 R19, RZ, RZ, R0 ;  /* 0x000000ffff137224 */ /* 0x000fc400078e0000 */
.L_x_4997:
[----:B------:R-:W-:Y:S05]  /*6480*/  BSYNC B1 ;  /* 0x0000000000017941 */ /* 0x000fea0003800000 */
.L_x_4996:
[C---:B------:R-:W5:Y:S01]  /*6490*/  DMUL R12, R14.reuse, R16 ;  /* 0x000000100e0c7228 */ /* 0x040f620000000000 */
[----:B------:R-:W-:Y:S01]  /*64a0*/  IMAD.MOV.U32 R2, RZ, RZ, 0x1 ;  /* 0x00000001ff027424 */ /* 0x000fe200078e00ff */
[----:B------:R-:W-:Y:S02]  /*64b0*/  BSSY B2, `(.L_x_4998) ;  /* 0x0000019000027945 */ /* 0x000fe40003800000 */
[----:B----4-:R-:W4:-:S04]  /*64c0*/  DMUL R18, R14, R18 ;  /* 0x000000120e127228 */ /* 0x010f080000000000 */
[----:B-----5:R-:W5:-:S04]  /*64d0*/  DFMA R12, R16, R12, 1 ;  /* 0x3ff00000100c742b */ /* 0x020f48000000000c */
[----:B----4-:R-:W4:Y:S02]  /*64e0*/  DMUL R18, R16, R18 ;  /* 0x0000001210127228 */ /* 0x010f240000000000 */
[----:B-----5:R-:W5:Y:S08]  /*64f0*/  MUFU.RCP64H R3, R13 ;  /* 0x0000000d00037308 */ /* 0x020f700000001800 */
[----:B----4-:R-:W-:Y:S01]  /*6500*/  FSETP.GEU.AND P1, PT, |R19|, 6.5827683646048100446e-37, PT ;  /* 0x036000001300780b */ /* 0x010fe20003f2e200 */
[----:B---3-5:R-:W3:-:S06]  /*6510*/  DFMA R4, -R12, R2, 1 ;  /* 0x3ff000000c04742b */ /* 0x028ecc0000000102 */
        /* <DEDUP_REMOVED lines=11> */
[----:B------:R-:W-:Y:S01]  /*65d0*/  MOV R0, 0x6620 ;  /* 0x0000662000007802 */ /* 0x000fe20000000f00 */
[----:B------:R-:W-:Y:S02]  /*65e0*/  IMAD.MOV.U32 R2, RZ, RZ, R19 ;  /* 0x000000ffff027224 */ /* 0x000fe400078e0013 */
[----:B------:R-:W-:Y:S02]  /*65f0*/  IMAD.MOV.U32 R5, RZ, RZ, R12 ;  /* 0x000000ffff057224 */ /* 0x000fe400078e000c */
[----:B------:R-:W-:Y:S02]  /*6600*/  IMAD.MOV.U32 R3, RZ, RZ, R13 ;  /* 0x000000ffff037224 */ /* 0x000fe400078e000d */
[----:B012---:R-:W-:Y:S05]  /*6610*/  CALL.REL.NOINC `($__internal_6_$__cuda_sm20_div_rn_f64_full) ;  /* 0x000011f000007944 */ /* 0x007fea0003c00000 */
[----:B------:R-:W-:Y:S01]  /*6620*/  MOV R8, R3 ;  /* 0x0000000300087202 */ /* 0x000fe20000000f00 */
[----:B------:R-:W-:Y:S02]  /*6630*/  IMAD.MOV.U32 R9, RZ, RZ, R2 ;  /* 0x000000ffff097224 */ /* 0x000fe400078e0002 */
.L_x_4999:
[----:B------:R-:W-:Y:S05]  /*6640*/  BSYNC B2 ;  /* 0x0000000000027941 */ /* 0x000fea0003800000 */
.L_x_4998:
[----:B------:R-:W3:Y:S01]  /*6650*/  MUFU.RCP64H R3, R13 ;  /* 0x0000000d00037308 */ /* 0x000ee20000001800 */
[----:B------:R-:W-:Y:S01]  /*6660*/  IMAD.MOV.U32 R2, RZ, RZ, 0x1 ;  /* 0x00000001ff027424 */ /* 0x000fe200078e00ff */
[----:B------:R-:W-:Y:S01]  /*6670*/  FSETP.GEU.AND P1, PT, |R11|, 6.5827683646048100446e-37, PT ;  /* 0x036000000b00780b */ /* 0x000fe20003f2e200 */
[----:B------:R-:W-:Y:S04]  /*6680*/  BSSY B2, `(.L_x_5000) ;  /* 0x0000015000027945 */ /* 0x000fe80003800000 */
        /* <DEDUP_REMOVED lines=17> */
[----:B------:R-:W-:-:S04]  /*67a0*/  LOP3.LUT R3, R3, R2, RZ, 0x3c, !PT ;  /* 0x0000000203037212 */ /* 0x000fc800078e3cff */
[----:B------:R-:W-:-:S04]  /*67b0*/  LOP3.LUT R2, R3, R2, RZ, 0x3c, !PT ;  /* 0x0000000203027212 */ /* 0x000fc800078e3cff */
[----:B------:R-:W-:Y:S02]  /*67c0*/  LOP3.LUT R3, R3, R2, RZ, 0x3c, !PT ;  /* 0x0000000203037212 */ /* 0x000fe400078e3cff */
.L_x_5001:
[----:B------:R-:W-:Y:S05]  /*67d0*/  BSYNC B2 ;  /* 0x0000000000027941 */ /* 0x000fea0003800000 */
.L_x_5000:
[----:B------:R-:W-:Y:S01]  /*67e0*/  IMAD.MOV.U32 R10, RZ, RZ, R2 ;  /* 0x000000ffff0a7224 */ /* 0x000fe200078e0002 */
[----:B------:R-:W-:Y:S01]  /*67f0*/  MOV R11, R3 ;  /* 0x00000003000b7202 */ /* 0x000fe20000000f00 */
[----:B------:R-:W-:Y:S05]  /*6800*/  BRA `(.L_x_4982) ;  /* 0x00000df000007947 */ /* 0x000fea0003800000 */
.L_x_4985:
[----:B------:R-:W-:Y:S01]  /*6810*/  IMAD.MOV.U32 R2, RZ, RZ, 0x652b82fe ;  /* 0x652b82feff027424 */ /* 0x000fe200078e00ff */
[----:B------:R-:W-:Y:S01]  /*6820*/  BSSY B1, `(.L_x_5002) ;  /* 0x0000026000017945 */ /* 0x000fe20003800000 */
[----:B------:R-:W-:Y:S01]  /*6830*/  IMAD.MOV.U32 R3, RZ, RZ, 0x3ff71547 ;  /* 0x3ff71547ff037424 */ /* 0x000fe200078e00ff */
[----:B------:R-:W-:Y:S01]  /*6840*/  DSETP.NEU.AND P2, PT, |R18|, +INF , PT ;  /* 0x7ff000001200742a */ /* 0x000fe20003f4d200 */
[----:B------:R-:W-:Y:S02]  /*6850*/  IMAD.MOV.U32 R10, RZ, RZ, 0x69ce2bdf ;  /* 0x69ce2bdfff0a7424 */ /* 0x000fe400078e00ff */
[----:B------:R-:W-:Y:S02]  /*6860*/  IMAD.MOV.U32 R11, RZ, RZ, 0x3e5ade15 ;  /* 0x3e5ade15ff0b7424 */ /* 0x000fe400078e00ff */
[----:B------:R-:W3:-:S06]  /*6870*/  DFMA R2, -|R16|, R2, 6.75539944105574400000e+15 ;  /* 0x433800001002742b */ /* 0x000ecc0000000302 */
[----:B---3--:R-:W3:-:S06]  /*6880*/  DADD R4, R2, -6.75539944105574400000e+15 ;  /* 0xc338000002047429 */ /* 0x008ecc0000000000 */
[----:B---3--:R-:W3:-:S06]  /*6890*/  DFMA R8, R4, c[0x2][0x90], -|R16| ;  /* 0x0080240004087a2b */ /* 0x008ecc0000000c10 */
[----:B---3--:R-:W3:-:S06]  /*68a0*/  DFMA R4, R4, c[0x2][0x98], R8 ;  /* 0x0080260004047a2b */ /* 0x008ecc0000000008 */
[----:B---3--:R-:W3:-:S04]  /*68b0*/  DFMA R8, R4, R10, c[0x2][0x120] ;  /* 0x008048000408762b */ /* 0x008ec8000000000a */
[----:B------:R-:W-:-:S04]  /*68c0*/  DADD R10, -RZ, -|R16| ;  /* 0x00000000ff0a7229 */ /* 0x000fc80000000d10 */
[----:B---3--:R-:W3:-:S06]  /*68d0*/  DFMA R8, R4, R8, c[0x2][0x128] ;  /* 0x00804a000408762b */ /* 0x008ecc0000000008 */
[----:B---3--:R-:W3:Y:S01]  /*68e0*/  DFMA R8, R4, R8, c[0x2][0x130] ;  /* 0x00804c000408762b */ /* 0x008ee20000000008 */
[----:B------:R-:W-:-:S05]  /*68f0*/  FSETP.GEU.FTZ.AND P0, PT, |R11|, 4.1917929649353027344, PT ;  /* 0x4086232b0b00780b */ /* 0x000fca0003f1e200 */
[----:B---3--:R-:W3:-:S06]  /*6900*/  DFMA R8, R4, R8, c[0x2][0x138] ;  /* 0x00804e000408762b */ /* 0x008ecc0000000008 */
[----:B---3--:R-:W3:-:S06]  /*6910*/  DFMA R8, R4, R8, c[0x2][0x140] ;  /* 0x008050000408762b */ /* 0x008ecc0000000008 */
[----:B---3--:R-:W3:-:S06]  /*6920*/  DFMA R8, R4, R8, c[0x2][0x148] ;  /* 0x008052000408762b */ /* 0x008ecc0000000008 */
[----:B---3--:R-:W3:-:S06]  /*6930*/  DFMA R8, R4, R8, c[0x2][0x150] ;  /* 0x008054000408762b */ /* 0x008ecc0000000008 */
[----:B---3--:R-:W3:-:S06]  /*6940*/  DFMA R8, R4, R8, c[0x2][0x158] ;  /* 0x008056000408762b */ /* 0x008ecc0000000008 */
[----:B---3--:R-:W3:-:S06]  /*6950*/  DFMA R8, R4, R8, c[0x2][0x160] ;  /* 0x008058000408762b */ /* 0x008ecc0000000008 */
[----:B---3--:R-:W3:-:S06]  /*6960*/  DFMA R8, R4, R8, 1 ;  /* 0x3ff000000408742b */ /* 0x008ecc0000000008 */
[----:B---3--:R-:W3:-:S10]  /*6970*/  DFMA R8, R4, R8, 1 ;  /* 0x3ff000000408742b */ /* 0x008ed40000000008 */
[----:B---3--:R-:W-:Y:S02]  /*6980*/  IMAD R13, R2, 0x100000, R9 ;  /* 0x00100000020d7824 */ /* 0x008fe400078e0209 */
[----:B------:R-:W-:Y:S01]  /*6990*/  IMAD.MOV.U32 R12, RZ, RZ, R8 ;  /* 0x000000ffff0c7224 */ /* 0x000fe200078e0008 */
[----:B------:R-:W-:Y:S05]  /*69a0*/  @!P0 BRA `(.L_x_5003) ;  /* 0x000000d000008947 */ /* 0x000fea0003800000 */
[----:B------:R-:W-:Y:S01]  /*69b0*/  FSETP.GEU.FTZ.AND P1, PT, |R11|, 4.2275390625, PT ;  /* 0x408748000b00780b */ /* 0x000fe20003f3e200 */
[----:B------:R-:W-:-:S04]  /*69c0*/  DADD R4, -|R16|, +INF ;  /* 0x7ff0000010047429 */ /* 0x000fc80000000300 */
[----:B------:R-:W3:-:S06]  /*69d0*/  DSETP.GT.AND P0, PT, |R16|, RZ, PT ;  /* 0x000000ff1000722a */ /* 0x000ecc0003f04200 */
[----:B---3--:R-:W-:Y:S02]  /*69e0*/  FSEL R13, R5, RZ, !P0 ;  /* 0x000000ff050d7208 */ /* 0x008fe40004000000 */
[----:B------:R-:W-:Y:S02]  /*69f0*/  @!P1 LEA.HI R0, R2, R2, RZ, 0x1 ;  /* 0x0000000202009211 */ /* 0x000fe400078f08ff */
[----:B------:R-:W-:Y:S01]  /*6a00*/  FSEL R12, R4, RZ, !P0 ;  /* 0x000000ff040c7208 */ /* 0x000fe20004000000 */
[----:B------:R-:W-:Y:S01]  /*6a10*/  @!P1 IMAD.MOV.U32 R4, RZ, RZ, RZ ;  /* 0x000000ffff049224 */ /* 0x000fe200078e00ff */
[----:B------:R-:W-:-:S05]  /*6a20*/  @!P1 SHF.R.S32.HI R3, RZ, 0x1, R0 ;  /* 0x00000001ff039819 */ /* 0x000fca0000011400 */
[----:B------:R-:W-:Y:S01]  /*6a30*/  @!P1 IMAD.IADD R2, R2, 0x1, -R3 ;  /* 0x0000000102029824 */ /* 0x000fe200078e0a03 */
[----:B------:R-:W-:-:S04]  /*6a40*/  @!P1 LEA R3, R3, R9, 0x14 ;  /* 0x0000000903039211 */ /* 0x000fc800078ea0ff */
[----:B------:R-:W-:Y:S01]  /*6a50*/  @!P1 LEA R5, R2, 0x3ff00000, 0x14 ;  /* 0x3ff0000002059811 */ /* 0x000fe200078ea0ff */
[----:B------:R-:W-:-:S06]  /*6a60*/  @!P1 IMAD.MOV.U32 R2, RZ, RZ, R8 ;  /* 0x000000ffff029224 */ /* 0x000fcc00078e0008 */
[----:B------:R3:W4:-:S06]  /*6a70*/  @!P1 DMUL R12, R2, R4 ;  /* 0x00000004020c9228 */ /* 0x00070c0000000000 */
.L_x_5003:
[----:B------:R-:W-:Y:S05]  /*6a80*/  BSYNC B1 ;  /* 0x0000000000017941 */ /* 0x000fea0003800000 */
.L_x_5002:
[----:B------:R-:W-:Y:S01]  /*6a90*/  BSSY B2, `(.L_x_5004) ;  /* 0x0000011000027945 */ /* 0x000fe20003800000 */
[----:B------:R-:W-:Y:S05]  /*6aa0*/  @!P2 BRA `(.L_x_5005) ;  /* 0x000000d00000a947 */ /* 0x000fea0003800000 */
[----:B---3--:R-:W3:-:S04]  /*6ab0*/  DMUL R2, R18, c[0x2][0x0] ;  /* 0x0080000012027a28 */ /* 0x008ec80000000000 */
[----:B------:R-:W-:-:S06]  /*6ac0*/  DSETP.GE.AND P0, PT, |R18|, 2.14748364800000000000e+09, PT ;  /* 0x41e000001200742a */ /* 0x000fcc0003f06200 */
[----:B---3--:R-:W3:Y:S08]  /*6ad0*/  F2I.F64 R3, R2 ;  /* 0x0000000200037311 */ /* 0x008ef00000301100 */
[----:B---3--:R-:W3:Y:S02]  /*6ae0*/  I2F.F64 R4, R3 ;  /* 0x0000000300047312 */ /* 0x008ee40000201c00 */
[----:B---3--:R-:W3:-:S06]  /*6af0*/  DFMA R8, -R4, c[0x2][0x8], R18 ;  /* 0x0080020004087a2b */ /* 0x008ecc0000000112 */
[----:B---3--:R-:W3:-:S06]  /*6b00*/  DFMA R8, -R4, c[0x2][0x10], R8 ;  /* 0x0080040004087a2b */ /* 0x008ecc0000000108 */
[----:B---3--:R3:W0:Y:S01]  /*6b10*/  DFMA R4, -R4, c[0x2][0x18], R8 ;  /* 0x0080060004047a2b */ /* 0x0086220000000108 */
[----:B------:R-:W-:Y:S05]  /*6b20*/  @!P0 BRA `(.L_x_5006) ;  /* 0x0000007000008947 */ /* 0x000fea0003800000 */
[----:B------:R-:W-:Y:S01]  /*6b30*/  IMAD.MOV.U32 R34, RZ, RZ, R18 ;  /* 0x000000ffff227224 */ /* 0x000fe200078e0012 */
[----:B------:R-:W-:Y:S01]  /*6b40*/  MOV R33, 0x6b70 ;  /* 0x00006b7000217802 */ /* 0x000fe20000000f00 */
[----:B------:R-:W-:-:S03]  /*6b50*/  IMAD.MOV.U32 R32, RZ, RZ, R19 ;  /* 0x000000ffff207224 */ /* 0x000fc600078e0013 */
[----:B01234-:R-:W-:Y:S05]  /*6b60*/  CALL.REL.NOINC `($_ZN2at6native27unrolled_elementwise_kernelIZZZNS0_16tanh_kernel_cudaERNS_18TensorIteratorBaseEENKUlvE_clEvENKUlvE_clEvEUlN3c107complexIdEEE_St5arrayIPcLm2EELi4E23TrivialOffsetCalculatorILi1EjESE_NS0_6memory15LoadWithoutCastENSF_16StoreWithoutCastEEEviT_T0_T2_T3_T4_T5_$__internal_trig_reduction_slowpathd) ;  /* 0x0000161000007944 */ /* 0x01ffea0003c00000 */
[----:B------:R-:W-:Y:S05]  /*6b70*/  BRA `(.L_x_5006) ;  /* 0x0000002000007947 */ /* 0x000fea0003800000 */
.L_x_5005:
[----:B---3--:R3:W0:Y:S01]  /*6b80*/  DMUL R4, RZ, R18 ;  /* 0x00000012ff047228 */ /* 0x0086220000000000 */
[----:B------:R-:W-:-:S05]  /*6b90*/  IMAD.MOV.U32 R3, RZ, RZ, RZ ;  /* 0x000000ffff037224 */ /* 0x000fca00078e00ff */
.L_x_5006:
[----:B------:R-:W-:Y:S05]  /*6ba0*/  BSYNC B2 ;  /* 0x0000000000027941 */ /* 0x000fea0003800000 */
.L_x_5004:
[----:B------:R-:W-:Y:S02]  /*6bb0*/  IMAD.SHL.U32 R0, R3, 0x8, RZ ;  /* 0x0000000803007824 */ /* 0x000fe400078e00ff */
[----:B------:R-:W-:-:S03]  /*6bc0*/  IMAD.MOV.U32 R15, RZ, RZ, 0x8 ;  /* 0x00000008ff0f7424 */ /* 0x000fc600078e00ff */
[----:B------:R-:W-:-:S05]  /*6bd0*/  LOP3.LUT R0, R0, 0x8, RZ, 0xc0, !PT ;  /* 0x0000000800007812 */ /* 0x000fca00078ec0ff */
[----:B------:R-:W-:-:S05]  /*6be0*/  IMAD.WIDE.U32 R14, R0, R15, c[0x4][0x168] ;  /* 0x01005a00000e7625 */ /* 0x000fca00078e000f */
[----:B------:R-:W5:Y:S04]  /*6bf0*/  LDG.E.128.CONSTANT R36, [R14.64] ;  /* 0x000000060e247981 */ /* 0x000f68000c1e9d00 */
[----:B---3--:R-:W3:Y:S04]  /*6c00*/  LDG.E.128.CONSTANT R32, [R14.64+0x10] ;  /* 0x000010060e207981 */ /* 0x008ee8000c1e9d00 */
[----:B----4-:R-:W4:Y:S01]  /*6c10*/  LDG.E.128.CONSTANT R8, [R14.64+0x20] ;  /* 0x000020060e087981 */ /* 0x010f22000c1e9d00 */
[----:B------:R-:W-:Y:S01]  /*6c20*/  R2P PR, R3, 0x3 ;  /* 0x0000000303007804 */ /* 0x000fe20000000000 */
[----:B------:R-:W-:Y:S01]  /*6c30*/  IMAD.MOV.U32 R0, RZ, RZ, 0x3de5db65 ;  /* 0x3de5db65ff007424 */ /* 0x000fe200078e00ff */
[----:B------:R-:W-:Y:S01]  /*6c40*/  MOV R40, 0x79785eba ;  /* 0x79785eba00287802 */ /* 0x000fe20000000f00 */
[----:B0-----:R-:W5:Y:S01]  /*6c50*/  DMUL R2, R4, R4 ;  /* 0x0000000404027228 */ /* 0x001f620000000000 */
[----:B------:R-:W-:Y:S02]  /*6c60*/  BSSY B2, `(.L_x_5007) ;  /* 0x000001c000027945 */ /* 0x000fe40003800000 */
[----:B------:R-:W-:-:S02]  /*6c70*/  FSEL R40, -R40, 4.2945490664224492434e-19, !P0 ;  /* 0x20fd816428287808 */ /* 0x000fc40004000100 */
[----:B------:R-:W-:-:S06]  /*6c80*/  FSEL R41, R0, -0.082518599927425384521, !P0 ;  /* 0xbda8ff8300297808 */ /* 0x000fcc0004000000 */
[----:B-----5:R-:W0:-:S06]  /*6c90*/  DFMA R36, R2, R40, R36 ;  /* 0x000000280224722b */ /* 0x020e0c0000000024 */
        /* <DEDUP_REMOVED lines=22> */
.L_x_5008:
[----:B------:R3:W4:Y:S01]  /*6e00*/  DMUL R4, RZ, R18 ;  /* 0x00000012ff047228 */ /* 0x0007220000000000 */
[----:B------:R-:W-:-:S05]  /*6e10*/  IMAD.MOV.U32 R3, RZ, RZ, RZ ;  /* 0x000000ffff037224 */ /* 0x000fca00078e00ff */
.L_x_5009:
[----:B------:R-:W-:Y:S05]  /*6e20*/  BSYNC B2 ;  /* 0x0000000000027941 */ /* 0x000fea0003800000 */
.L_x_5007:
[----:B------:R-:W-:Y:S01]  /*6e30*/  IADD3 R3, R3, 0x1, RZ ;  /* 0x0000000103037810 */ /* 0x000fe20007ffe0ff */
[----:B---3--:R-:W-:-:S04]  /*6e40*/  IMAD.MOV.U32 R9, RZ, RZ, 0x8 ;  /* 0x00000008ff097424 */ /* 0x008fc800078e00ff */
[----:B------:R-:W-:-:S05]  /*6e50*/  IMAD.SHL.U32 R0, R3, 0x8, RZ ;  /* 0x0000000803007824 */ /* 0x000fca00078e00ff */
[----:B------:R-:W-:-:S05]  /*6e60*/  LOP3.LUT R0, R0, 0x8, RZ, 0xc0, !PT ;  /* 0x0000000800007812 */ /* 0x000fca00078ec0ff */
[----:B------:R-:W-:-:S05]  /*6e70*/  IMAD.WIDE.U32 R8, R0, R9, c[0x4][0x168] ;  /* 0x01005a0000087625 */ /* 0x000fca00078e0009 */
[----:B------:R3:W5:Y:S04]  /*6e80*/  LDG.E.128.CONSTANT R32, [R8.64] ;  /* 0x0000000608207981 */ /* 0x000768000c1e9d00 */
[----:B----4-:R3:W4:Y:S04]  /*6e90*/  LDG.E.128.CONSTANT R36, [R8.64+0x10] ;  /* 0x0000100608247981 */ /* 0x010728000c1e9d00 */
[----:B--2---:R3:W2:Y:S01]  /*6ea0*/  LDG.E.128.CONSTANT R40, [R8.64+0x20] ;  /* 0x0000200608287981 */ /* 0x0046a2000c1e9d00 */
[----:B------:R-:W-:Y:S01]  /*6eb0*/  R2P PR, R3, 0x3 ;  /* 0x0000000303007804 */ /* 0x000fe20000000000 */
[----:B------:R-:W-:Y:S01]  /*6ec0*/  IMAD.MOV.U32 R14, RZ, RZ, 0x79785eba ;  /* 0x79785ebaff0e7424 */ /* 0x000fe200078e00ff */
[----:B------:R-:W-:Y:S01]  /*6ed0*/  MOV R0, 0x3de5db65 ;  /* 0x3de5db6500007802 */ /* 0x000fe20000000f00 */
[----:B------:R-:W5:-:S03]  /*6ee0*/  DMUL R2, R4, R4 ;  /* 0x0000000404027228 */ /* 0x000f460000000000 */
[----:B------:R-:W-:Y:S01]  /*6ef0*/  FSEL R14, -R14, 4.2945490664224492434e-19, !P0 ;  /* 0x20fd81640e0e7808 */ /* 0x000fe20004000100 */
[----:B0-----:R-:W-:Y:S01]  /*6f00*/  DMUL R10, R10, 4 ;  /* 0x401000000a0a7828 */ /* 0x001fe20000000000 */
[----:B------:R-:W-:Y:S01]  /*6f10*/  FSEL R15, R0, -0.082518599927425384521, !P0 ;  /* 0xbda8ff83000f7808 */ /* 0x000fe20004000000 */
[----:B---3--:R-:W-:Y:S02]  /*6f20*/  IMAD.MOV.U32 R9, RZ, RZ, 0x3ff00000 ;  /* 0x3ff00000ff097424 */ /* 0x008fe400078e00ff */
[----:B------:R-:W-:-:S03]  /*6f30*/  IMAD.MOV.U32 R8, RZ, RZ, RZ ;  /* 0x000000ffff087224 */ /* 0x000fc600078e00ff */
[----:B------:R-:W-:Y:S01]  /*6f40*/  LOP3.LUT R9, R9, 0x80000000, R17, 0xb8, !PT ;  /* 0x8000000009097812 */ /* 0x000fe200078eb811 */
[----:B-----5:R-:W0:-:S06]  /*6f50*/  DFMA R32, R2, R14, R32 ;  /* 0x0000000e0220722b */ /* 0x020e0c0000000020 */
[----:B0-----:R-:W4:-:S06]  /*6f60*/  DFMA R32, R2, R32, R34 ;  /* 0x000000200220722b */ /* 0x001f0c0000000022 */
[----:B----4-:R-:W0:-:S06]  /*6f70*/  DFMA R32, R2, R32, R36 ;  /* 0x000000200220722b */ /* 0x010e0c0000000024 */
[----:B0-----:R-:W2:-:S06]  /*6f80*/  DFMA R32, R2, R32, R38 ;  /* 0x000000200220722b */ /* 0x001e8c0000000026 */
[----:B--2---:R-:W0:-:S06]  /*6f90*/  DFMA R32, R2, R32, R40 ;  /* 0x000000200220722b */ /* 0x004e0c0000000028 */
[----:B0-----:R-:W0:-:S06]  /*6fa0*/  DFMA R32, R2, R32, R42 ;  /* 0x000000200220722b */ /* 0x001e0c000000002a */
[----:B0-----:R-:W-:-:S04]  /*6fb0*/  DFMA R4, R32, R4, R4 ;  /* 0x000000042004722b */ /* 0x001fc80000000004 */
[----:B------:R-:W0:-:S06]  /*6fc0*/  @P0 DFMA R4, R2, R32, 1 ;  /* 0x3ff000000204042b */ /* 0x000e0c0000000020 */
[----:B0-----:R-:W0:-:S06]  /*6fd0*/  @P1 DFMA R4, R4, -1, RZ ;  /* 0xbff000000404182b */ /* 0x001e0c00000000ff */
[----:B0-----:R-:W0:-:S06]  /*6fe0*/  DMUL R10, R10, R4 ;  /* 0x000000040a0a7228 */ /* 0x001e0c0000000000 */
[----:B0-----:R-:W0:-:S06]  /*6ff0*/  DMUL R10, R10, R12 ;  /* 0x0000000c0a0a7228 */ /* 0x001e0c0000000000 */
[----:B0-----:R0:W2:Y:S01]  /*7000*/  DMUL R10, R10, R12 ;  /* 0x0000000c0a0a7228 */ /* 0x0010a20000000000 */
[----:B------:R-:W-:Y:S05]  /*7010*/  BRA `(.L_x_4982) ;  /* 0x000005e000007947 */ /* 0x000fea0003800000 */
.L_x_4984:
[----:B------:R-:W3:-:S10]  /*7020*/  DADD R8, R18, -R18 ;  /* 0x0000000012087229 */ /* 0x000ed40000000812 */
[----:B---3--:R-:W-:Y:S02]  /*7030*/  IMAD.MOV.U32 R10, RZ, RZ, R8 ;  /* 0x000000ffff0a7224 */ /* 0x008fe400078e0008 */
[----:B------:R-:W-:Y:S01]  /*7040*/  IMAD.MOV.U32 R11, RZ, RZ, R9 ;  /* 0x000000ffff0b7224 */ /* 0x000fe200078e0009 */
[----:B------:R-:W-:Y:S05]  /*7050*/  BRA `(.L_x_4982) ;  /* 0x000005a000007947 */ /* 0x000fea0003800000 */
.L_x_4983:
[----:B------:R-:W-:-:S13]  /*7060*/  LOP3.LUT P0, RZ, R16, 0xfffff, R17, 0xf8, !PT ;  /* 0x000fffff10ff7812 */ /* 0x000fda000780f811 */
[C---:B------:R-:W-:Y:S01]  /*7070*/  @P0 DMUL R2, R18.reuse, R16 ;  /* 0x0000001012020228 */ /* 0x040fe20000000000 */
[----:B------:R-:W-:Y:S02]  /*7080*/  @P0 IMAD.MOV.U32 R8, RZ, RZ, R16 ;  /* 0x000000ffff080224 */ /* 0x000fe400078e0010 */
[----:B------:R-:W-:Y:S01]  /*7090*/  @P0 IMAD.MOV.U32 R9, RZ, RZ, R17 ;  /* 0x000000ffff090224 */ /* 0x000fe200078e0011 */
[----:B------:R-:W3:-:S06]  /*70a0*/  @P0 DSETP.NEU.AND P1, PT, R18, RZ, PT ;  /* 0x000000ff1200022a */ /* 0x000ecc0003f2d000 */
[----:B---3--:R-:W-:Y:S02]  /*70b0*/  @P0 FSEL R10, R18, R2, !P1 ;  /* 0x00000002120a0208 */ /* 0x008fe40004800000 */
[----:B------:R-:W-:Y:S01]  /*70c0*/  @P0 FSEL R11, R19, R3, !P1 ;  /* 0x00000003130b0208 */ /* 0x000fe20004800000 */
[----:B------:R-:W-:Y:S05]  /*70d0*/  @P0 BRA `(.L_x_4982) ;  /* 0x0000052000000947 */ /* 0x000fea0003800000 */
[----:B------:R-:W3:Y:S01]  /*70e0*/  DSETP.NEU.AND P0, PT, |R18|, +INF , PT ;  /* 0x7ff000001200742a */ /* 0x000ee20003f0d200 */
[----:B------:R-:W-:Y:S01]  /*70f0*/  BSSY B2, `(.L_x_5010) ;  /* 0x000004c000027945 */ /* 0x000fe20003800000 */
[----:B------:R-:W-:-:S12]  /*7100*/  IADD3 R8, R17, -0x40000000, RZ ;  /* 0xc000000011087810 */ /* 0x000fd80007ffe0ff */
[----:B---3--:R-:W-:Y:S05]  /*7110*/  @!P0 BRA `(.L_x_5011) ;  /* 0x0000049000008947 */ /* 0x008fea0003800000 */
[C---:B------:R-:W3:Y:S01]  /*7120*/  DMUL R2, R18.reuse, c[0x2][0x0] ;  /* 0x0080000012027a28 */ /* 0x040ee20000000000 */
[----:B------:R-:W-:Y:S03]  /*7130*/  BSSY B3, `(.L_x_5012) ;  /* 0x000000f000037945 */ /* 0x000fe60003800000 */
[----:B------:R-:W-:-:S06]  /*7140*/  DSETP.GE.AND P2, PT, |R18|, 2.14748364800000000000e+09, PT ;  /* 0x41e000001200742a */ /* 0x000fcc0003f46200 */
[----:B---3--:R-:W3:Y:S08]  /*7150*/  F2I.F64 R3, R2 ;  /* 0x0000000200037311 */ /* 0x008ef00000301100 */
[----:B---3--:R-:W3:Y:S01]  /*7160*/  I2F.F64 R10, R3 ;  /* 0x00000003000a7312 */ /* 0x008ee20000201c00 */
[----:B------:R-:W-:Y:S01]  /*7170*/  IMAD.MOV.U32 R7, RZ, RZ, R3 ;  /* 0x000000ffff077224 */ /* 0x000fe200078e0003 */
[----:B---3--:R-:W3:-:S06]  /*7180*/  DFMA R4, -R10, c[0x2][0x8], R18 ;  /* 0x008002000a047a2b */ /* 0x008ecc0000000112 */
[----:B---3--:R-:W3:-:S06]  /*7190*/  DFMA R4, -R10, c[0x2][0x10], R4 ;  /* 0x008004000a047a2b */ /* 0x008ecc0000000104 */
[----:B---3--:R-:W3:-:S10]  /*71a0*/  DFMA R10, -R10, c[0x2][0x18], R4 ;  /* 0x008006000a0a7a2b */ /* 0x008ed40000000104 */
[----:B---3--:R-:W-:Y:S01]  /*71b0*/  MOV R4, R10 ;  /* 0x0000000a00047202 */ /* 0x008fe20000000f00 */
[----:B------:R-:W-:Y:S01]  /*71c0*/  IMAD.MOV.U32 R5, RZ, RZ, R11 ;  /* 0x000000ffff057224 */ /* 0x000fe200078e000b */
[----:B------:R-:W-:Y:S05]  /*71d0*/  @!P2 BRA `(.L_x_5013) ;  /* 0x000000400000a947 */ /* 0x000fea0003800000 */
[----:B------:R-:W-:Y:S01]  /*71e0*/  IMAD.MOV.U32 R34, RZ, RZ, R18 ;  /* 0x000000ffff227224 */ /* 0x000fe200078e0012 */
[----:B------:R-:W-:Y:S01]  /*71f0*/  MOV R33, 0x7220 ;  /* 0x0000722000217802 */ /* 0x000fe20000000f00 */
[----:B------:R-:W-:Y:S02]  /*7200*/  IMAD.MOV.U32 R32, RZ, RZ, R19 ;  /* 0x000000ffff207224 */ /* 0x000fe400078e0013 */
[----:B012---:R-:W-:Y:S05]  /*7210*/  CALL.REL.NOINC `($_ZN2at6native27unrolled_elementwise_kernelIZZZNS0_16tanh_kernel_cudaERNS_18TensorIteratorBaseEENKUlvE_clEvENKUlvE_clEvEUlN3c107complexIdEEE_St5arrayIPcLm2EELi4E23TrivialOffsetCalculatorILi1EjESE_NS0_6memory15LoadWithoutCastENSF_16StoreWithoutCastEEEviT_T0_T2_T3_T4_T5_$__internal_trig_reduction_slowpathd) ;  /* 0x00000f6000007944 */ /* 0x007fea0003c00000 */
.L_x_5013:
[----:B------:R-:W-:Y:S05]  /*7220*/  BSYNC B3 ;  /* 0x0000000000037941 */ /* 0x000fea0003800000 */
.L_x_5012:
        /* <DEDUP_REMOVED lines=9> */
[----:B------:R-:W3:Y:S01]  /*72c0*/  DMUL R2, R4, R4 ;  /* 0x0000000404027228 */ /* 0x000ee20000000000 */
        /* <DEDUP_REMOVED lines=14> */
[----:B------:R-:W-:Y:S01]  /*73b0*/  MOV R34, R18 ;  /* 0x0000001200227202 */ /* 0x000fe20000000f00 */
[----:B------:R-:W-:Y:S01]  /*73c0*/  IMAD.MOV.U32 R32, RZ, RZ, R19 ;  /* 0x000000ffff207224 */ /* 0x000fe200078e0013 */
[----:B------:R-:W-:-:S03]  /*73d0*/  MOV R33, 0x73f0 ;  /* 0x000073f000217802 */ /* 0x000fc60000000f00 */
[----:B012---:R-:W-:Y:S05]  /*73e0*/  CALL.REL.NOINC `($_ZN2at6native27unrolled_elementwise_kernelIZZZNS0_16tanh_kernel_cudaERNS_18TensorIteratorBaseEENKUlvE_clEvENKUlvE_clEvEUlN3c107complexIdEEE_St5arrayIPcLm2EELi4E23TrivialOffsetCalculatorILi1EjESE_NS0_6memory15LoadWithoutCastENSF_16StoreWithoutCastEEEviT_T0_T2_T3_T4_T5_$__internal_trig_reduction_slowpathd) ;  /* 0x00000d9000007944 */ /* 0x007fea0003c00000 */
[----:B------:R-:W-:Y:S02]  /*73f0*/  IMAD.MOV.U32 R7, RZ, RZ, R3 ;  /* 0x000000ffff077224 */ /* 0x000fe400078e0003 */
[----:B------:R-:W-:Y:S02]  /*7400*/  IMAD.MOV.U32 R10, RZ, RZ, R4 ;  /* 0x000000ffff0a7224 */ /* 0x000fe400078e0004 */
[----:B------:R-:W-:Y:S02]  /*7410*/  IMAD.MOV.U32 R11, RZ, RZ, R5 ;  /* 0x000000ffff0b7224 */ /* 0x000fe400078e0005 */
.L_x_5015:
[----:B------:R-:W-:Y:S05]  /*7420*/  BSYNC B3 ;  /* 0x0000000000037941 */ /* 0x000fea0003800000 */
.L_x_5014:
[----:B------:R-:W-:Y:S01]  /*7430*/  IADD3 R7, R7, 0x1, RZ ;  /* 0x0000000107077810 */ /* 0x000fe20007ffe0ff */
[----:B------:R-:W-:-:S04]  /*7440*/  IMAD.MOV.U32 R5, RZ, RZ, 0x8 ;  /* 0x00000008ff057424 */ /* 0x000fc800078e00ff */
        /* <DEDUP_REMOVED lines=9> */
[----:B------:R-:W3:-:S03]  /*74e0*/  DMUL R2, R10, R10 ;  /* 0x0000000a0a027228 */ /* 0x000ec60000000000 */
        /* <DEDUP_REMOVED lines=12> */
.L_x_5011:
[----:B------:R-:W-:Y:S05]  /*75b0*/  BSYNC B2 ;  /* 0x0000000000027941 */ /* 0x000fea0003800000 */
.L_x_5010:
[----:B------:R-:W-:Y:S01]  /*75c0*/  IMAD.MOV.U32 R9, RZ, RZ, R8 ;  /* 0x000000ffff097224 */ /* 0x000fe200078e0008 */
[----:B0--3--:R-:W-:Y:S01]  /*75d0*/  LOP3.LUT R11, RZ, 0x80000000, R19, 0xb8, !PT ;  /* 0x80000000ff0b7812 */ /* 0x009fe200078eb813 */
[----:B------:R-:W-:Y:S02]  /*75e0*/  IMAD.MOV.U32 R8, RZ, RZ, R16 ;  /* 0x000000ffff087224 */ /* 0x000fe400078e0010 */
[----:B------:R-:W-:Y:S02]  /*75f0*/  IMAD.MOV.U32 R10, RZ, RZ, RZ ;  /* 0x000000ffff0a7224 */ /* 0x000fe400078e00ff */
.L_x_4982:
[----:B------:R-:W-:Y:S05]  /*7600*/  BSYNC B0 ;  /* 0x0000000000007941 */ /* 0x000fea0003800000 */
.L_x_4981:
[----:B------:R-:W3:Y:S01]  /*7610*/  S2R R3, SR_TID.X ;  /* 0x0000000000037919 */ /* 0x000ee20000002100 */
[----:B------:R-:W-:Y:S01]  /*7620*/  BSSY B0, `(.L_x_5016) ;  /* 0x0000016000007945 */ /* 0x000fe20003800000 */
[----:B---3--:R-:W-:Y:S01]  /*7630*/  ISETP.GE.AND P1, PT, R3, R6, PT ;  /* 0x000000060300720c */ /* 0x008fe20003f26270 */
[----:B------:R-:W-:-:S12]  /*7640*/  IMAD.MOV.U32 R7, RZ, RZ, R3 ;  /* 0x000000ffff077224 */ /* 0x000fd800078e0003 */
[----:B------:R-:W3:Y:S01]  /*7650*/  @!P1 S2R R2, SR_CTAID.X ;  /* 0x0000000000029919 */ /* 0x000ee20000002500 */
[----:B------:R-:W-:Y:S01]  /*7660*/  @!P1 IMAD.MOV.U32 R5, RZ, RZ, 0x10 ;  /* 0x00000010ff059424 */ /* 0x000fe200078e00ff */
[----:B------:R-:W-:-:S04]  /*7670*/  @!P1 IADD3 R7, R3, 0x80, RZ ;  /* 0x0000008003079810 */ /* 0x000fc80007ffe0ff */
[----:B------:R-:W-:Y:S01]  /*7680*/  ISETP.GE.AND P0, PT, R7, R6, PT ;  /* 0x000000060700720c */ /* 0x000fe20003f06270 */
[----:B---3--:R-:W-:-:S04]  /*7690*/  @!P1 IMAD R2, R2, 0x200, R3 ;  /* 0x0000020002029824 */ /* 0x008fc800078e0203 */
[----:B------:R-:W-:-:S05]  /*76a0*/  @!P1 IMAD.WIDE.U32 R2, R2, R5, c[0x0][0x168] ;  /* 0x00005a0002029625 */ /* 0x000fca00078e0005 */
[----:B-1----:R1:W-:Y:S03]  /*76b0*/  @!P1 STG.E.128 [R2.64], R20 ;  /* 0x0000001402009986 */ /* 0x0023e6000c101d06 */
[----:B------:R-:W-:Y:S05]  /*76c0*/  @P0 BRA `(.L_x_5017) ;  /* 0x000000b000000947 */ /* 0x000fea0003800000 */
[----:B------:R-:W3:Y:S01]  /*76d0*/  S2R R0, SR_CTAID.X ;  /* 0x0000000000007919 */ /* 0x000ee20000002500 */
[----:B------:R-:W-:Y:S01]  /*76e0*/  MOV R5, 0x10 ;  /* 0x0000001000057802 */ /* 0x000fe20000000f00 */
[----:B-1-3--:R-:W-:Y:S01]  /*76f0*/  IMAD R2, R0, 0x200, R7 ;  /* 0x0000020000027824 */ /* 0x00afe200078e0207 */
[----:B------:R-:W-:-:S03]  /*7700*/  IADD3 R7, R7, 0x80, RZ ;  /* 0x0000008007077810 */ /* 0x000fc60007ffe0ff */
[----:B------:R-:W-:Y:S01]  /*7710*/  IMAD.WIDE.U32 R2, R2, R5, c[0x0][0x168] ;  /* 0x00005a0002027625 */ /* 0x000fe200078e0005 */
[----:B------:R-:W-:-:S04]  /*7720*/  ISETP.GE.AND P0, PT, R7, R6, PT ;  /* 0x000000060700720c */ /* 0x000fc80003f06270 */
[----:B--2---:R1:W-:Y:S09]  /*7730*/  STG.E.128 [R2.64], R24 ;  /* 0x0000001802007986 */ /* 0x0043f2000c101d06 */
[----:B------:R-:W-:Y:S01]  /*7740*/  @!P0 IMAD R4, R0, 0x200, R7 ;  /* 0x0000020000048824 */ /* 0x000fe200078e0207 */
[----:B------:R-:W-:-:S03]  /*7750*/  @!P0 IADD3 R7, R7, 0x80, RZ ;  /* 0x0000008007078810 */ /* 0x000fc60007ffe0ff */
[----:B------:R-:W-:-:S05]  /*7760*/  @!P0 IMAD.WIDE.U32 R4, R4, R5, c[0x0][0x168] ;  /* 0x00005a0004048625 */ /* 0x000fca00078e0005 */
[----:B------:R1:W-:Y:S02]  /*7770*/  @!P0 STG.E.128 [R4.64], R28 ;  /* 0x0000001c04008986 */ /* 0x0003e4000c101d06 */
.L_x_5017:
[----:B------:R-:W-:Y:S05]  /*7780*/  BSYNC B0 ;  /* 0x0000000000007941 */ /* 0x000fea0003800000 */
.L_x_5016:
[----:B------:R-:W-:-:S13]  /*7790*/  ISETP.GE.AND P0, PT, R7, R6, PT ;  /* 0x000000060700720c */ /* 0x000fda0003f06270 */
[----:B------:R-:W-:Y:S05]  /*77a0*/  @P0 EXIT ;  /* 0x000000000000094d */ /* 0x000fea0003800000 */
[----:B-1----:R-:W1:Y:S01]  /*77b0*/  S2R R2, SR_CTAID.X ;  /* 0x0000000000027919 */ /* 0x002e620000002500 */
[----:B------:R-:W-:Y:S02]  /*77c0*/  IMAD.MOV.U32 R3, RZ, RZ, 0x10 ;  /* 0x00000010ff037424 */ /* 0x000fe400078e00ff */
[----:B-1----:R-:W-:-:S04]  /*77d0*/  IMAD R2, R2, 0x200, R7 ;  /* 0x0000020002027824 */ /* 0x002fc800078e0207 */
[----:B------:R-:W-:-:S05]  /*77e0*/  IMAD.WIDE.U32 R2, R2, R3, c[0x0][0x168] ;  /* 0x00005a0002027625 */ /* 0x000fca00078e0003 */
[----:B--2---:R-:W-:Y:S01]  /*77f0*/  STG.E.128 [R2.64], R8 ;  /* 0x0000000802007986 */ /* 0x004fe2000c101d06 */
[----:B------:R-:W-:Y:S05]  /*7800*/  EXIT ;  /* 0x000000000000794d */ /* 0x000fea0003800000 */
        .weak           $__internal_6_$__cuda_sm20_div_rn_f64_full
        .type           $__internal_6_$__cuda_sm20_div_rn_f64_full,@function
        .size           $__internal_6_$__cuda_sm20_div_rn_f64_full,($__internal_7_$__cuda_sm20_dsqrt_rn_f64_mediumpath_v1 - $__internal_6_$__cuda_sm20_div_rn_f64_full)
$__internal_6_$__cuda_sm20_div_rn_f64_full:
[C---:B------:R-:W-:Y:S01]  /*7810*/  FSETP.GEU.AND P0, PT, |R3|.reuse, 1.469367938527859385e-39, PT ;  /* 0x001000000300780b */ /* 0x040fe20003f0e200 */
[----:B------:R-:W-:Y:S01]  /*7820*/  IMAD.MOV.U32 R32, RZ, RZ, R5 ;  /* 0x000000ffff207224 */ /* 0x000fe200078e0005 */
[----:B------:R-:W-:Y:S01]  /*7830*/  LOP3.LUT R7, R3, 0x800fffff, RZ, 0xc0, !PT ;  /* 0x800fffff03077812 */ /* 0x000fe200078ec0ff */
[----:B------:R-:W-:Y:S01]  /*7840*/  IMAD.MOV.U32 R33, RZ, RZ, R3 ;  /* 0x000000ffff217224 */ /* 0x000fe200078e0003 */
[----:B------:R-:W-:Y:S01]  /*7850*/  MOV R41, R2 ;  /* 0x0000000200297202 */ /* 0x000fe20000000f00 */
[----:B------:R-:W-:Y:S01]  /*7860*/  IMAD.MOV.U32 R34, RZ, RZ, R5 ;  /* 0x000000ffff227224 */ /* 0x000fe200078e0005 */
[----:B------:R-:W-:Y:S01]  /*7870*/  LOP3.LUT R35, R7, 0x3ff00000, RZ, 0xfc, !PT ;  /* 0x3ff0000007237812 */ /* 0x000fe200078efcff */
[----:B------:R-:W-:Y:S01]  /*7880*/  IMAD.MOV.U32 R36, RZ, RZ, 0x1 ;  /* 0x00000001ff247424 */ /* 0x000fe200078e00ff */
[C---:B------:R-:W-:Y:S01]  /*7890*/  FSETP.GEU.AND P2, PT, |R41|.reuse, 1.469367938527859385e-39, PT ;  /* 0x001000002900780b */ /* 0x040fe20003f4e200 */
[----:B------:R-:W-:Y:S01]  /*78a0*/  IMAD.MOV.U32 R40, RZ, RZ, R4 ;  /* 0x000000ffff287224 */ /* 0x000fe200078e0004 */
[----:B------:R-:W-:Y:S01]  /*78b0*/  LOP3.LUT R2, R41, 0x7ff00000, RZ, 0xc0, !PT ;  /* 0x7ff0000029027812 */ /* 0x000fe200078ec0ff */
[----:B------:R-:W-:Y:S01]  /*78c0*/  BSSY B1, `(.L_x_5018) ;  /* 0x0000056000017945 */ /* 0x000fe20003800000 */
[----:B------:R-:W-:Y:S01]  /*78d0*/  LOP3.LUT R4, R3, 0x7ff00000, RZ, 0xc0, !PT ;  /* 0x7ff0000003047812 */ /* 0x000fe200078ec0ff */
[----:B------:R-:W0:Y:S01]  /*78e0*/  @!P0 DMUL R34, R32, 8.98846567431157953865e+307 ;  /* 0x7fe0000020228828 */ /* 0x000e220000000000 */
[----:B------:R-:W-:-:S02]  /*78f0*/  IMAD.MOV.U32 R3, RZ, RZ, 0x1ca00000 ;  /* 0x1ca00000ff037424 */ /* 0x000fc400078e00ff */
[----:B------:R-:W-:-:S03]  /*7900*/  ISETP.GE.U32.AND P1, PT, R2, R4, PT ;  /* 0x000000040200720c */ /* 0x000fc60003f26070 */
[----:B0-----:R-:W0:Y:S02]  /*7910*/  MUFU.RCP64H R37, R35 ;  /* 0x0000002300257308 */ /* 0x001e240000001800 */
[----:B------:R-:W-:Y:S01]  /*7920*/  @!P2 LOP3.LUT R5, R33, 0x7ff00000, RZ, 0xc0, !PT ;  /* 0x7ff000002105a812 */ /* 0x000fe200078ec0ff */
[----:B------:R-:W-:Y:S01]  /*7930*/  @!P2 IMAD.MOV.U32 R42, RZ, RZ, RZ ;  /* 0x000000ffff2aa224 */ /* 0x000fe200078e00ff */
[----:B------:R-:W-:Y:S02]  /*7940*/  @!P0 LOP3.LUT R4, R35, 0x7ff00000, RZ, 0xc0, !PT ;  /* 0x7ff0000023048812 */ /* 0x000fe400078ec0ff */
[----:B------:R-:W-:Y:S02]  /*7950*/  @!P2 ISETP.GE.U32.AND P3, PT, R2, R5, PT ;  /* 0x000000050200a20c */ /* 0x000fe40003f66070 */
[C---:B------:R-:W-:Y:S02]  /*7960*/  SEL R5, R3.reuse, 0x63400000, !P1 ;  /* 0x6340000003057807 */ /* 0x040fe40004800000 */
[----:B------:R-:W-:-:S04]  /*7970*/  @!P2 SEL R7, R3, 0x63400000, !P3 ;  /* 0x634000000307a807 */ /* 0x000fc80005800000 */
[----:B------:R-:W-:Y:S01]  /*7980*/  @!P2 LOP3.LUT R7, R7, 0x80000000, R41, 0xf8, !PT ;  /* 0x800000000707a812 */ /* 0x000fe200078ef829 */
[----:B0-----:R-:W0:-:S03]  /*7990*/  DFMA R38, R36, -R34, 1 ;  /* 0x3ff000002426742b */ /* 0x001e060000000822 */
[----:B------:R-:W-:-:S03]  /*79a0*/  @!P2 LOP3.LUT R43, R7, 0x100000, RZ, 0xfc, !PT ;  /* 0x00100000072ba812 */ /* 0x000fc600078efcff */
[----:B0-----:R-:W0:-:S06]  /*79b0*/  DFMA R38, R38, R38, R38 ;  /* 0x000000262626722b */ /* 0x001e0c0000000026 */
[----:B0-----:R0:W1:Y:S02]  /*79c0*/  DFMA R36, R36, R38, R36 ;  /* 0x000000262424722b */ /* 0x0010640000000024 */
[----:B0-----:R-:W-:Y:S01]  /*79d0*/  LOP3.LUT R39, R5, 0x800fffff, R41, 0xf8, !PT ;  /* 0x800fffff05277812 */ /* 0x001fe200078ef829 */
[----:B------:R-:W-:Y:S02]  /*79e0*/  IMAD.MOV.U32 R38, RZ, RZ, R40 ;  /* 0x000000ffff267224 */ /* 0x000fe400078e0028 */
[----:B------:R-:W-:Y:S01]  /*79f0*/  IMAD.MOV.U32 R5, RZ, RZ, R2 ;  /* 0x000000ffff057224 */ /* 0x000fe200078e0002 */
[----:B-1----:R-:W0:-:S04]  /*7a00*/  DFMA R44, R36, -R34, 1 ;  /* 0x3ff00000242c742b */ /* 0x002e080000000822 */
[----:B------:R-:W1:-:S04]  /*7a10*/  @!P2 DFMA R38, R38, 2, -R42 ;  /* 0x400000002626a82b */ /* 0x000e48000000082a */
[----:B0-----:R-:W0:-:S06]  /*7a20*/  DFMA R44, R36, R44, R36 ;  /* 0x0000002c242c722b */ /* 0x001e0c0000000024 */
[----:B-1----:R-:W-:Y:S01]  /*7a30*/  @!P2 LOP3.LUT R5, R39, 0x7ff00000, RZ, 0xc0, !PT ;  /* 0x7ff000002705a812 */ /* 0x002fe200078ec0ff */
[----:B0-----:R-:W0:-:S03]  /*7a40*/  DMUL R42, R44, R38 ;  /* 0x000000262c2a7228 */ /* 0x001e060000000000 */
[----:B------:R-:W-:-:S03]  /*7a50*/  IADD3 R7, R5, -0x1, RZ ;  /* 0xffffffff05077810 */ /* 0x000fc60007ffe0ff */
[----:B0-----:R-:W0:Y:S01]  /*7a60*/  DFMA R36, R42, -R34, R38 ;  /* 0x800000222a24722b */ /* 0x001e220000000026 */
[----:B------:R-:W-:Y:S02]  /*7a70*/  ISETP.GT.U32.AND P0, PT, R7, 0x7feffffe, PT ;  /* 0x7feffffe0700780c */ /* 0x000fe40003f04070 */
[----:B------:R-:W-:-:S03]  /*7a80*/  IADD3 R7, R4, -0x1, RZ ;  /* 0xffffffff04077810 */ /* 0x000fc60007ffe0ff */
[----:B0-----:R0:W1:Y:S01]  /*7a90*/  DFMA R36, R44, R36, R42 ;  /* 0x000000242c24722b */ /* 0x001062000000002a */
[----:B------:R-:W-:-:S13]  /*7aa0*/  ISETP.GT.U32.OR P0, PT, R7, 0x7feffffe, P0 ;  /* 0x7feffffe0700780c */ /* 0x000fda0000704470 */
[----:B------:R-:W-:Y:S05]  /*7ab0*/  @P0 BRA `(.L_x_5019) ;  /* 0x000001e000000947 */ /* 0x000fea0003800000 */
[----:B01----:R-:W-:-:S04]  /*7ac0*/  LOP3.LUT R4, R33, 0x7ff00000, RZ, 0xc0, !PT ;  /* 0x7ff0000021047812 */ /* 0x003fc800078ec0ff */
[C---:B------:R-:W-:Y:S01]  /*7ad0*/  ISETP.GE.U32.AND P0, PT, R2.reuse, R4, PT ;  /* 0x000000040200720c */ /* 0x040fe20003f06070 */
[----:B------:R-:W-:Y:S01]  /*7ae0*/  IMAD.IADD R5, R2, 0x1, -R4 ;  /* 0x0000000102057824 */ /* 0x000fe200078e0a04 */
[----:B------:R-:W-:Y:S02]  /*7af0*/  MOV R4, RZ ;  /* 0x000000ff00047202 */ /* 0x000fe40000000f00 */
        /* <DEDUP_REMOVED lines=8> */
[----:B------:R-:W0:-:S06]  /*7b80*/  DFMA R34, R36, -R34, R38 ;  /* 0x800000222422722b */ /* 0x000e0c0000000026 */
[----:B0-----:R-:W-:-:S04]  /*7b90*/  IMAD.MOV.U32 R34, RZ, RZ, RZ ;  /* 0x000000ffff227224 */ /* 0x001fc800078e00ff */
[C---:B------:R-:W-:Y:S02]  /*7ba0*/  FSETP.NEU.AND P0, PT, R35.reuse, RZ, PT ;  /* 0x000000ff2300720b */ /* 0x040fe40003f0d000 */
[----:B------:R-:W-:-:S04]  /*7bb0*/  LOP3.LUT R32, R35, 0x80000000, R33, 0x48, !PT ;  /* 0x8000000023207812 */ /* 0x000fc800078e4821 */
[----:B------:R-:W-:-:S07]  /*7bc0*/  LOP3.LUT R35, R32, R5, RZ, 0xfc, !PT ;  /* 0x0000000520237212 */ /* 0x000fce00078efcff */
[----:B------:R-:W-:Y:S05]  /*7bd0*/  @!P0 BRA `(.L_x_5020) ;  /* 0x0000024000008947 */ /* 0x000fea0003800000 */
[----:B------:R-:W-:Y:S01]  /*7be0*/  IMAD.MOV R5, RZ, RZ, -R3 ;  /* 0x000000ffff057224 */ /* 0x000fe200078e0a03 */
[----:B------:R-:W-:Y:S01]  /*7bf0*/  IADD3 R3, -R3, -0x43300000, RZ ;  /* 0xbcd0000003037810 */ /* 0x000fe20007ffe1ff */
[----:B------:R-:W-:-:S06]  /*7c00*/  IMAD.MOV.U32 R4, RZ, RZ, RZ ;  /* 0x000000ffff047224 */ /* 0x000fcc00078e00ff */
[----:B------:R-:W0:-:S04]  /*7c10*/  DFMA R4, R42, -R4, R36 ;  /* 0x800000042a04722b */ /* 0x000e080000000024 */
[----:B------:R-:W1:-:S06]  /*7c20*/  DMUL.RP R36, R36, R34 ;  /* 0x0000002224247228 */ /* 0x000e4c0000008000 */
[----:B0-----:R-:W-:-:S04]  /*7c30*/  FSETP.NEU.AND P0, PT, |R5|, R3, PT ;  /* 0x000000030500720b */ /* 0x001fc80003f0d200 */
[----:B-1----:R-:W-:Y:S02]  /*7c40*/  LOP3.LUT R32, R37, R32, RZ, 0x3c, !PT ;  /* 0x0000002025207212 */ /* 0x002fe400078e3cff */
[----:B------:R-:W-:Y:S02]  /*7c50*/  FSEL R2, R36, R42, !P0 ;  /* 0x0000002a24027208 */ /* 0x000fe40004000000 */
[----:B------:R-:W-:-:S03]  /*7c60*/  FSEL R32, R32, R43, !P0 ;  /* 0x0000002b20207208 */ /* 0x000fc60004000000 */
[----:B------:R-:W-:Y:S02]  /*7c70*/  IMAD.MOV.U32 R42, RZ, RZ, R2 ;  /* 0x000000ffff2a7224 */ /* 0x000fe400078e0002 */
[----:B------:R-:W-:Y:S01]  /*7c80*/  IMAD.MOV.U32 R43, RZ, RZ, R32 ;  /* 0x000000ffff2b7224 */ /* 0x000fe200078e0020 */
[----:B------:R-:W-:Y:S05]  /*7c90*/  BRA `(.L_x_5020) ;  /* 0x0000018000007947 */ /* 0x000fea0003800000 */
.L_x_5019:
        /* <DEDUP_REMOVED lines=12> */
[----:B------:R-:W-:Y:S01]  /*7d60*/  @!P0 IMAD.MOV.U32 R43, RZ, RZ, R32 ;  /* 0x000000ffff2b8224 */ /* 0x000fe200078e0020 */
[----:B------:R-:W-:Y:S01]  /*7d70*/  @!P0 MOV R42, RZ ;  /* 0x000000ff002a8202 */ /* 0x000fe20000000f00 */
[----:B------:R-:W-:Y:S02]  /*7d80*/  @P0 IMAD.MOV.U32 R42, RZ, RZ, RZ ;  /* 0x000000ffff2a0224 */ /* 0x000fe400078e00ff */
[----:B------:R-:W-:Y:S01]  /*7d90*/  @P0 IMAD.MOV.U32 R43, RZ, RZ, R2 ;  /* 0x000000ffff2b0224 */ /* 0x000fe200078e0002 */
[----:B------:R-:W-:Y:S05]  /*7da0*/  BRA `(.L_x_5020) ;  /* 0x0000007000007947 */ /* 0x000fea0003800000 */
.L_x_5022:
[----:B------:R-:W-:Y:S01]  /*7db0*/  LOP3.LUT R2, R33, 0x80000, RZ, 0xfc, !PT ;  /* 0x0008000021027812 */ /* 0x000fe200078efcff */
[----:B------:R-:W-:-:S04]  /*7dc0*/  IMAD.MOV.U32 R42, RZ, RZ, R32 ;  /* 0x000000ffff2a7224 */ /* 0x000fc800078e0020 */
[----:B------:R-:W-:Y:S01]  /*7dd0*/  IMAD.MOV.U32 R43, RZ, RZ, R2 ;  /* 0x000000ffff2b7224 */ /* 0x000fe200078e0002 */
[----:B------:R-:W-:Y:S05]  /*7de0*/  BRA `(.L_x_5020) ;  /* 0x0000003000007947 */ /* 0x000fea0003800000 */
.L_x_5021:
[----:B------:R-:W-:Y:S01]  /*7df0*/  LOP3.LUT R2, R41, 0x80000, RZ, 0xfc, !PT ;  /* 0x0008000029027812 */ /* 0x000fe200078efcff */
[----:B------:R-:W-:-:S04]  /*7e00*/  IMAD.MOV.U32 R42, RZ, RZ, R40 ;  /* 0x000000ffff2a7224 */ /* 0x000fc800078e0028 */
[----:B------:R-:W-:Y:S02]  /*7e10*/  IMAD.MOV.U32 R43, RZ, RZ, R2 ;  /* 0x000000ffff2b7224 */ /* 0x000fe400078e0002 */
.L_x_5020:
[----:B------:R-:W-:Y:S05]  /*7e20*/  BSYNC B1 ;  /* 0x0000000000017941 */ /* 0x000fea0003800000 */
.L_x_5018:
[----:B------:R-:W-:Y:S01]  /*7e30*/  IMAD.MOV.U32 R4, RZ, RZ, R0 ;  /* 0x000000ffff047224 */ /* 0x000fe200078e0000 */
[----:B------:R-:W-:Y:S01]  /*7e40*/  MOV R3, R42 ;  /* 0x0000002a00037202 */ /* 0x000fe20000000f00 */
[----:B------:R-:W-:Y:S02]  /*7e50*/  IMAD.MOV.U32 R5, RZ, RZ, 0x0 ;  /* 0x00000000ff057424 */ /* 0x000fe400078e00ff */
[----:B------:R-:W-:Y:S02]  /*7e60*/  IMAD.MOV.U32 R2, RZ, RZ, R43 ;  /* 0x000000ffff027224 */ /* 0x000fe400078e002b */
[----:B------:R-:W-:Y:S05]  /*7e70*/  RET.REL.NODEC R4 `(_ZN2at6native27unrolled_elementwise_kernelIZZZNS0_16tanh_kernel_cudaERNS_18TensorIteratorBaseEENKUlvE_clEvENKUlvE_clEvEUlN3c107complexIdEEE_St5arrayIPcLm2EELi4E23TrivialOffsetCalculatorILi1EjESE_NS0_6memory15LoadWithoutCastENSF_16StoreWithoutCastEEEviT_T0_T2_T3_T4_T5_) ;  /* 0xffff818004007950 */ /* 0x000fea0003c3ffff */
        .weak           $__internal_7_$__cuda_sm20_dsqrt_rn_f64_mediumpath_v1
        .type           $__internal_7_$__cuda_sm20_dsqrt_rn_f64_mediumpath_v1,@function
        .size           $__internal_7_$__cuda_sm20_dsqrt_rn_f64_mediumpath_v1,($_ZN2at6native27unrolled_elementwise_kernelIZZZNS0_16tanh_kernel_cudaERNS_18TensorIteratorBaseEENKUlvE_clEvENKUlvE_clEvEUlN3c107complexIdEEE_St5arrayIPcLm2EELi4E23TrivialOffsetCalculatorILi1EjESE_NS0_6memory15LoadWithoutCastENSF_16StoreWithoutCastEEEviT_T0_T2_T3_T4_T5_$__internal_trig_reduction_slowpathd - $__internal_7_$__cuda_sm20_dsqrt_rn_f64_mediumpath_v1)
$__internal_7_$__cuda_sm20_dsqrt_rn_f64_mediumpath_v1:
[----:B------:R-:W-:Y:S01]  /*7e80*/  ISETP.GE.U32.AND P0, PT, R33, -0x3400000, PT ;  /* 0xfcc000002100780c */ /* 0x000fe20003f06070 */
[----:B------:R-:W-:Y:S01]  /*7e90*/  BSSY B2, `(.L_x_5023) ;  /* 0x0000029000027945 */ /* 0x000fe20003800000 */
[-C--:B------:R-:W-:Y:S01]  /*7ea0*/  LOP3.LUT R35, R35, R34.reuse, RZ, 0x3c, !PT ;  /* 0x0000002223237212 */ /* 0x080fe200078e3cff */
[----:B------:R-:W-:Y:S02]  /*7eb0*/  IMAD.MOV.U32 R33, RZ, RZ, R3 ;  /* 0x000000ffff217224 */ /* 0x000fe400078e0003 */
[----:B------:R-:W-:Y:S01]  /*7ec0*/  IMAD.MOV.U32 R36, RZ, RZ, R0 ;  /* 0x000000ffff247224 */ /* 0x000fe200078e0000 */
[----:B------:R-:W-:Y:S01]  /*7ed0*/  LOP3.LUT R34, R35, R34, RZ, 0x3c, !PT ;  /* 0x0000002223227212 */ /* 0x000fe200078e3cff */
[----:B------:R-:W-:-:S03]  /*7ee0*/  IMAD.MOV.U32 R37, RZ, RZ, R7 ;  /* 0x000000ffff257224 */ /* 0x000fc600078e0007 */
[----:B------:R-:W-:-:S03]  /*7ef0*/  LOP3.LUT R35, R35, R34, RZ, 0x3c, !PT ;  /* 0x0000002223237212 */ /* 0x000fc600078e3cff */
        /* <DEDUP_REMOVED lines=9> */
.L_x_5024:
[----:B------:R-:W0:-:S14]  /*7f90*/  DSETP.NE.AND P0, PT, R34, RZ, PT ;  /* 0x000000ff2200722a */ /* 0x000e1c0003f05000 */
[----:B0-----:R-:W-:Y:S05]  /*7fa0*/  @!P0 BRA `(.L_x_5026) ;  /* 0x0000016000008947 */ /* 0x001fea0003800000 */
[----:B------:R-:W-:-:S13]  /*7fb0*/  ISETP.GE.AND P0, PT, R35, RZ, PT ;  /* 0x000000ff2300720c */ /* 0x000fda0003f06270 */
[----:B------:R-:W-:Y:S01]  /*7fc0*/  @!P0 MOV R4, 0x0 ;  /* 0x0000000000048802 */ /* 0x000fe20000000f00 */
[----:B------:R-:W-:Y:S01]  /*7fd0*/  @!P0 IMAD.MOV.U32 R5, RZ, RZ, -0x80000 ;  /* 0xfff80000ff058424 */ /* 0x000fe200078e00ff */
[----:B------:R-:W-:Y:S05]  /*7fe0*/  @!P0 BRA `(.L_x_5025) ;  /* 0x0000013000008947 */ /* 0x000fea0003800000 */
[----:B------:R-:W-:-:S13]  /*7ff0*/  ISETP.GT.AND P0, PT, R35, 0x7fefffff, PT ;  /* 0x7fefffff2300780c */ /* 0x000fda0003f04270 */
[----:B------:R-:W-:Y:S05]  /*8000*/  @P0 BRA `(.L_x_5026) ;  /* 0x0000010000000947 */ /* 0x000fea0003800000 */
[----:B------:R-:W0:Y:S01]  /*8010*/  DMUL R4, R34, 8.11296384146066816958e+31 ;  /* 0x4690000022047828 */ /* 0x000e220000000000 */
[----:B------:R-:W-:Y:S02]  /*8020*/  IMAD.MOV.U32 R36, RZ, RZ, RZ ;  /* 0x000000ffff247224 */ /* 0x000fe400078e00ff */
[----:B------:R-:W-:Y:S02]  /*8030*/  IMAD.MOV.U32 R32, RZ, RZ, 0x0 ;  /* 0x00000000ff207424 */ /* 0x000fe400078e00ff */
[----:B------:R-:W-:Y:S01]  /*8040*/  IMAD.MOV.U32 R33, RZ, RZ, 0x3fd80000 ;  /* 0x3fd80000ff217424 */ /* 0x000fe200078e00ff */
        /* <DEDUP_REMOVED lines=12> */
.L_x_5026:
[----:B------:R0:W1:-:S06]  /*8110*/  DADD R4, R34, R34 ;  /* 0x0000000022047229 */ /* 0x00004c0000000022 */
.L_x_5025:
[----:B------:R-:W-:Y:S05]  /*8120*/  BSYNC B2 ;  /* 0x0000000000027941 */ /* 0x000fea0003800000 */
.L_x_5023:
[----:B-1----:R-:W-:Y:S02]  /*8130*/  IMAD.MOV.U32 R3, RZ, RZ, R4 ;  /* 0x000000ffff037224 */ /* 0x002fe400078e0004 */
[----:B------:R-:W-:Y:S01]  /*8140*/  IMAD.MOV.U32 R0, RZ, RZ, R5 ;  /* 0x000000ffff007224 */ /* 0x000fe200078e0005 */
[----:B------:R-:W-:Y:S01]  /*8150*/  MOV R5, 0x0 ;  /* 0x0000000000057802 */ /* 0x000fe20000000f00 */
[----:B------:R-:W-:-:S04]  /*8160*/  IMAD.MOV.U32 R4, RZ, RZ, R2 ;  /* 0x000000ffff047224 */ /* 0x000fc800078e0002 */
[----:B------:R-:W-:Y:S05]  /*8170*/  RET.REL.NODEC R4 `(_ZN2at6native27unrolled_elementwise_kernelIZZZNS0_16tanh_kernel_cudaERNS_18TensorIteratorBaseEENKUlvE_clEvENKUlvE_clEvEUlN3c107complexIdEEE_St5arrayIPcLm2EELi4E23TrivialOffsetCalculatorILi1EjESE_NS0_6memory15LoadWithoutCastENSF_16StoreWithoutCastEEEviT_T0_T2_T3_T4_T5_) ;  /* 0xffff7e8004007950 */ /* 0x000fea0003c3ffff */
        .type           $_ZN2at6native27unrolled_elementwise_kernelIZZZNS0_16tanh_kernel_cudaERNS_18TensorIteratorBaseEENKUlvE_clEvENKUlvE_clEvEUlN3c107complexIdEEE_St5arrayIPcLm2EELi4E23TrivialOffsetCalculatorILi1EjESE_NS0_6memory15LoadWithoutCastENSF_16StoreWithoutCastEEEviT_T0_T2_T3_T4_T5_$__internal_trig_reduction_slowpathd,@function
        .size           $_ZN2at6native27unrolled_elementwise_kernelIZZZNS0_16tanh_kernel_cudaERNS_18TensorIteratorBaseEENKUlvE_clEvENKUlvE_clEvEUlN3c107complexIdEEE_St5arrayIPcLm2EELi4E23TrivialOffsetCalculatorILi1EjESE_NS0_6memory15LoadWithoutCastENSF_16StoreWithoutCastEEEviT_T0_T2_T3_T4_T5_$__internal_trig_reduction_slowpathd,(.L_x_6208 - $_ZN2at6native27unrolled_elementwise_kernelIZZZNS0_16tanh_kernel_cudaERNS_18TensorIteratorBaseEENKUlvE_clEvENKUlvE_clEvEUlN3c107complexIdEEE_St5arrayIPcLm2EELi4E23TrivialOffsetCalculatorILi1EjESE_NS0_6memory15LoadWithoutCastENSF_16StoreWithoutCastEEEviT_T0_T2_T3_T4_T5_$__internal_trig_reduction_slowpathd)
$_ZN2at6native27unrolled_elementwise_kernelIZZZNS0_16tanh_kernel_cudaERNS_18TensorIteratorBaseEENKUlvE_clEvENKUlvE_clEvEUlN3c107complexIdEEE_St5arrayIPcLm2EELi4E23TrivialOffsetCalculatorILi1EjESE_NS0_6memory15LoadWithoutCastENSF_16StoreWithoutCastEEEviT_T0_T2_T3_T4_T5_$__internal_trig_reduction_slowpathd:
[--C-:B------:R-:W-:Y:S01]  /*8180*/  SHF.R.U32.HI R0, RZ, 0x14, R32.reuse ;  /* 0x00000014ff007819 */ /* 0x100fe20000011620 */
[----:B------:R-:W-:Y:S02]  /*8190*/  IMAD.MOV.U32 R4, RZ, RZ, R32 ;  /* 0x000000ffff047224 */ /* 0x000fe400078e0020 */
[----:B------:R-:W-:Y:S01]  /*81a0*/  IMAD.MOV.U32 R3, RZ, RZ, RZ ;  /* 0x000000ffff037224 */ /* 0x000fe200078e00ff */
        /* <DEDUP_REMOVED lines=19> */
[----:B------:R-:W-:Y:S02]  /*82e0*/  IMAD.SHL.U32 R34, R34, 0x800, RZ ;  /* 0x0000080022227824 */ /* 0x000fe400078e00ff */
[----:B------:R-:W-:Y:S01]  /*82f0*/  IMAD.WIDE R36, R3, R0, c[0x4][0x170] ;  /* 0x01005c0003247625 */ /* 0x000fe200078e0200 */
[----:B------:R-:W-:Y:S02]  /*8300*/  MOV R0, R1 ;  /* 0x0000000100007202 */ /* 0x000fe40000000f00 */
[----:B------:R-:W-:Y:S01]  /*8310*/  LOP3.LUT R4, R4, 0x80000000, RZ, 0xfc, !PT ;  /* 0x8000000004047812 */ /* 0x000fe200078efcff */
[----:B------:R-:W-:Y:S02]  /*8320*/  IMAD.MOV.U32 R5, RZ, RZ, R36 ;  /* 0x000000ffff057224 */ /* 0x000fe400078e0024 */
[----:B------:R-:W-:-:S02]  /*8330*/  IMAD.MOV.U32 R35, RZ, RZ, R37 ;  /* 0x000000ffff237224 */ /* 0x000fc400078e0025 */
[----:B------:R-:W-:Y:S01]  /*8340*/  IMAD.MOV.U32 R39, RZ, RZ, R3 ;  /* 0x000000ffff277224 */ /* 0x000fe200078e0003 */
[----:B------:R-:W-:Y:S02]  /*8350*/  CS2R R36, SRZ ;  /* 0x0000000000247805 */ /* 0x000fe4000001ff00 */
.L_x_5030:
[----:B------:R-:W-:Y:S01]  /*8360*/  IMAD.MOV.U32 R44, RZ, RZ, R5 ;  /* 0x000000ffff2c7224 */ /* 0x000fe200078e0005 */
[----:B------:R-:W-:Y:S01]  /*8370*/  ULDC.64 UR4, c[0x0][0x118] ;  /* 0x0000460000047ab9 */ /* 0x000fe20000000a00 */
[----:B------:R-:W-:-:S06]  /*8380*/  IMAD.MOV.U32 R45, RZ, RZ, R35 ;  /* 0x000000ffff2d7224 */ /* 0x000fcc00078e0023 */
[----:B------:R-:W2:Y:S01]  /*8390*/  LDG.E.64.CONSTANT R44, [R44.64] ;  /* 0x000000042c2c7981 */ /* 0x000ea2000c1e9b00 */
[----:B------:R-:W-:Y:S01]  /*83a0*/  IMAD.MOV.U32 R46, RZ, RZ, R36 ;  /* 0x000000ffff2e7224 */ /* 0x000fe200078e0024 */
[----:B------:R-:W-:Y:S01]  /*83b0*/  IADD3 R39, R39, 0x1, RZ ;  /* 0x0000000127277810 */ /* 0x000fe20007ffe0ff */
[----:B------:R-:W-:-:S04]  /*83c0*/  IMAD.MOV.U32 R47, RZ, RZ, R37 ;  /* 0x000000ffff2f7224 */ /* 0x000fc800078e0025 */
[----:B--2---:R-:W-:-:S04]  /*83d0*/  IMAD.WIDE.U32 R46, P1, R44, R34, R46 ;  /* 0x000000222c2e7225 */ /* 0x004fc8000782002e */
[----:B------:R-:W-:Y:S02]  /*83e0*/  IMAD R37, R44, R4, RZ ;  /* 0x000000042c257224 */ /* 0x000fe400078e02ff */
[CC--:B------:R-:W-:Y:S02]  /*83f0*/  IMAD R36, R45.reuse, R34.reuse, RZ ;  /* 0x000000222d247224 */ /* 0x0c0fe400078e02ff */
[----:B------:R-:W-:Y:S01]  /*8400*/  IMAD.HI.U32 R38, R45, R34, RZ ;  /* 0x000000222d267227 */ /* 0x000fe200078e00ff */
[----:B------:R-:W-:-:S04]  /*8410*/  IADD3 R37, P3, R37, R47, RZ ;  /* 0x0000002f25257210 */ /* 0x000fc80007f7e0ff */
[----:B------:R-:W-:Y:S01]  /*8420*/  IADD3 R37, P4, R36, R37, RZ ;  /* 0x0000002524257210 */ /* 0x000fe20007f9e0ff */
[----:B------:R-:W-:-:S05]  /*8430*/  IMAD.MOV.U32 R36, RZ, RZ, R46 ;  /* 0x000000ffff247224 */ /* 0x000fca00078e002e */
[----:B------:R0:W-:Y:S02]  /*8440*/  STL.64 [R0], R36 ;  /* 0x0000002400007387 */ /* 0x0001e40000100a00 */
[----:B0-----:R-:W-:Y:S01]  /*8450*/  IMAD.HI.U32 R36, R44, R4, RZ ;  /* 0x000000042c247227 */ /* 0x001fe200078e00ff */
[----:B------:R-:W-:-:S03]  /*8460*/  IADD3 R0, R0, 0x8, RZ ;  /* 0x0000000800007810 */ /* 0x000fc60007ffe0ff */
[----:B------:R-:W-:Y:S02]  /*8470*/  IMAD.X R36, RZ, RZ, R36, P1 ;  /* 0x000000ffff247224 */ /* 0x000fe400008e0624 */
[----:B------:R-:W-:-:S03]  /*8480*/  IMAD R37, R45, R4, RZ ;  /* 0x000000042d257224 */ /* 0x000fc600078e02ff */
[----:B------:R-:W-:Y:S01]  /*8490*/  IADD3.X R38, P1, R38, R36, RZ, P3, !PT ;  /* 0x0000002426267210 */ /* 0x000fe20001f3e4ff */
[----:B------:R-:W-:Y:S01]  /*84a0*/  IMAD.HI.U32 R36, R45, R4, RZ ;  /* 0x000000042d247227 */ /* 0x000fe200078e00ff */
[----:B------:R-:W-:Y:S02]  /*84b0*/  ISETP.GE.AND P3, PT, R39, R2, PT ;  /* 0x000000022700720c */ /* 0x000fe40003f66270 */
[----:B------:R-:W-:Y:S02]  /*84c0*/  IADD3.X R37, P4, R37, R38, RZ, P4, !PT ;  /* 0x0000002625257210 */ /* 0x000fe4000279e4ff */
[----:B------:R-:W-:Y:S02]  /*84d0*/  IADD3.X R36, R36, RZ, RZ, P1, !PT ;  /* 0x000000ff24247210 */ /* 0x000fe40000ffe4ff */
[----:B------:R-:W-:-:S03]  /*84e0*/  IADD3 R5, P1, R5, 0x8, RZ ;  /* 0x0000000805057810 */ /* 0x000fc60007f3e0ff */
[----:B------:R-:W-:Y:S02]  /*84f0*/  IMAD.X R36, RZ, RZ, R36, P4 ;  /* 0x000000ffff247224 */ /* 0x000fe400020e0624 */
[----:B------:R-:W-:-:S03]  /*8500*/  IMAD.X R35, RZ, RZ, R35, P1 ;  /* 0x000000ffff237224 */ /* 0x000fc600008e0623 */
[----:B------:R-:W-:-:S04]  /*8510*/  LOP3.LUT R37, R37, R36, RZ, 0x3c, !PT ;  /* 0x0000002425257212 */ /* 0x000fc800078e3cff */
[----:B------:R-:W-:-:S04]  /*8520*/  LOP3.LUT R36, R37, R36, RZ, 0x3c, !PT ;  /* 0x0000002425247212 */ /* 0x000fc800078e3cff */
[----:B------:R-:W-:Y:S01]  /*8530*/  LOP3.LUT R37, R37, R36, RZ, 0x3c, !PT ;  /* 0x0000002425257212 */ /* 0x000fe200078e3cff */
[----:B------:R-:W-:Y:S05]  /*8540*/  @!P3 BRA `(.L_x_5030) ;  /* 0xfffffe100000b947 */ /* 0x000fea000383ffff */
.L_x_5029:
[----:B------:R-:W-:Y:S05]  /*8550*/  BSYNC B1 ;  /* 0x0000000000017941 */ /* 0x000fea0003800000 */
.L_x_5028:
[----:B------:R-:W-:-:S04]  /*8560*/  IMAD.IADD R3, R39, 0x1, -R3 ;  /* 0x0000000127037824 */ /* 0x000fc800078e0a03 */
[----:B------:R-:W-:-:S05]  /*8570*/  IMAD R3, R3, 0x8, R1 ;  /* 0x0000000803037824 */ /* 0x000fca00078e0201 */
[----:B------:R0:W-:Y:S04]  /*8580*/  STL.64 [R3], R36 ;  /* 0x0000002403007387 */ /* 0x0001e80000100a00 */
[----:B------:R-:W2:Y:S04]  /*8590*/  @P0 LDL.64 R44, [R1+0x8] ;  /* 0x00000800012c0983 */ /* 0x000ea80000100a00 */
[----:B------:R-:W3:Y:S04]  /*85a0*/  LDL.64 R4, [R1+0x18] ;  /* 0x0000180001047983 */ /* 0x000ee80000100a00 */
[----:B0-----:R-:W4:Y:S01]  /*85b0*/  LDL.64 R2, [R1+0x10] ;  /* 0x0000100001027983 */ /* 0x001f220000100a00 */
[----:B------:R-:W-:Y:S01]  /*85c0*/  @P0 IADD3 R38, -R9, 0x40, RZ ;  /* 0x0000004009260810 */ /* 0x000fe20007ffe1ff */
[----:B------:R-:W-:Y:S01]  /*85d0*/  IMAD.MOV.U32 R39, RZ, RZ, RZ ;  /* 0x000000ffff277224 */ /* 0x000fe200078e00ff */
[----:B------:R-:W-:-:S02]  /*85e0*/  UMOV UR4, URZ ;  /* 0x0000003f00047c82 */ /* 0x000fc40008000000 */
[-CC-:B--2---:R-:W-:Y:S02]  /*85f0*/  @P0 SHF.R.U64 R37, R44, R38.reuse, R45.reuse ;  /* 0x000000262c250219 */ /* 0x184fe4000000122d */
[-C--:B------:R-:W-:Y:S02]  /*8600*/  @P0 SHF.R.U32.HI R36, RZ, R38.reuse, R45 ;  /* 0x00000026ff240219 */ /* 0x080fe4000001162d */
[CC--:B----4-:R-:W-:Y:S02]  /*8610*/  @P0 SHF.L.U32 R35, R2.reuse, R9.reuse, RZ ;  /* 0x0000000902230219 */ /* 0x0d0fe400000006ff */
[C-C-:B------:R-:W-:Y:S02]  /*8620*/  @P0 SHF.R.U64 R0, R2.reuse, R38, R3.reuse ;  /* 0x0000002602000219 */ /* 0x140fe40000001203 */
[----:B------:R-:W-:Y:S02]  /*8630*/  @P0 SHF.L.U64.HI R34, R2, R9, R3 ;  /* 0x0000000902220219 */ /* 0x000fe40000010203 */
[----:B------:R-:W-:-:S02]  /*8640*/  @P0 LOP3.LUT R2, R37, R35, RZ, 0xfc, !PT ;  /* 0x0000002325020212 */ /* 0x000fc400078efcff */
[CC--:B---3--:R-:W-:Y:S02]  /*8650*/  @P0 SHF.L.U32 R35, R4.reuse, R9.reuse, RZ ;  /* 0x0000000904230219 */ /* 0x0c8fe400000006ff */
[----:B------:R-:W-:Y:S02]  /*8660*/  @P0 SHF.R.U32.HI R38, RZ, R38, R3 ;  /* 0x00000026ff260219 */ /* 0x000fe40000011603 */
[----:B------:R-:W-:Y:S02]  /*8670*/  @P0 SHF.L.U64.HI R9, R4, R9, R5 ;  /* 0x0000000904090219 */ /* 0x000fe40000010205 */
[----:B------:R-:W-:Y:S02]  /*8680*/  @P0 LOP3.LUT R3, R36, R34, RZ, 0xfc, !PT ;  /* 0x0000002224030212 */ /* 0x000fe400078efcff */
[----:B------:R-:W-:Y:S02]  /*8690*/  @P0 LOP3.LUT R4, R35, R0, RZ, 0xfc, !PT ;  /* 0x0000000023040212 */ /* 0x000fe400078efcff */
[C-C-:B------:R-:W-:Y:S01]  /*86a0*/  SHF.L.U64.HI R0, R2.reuse, 0x2, R3.reuse ;  /* 0x0000000202007819 */ /* 0x140fe20000010203 */
[----:B------:R-:W-:Y:S01]  /*86b0*/  IMAD.SHL.U32 R2, R2, 0x4, RZ ;  /* 0x0000000402027824 */ /* 0x000fe200078e00ff */
[----:B------:R-:W-:Y:S01]  /*86c0*/  SHF.R.U32.HI R3, RZ, 0x1e, R3 ;  /* 0x0000001eff037819 */ /* 0x000fe20000011603 */
[----:B------:R-:W-:Y:S01]  /*86d0*/  IMAD.SHL.U32 R34, R4, 0x4, RZ ;  /* 0x0000000404227824 */ /* 0x000fe200078e00ff */
[----:B------:R-:W-:-:S02]  /*86e0*/  @P0 LOP3.LUT R5, R9, R38, RZ, 0xfc, !PT ;  /* 0x0000002609050212 */ /* 0x000fc400078efcff */
[----:B------:R-:W-:Y:S02]  /*86f0*/  IADD3 RZ, P0, RZ, -R2, RZ ;  /* 0x80000002ffff7210 */ /* 0x000fe40007f1e0ff */
[----:B------:R-:W-:Y:S02]  /*8700*/  LOP3.LUT R36, RZ, R0, RZ, 0x33, !PT ;  /* 0x00000000ff247212 */ /* 0x000fe400078e33ff */
[----:B------:R-:W-:Y:S02]  /*8710*/  LOP3.LUT R9, R3, R34, RZ, 0xfc, !PT ;  /* 0x0000002203097212 */ /* 0x000fe400078efcff */
[----:B------:R-:W-:Y:S02]  /*8720*/  SHF.L.U64.HI R4, R4, 0x2, R5 ;  /* 0x0000000204047819 */ /* 0x000fe40000010205 */
[----:B------:R-:W-:Y:S02]  /*8730*/  IADD3.X R36, P0, RZ, R36, RZ, P0, !PT ;  /* 0x00000024ff247210 */ /* 0x000fe4000071e4ff */
[----:B------:R-:W-:-:S02]  /*8740*/  LOP3.LUT R34, RZ, R9, RZ, 0x33, !PT ;  /* 0x00000009ff227212 */ /* 0x000fc400078e33ff */
        /* <DEDUP_REMOVED lines=11> */
[----:B------:R-:W-:Y:S02]  /*8800*/  IADD3 R34, -R34, 0x3f, RZ ;  /* 0x0000003f22227810 */ /* 0x000fe40007ffe1ff */
[----:B------:R-:W-:-:S04]  /*8810*/  @P1 IADD3 R34, R35, RZ, RZ ;  /* 0x000000ff23221210 */ /* 0x000fc80007ffe0ff */
[----:B------:R-:W-:-:S04]  /*8820*/  ISETP.NE.U32.AND P1, PT, R34, RZ, PT ;  /* 0x000000ff2200720c */ /* 0x000fc80003f25070 */
[----:B------:R-:W-:Y:S01]  /*8830*/  ISETP.NE.AND.EX P1, PT, RZ, RZ, PT, P1 ;  /* 0x000000ffff00720c */ /* 0x000fe20003f25310 */
[----:B------:R-:W-:Y:S01]  /*8840*/  @P0 IMAD.MOV R2, RZ, RZ, -R2 ;  /* 0x000000ffff020224 */ /* 0x000fe200078e0a02 */
[----:B------:R-:W-:Y:S02]  /*8850*/  SEL R0, R0, R36, !P0 ;  /* 0x0000002400007207 */ /* 0x000fe40004000000 */
[----:B------:R-:W-:Y:S02]  /*8860*/  IADD3 R36, -R34, 0x40, RZ ;  /* 0x0000004022247810 */ /* 0x000fe40007ffe1ff */
[C---:B------:R-:W-:Y:S02]  /*8870*/  SHF.L.U32 R35, R9.reuse, R34, RZ ;  /* 0x0000002209237219 */ /* 0x040fe400000006ff */
[----:B------:R-:W-:Y:S02]  /*8880*/  SHF.R.U64 R37, R2, R36, R0 ;  /* 0x0000002402257219 */ /* 0x000fe40000001200 */
[----:B------:R-:W-:-:S03]  /*8890*/  SHF.L.U64.HI R2, R9, R34, R4 ;  /* 0x0000002209027219 */ /* 0x000fc60000010204 */
[----:B------:R-:W-:Y:S02]  /*88a0*/  @P1 LOP3.LUT R9, R37, R35, RZ, 0xfc, !PT ;  /* 0x0000002325091212 */ /* 0x000fe400078efcff */
[----:B------:R-:W-:-:S03]  /*88b0*/  SHF.R.U32.HI R0, RZ, R36, R0 ;  /* 0x00000024ff007219 */ /* 0x000fc60000011600 */
[----:B------:R-:W-:-:S04]  /*88c0*/  IMAD.WIDE.U32 R36, R9, 0x2168c235, RZ ;  /* 0x2168c23509247825 */ /* 0x000fc800078e00ff */
[----:B------:R-:W-:Y:S01]  /*88d0*/  IMAD.MOV.U32 R38, RZ, RZ, R37 ;  /* 0x000000ffff267224 */ /* 0x000fe200078e0025 */
        /* <DEDUP_REMOVED lines=20> */
[----:B------:R-:W-:Y:S02]  /*8a20*/  IADD3 R4, P1, R4, 0x1, RZ ;  /* 0x0000000104047810 */ /* 0x000fe40007f3e0ff */
[----:B------:R-:W-:Y:S02]  /*8a30*/  IADD3 R0, R0, R34, RZ ;  /* 0x0000002200007210 */ /* 0x000fe40007ffe0ff */
[----:B------:R-:W-:Y:S02]  /*8a40*/  LEA.HI.X R2, R2, RZ, RZ, 0x16, P1 ;  /* 0x000000ff02027211 */ /* 0x000fe400008fb4ff */
[----:B------:R-:W-:-:S02]  /*8a50*/  LOP3.LUT P1, R9, R32, 0x80000000, RZ, 0xc0, !PT ;  /* 0x8000000020097812 */ /* 0x000fc4000782c0ff */
[--C-:B------:R-:W-:Y:S01]  /*8a60*/  SHF.R.U64 R4, R4, 0x1, R2.reuse ;  /* 0x0000000104047819 */ /* 0x100fe20000001202 */
[----:B------:R-:W-:Y:S01]  /*8a70*/  IMAD.SHL.U32 R0, R0, 0x100000, RZ ;  /* 0x0010000000007824 */ /* 0x000fe200078e00ff */
[----:B------:R-:W-:Y:S02]  /*8a80*/  LOP3.LUT R3, R3, 0x1, RZ, 0xc0, !PT ;  /* 0x0000000103037812 */ /* 0x000fe400078ec0ff */
[----:B------:R-:W-:Y:S02]  /*8a90*/  SHF.R.U32.HI R2, RZ, 0x1, R2 ;  /* 0x00000001ff027819 */ /* 0x000fe40000011602 */
[----:B------:R-:W-:Y:S02]  /*8aa0*/  IADD3 R34, P3, P4, R4, -UR4, RZ ;  /* 0x8000000404227c10 */ /* 0x000fe4000fc7e0ff */
[----:B------:R-:W-:Y:S02]  /*8ab0*/  LEA.HI R3, R5, R3, RZ, 0x2 ;  /* 0x0000000305037211 */ /* 0x000fe400078f10ff */
[----:B------:R-:W-:-:S02]  /*8ac0*/  @P0 LOP3.LUT R9, R9, 0x80000000, RZ, 0x3c, !PT ;  /* 0x8000000009090812 */ /* 0x000fc400078e3cff */
[----:B------:R-:W-:Y:S01]  /*8ad0*/  IADD3.X R0, R2, 0x3fe00000, ~R0, P3, P4 ;  /* 0x3fe0000002007810 */ /* 0x000fe20001fe8c00 */
[----:B------:R-:W-:-:S03]  /*8ae0*/  @P1 IMAD.MOV R3, RZ, RZ, -R3 ;  /* 0x000000ffff031224 */ /* 0x000fc600078e0a03 */
[----:B------:R-:W-:Y:S02]  /*8af0*/  LOP3.LUT R4, R0, R9, RZ, 0xfc, !PT ;  /* 0x0000000900047212 */ /* 0x000fe400078efcff */
.L_x_5027:
[----:B------:R-:W-:Y:S02]  /*8b00*/  IMAD.MOV.U32 R32, RZ, RZ, R33 ;  /* 0x000000ffff207224 */ /* 0x000fe400078e0021 */
[----:B------:R-:W-:Y:S02]  /*8b10*/  IMAD.MOV.U32 R33, RZ, RZ, 0x0 ;  /* 0x00000000ff217424 */ /* 0x000fe400078e00ff */
[----:B------:R-:W-:Y:S02]  /*8b20*/  IMAD.MOV.U32 R5, RZ, RZ, R4 ;  /* 0x000000ffff057224 */ /* 0x000fe400078e0004 */
[----:B------:R-:W-:Y:S01]  /*8b30*/  IMAD.MOV.U32 R4, RZ, RZ, R34 ;  /* 0x000000ffff047224 */ /* 0x000fe200078e0022 */
[----:B------:R-:W-:Y:S06]  /*8b40*/  RET.REL.NODEC R32 `(_ZN2at6native27unrolled_elementwise_kernelIZZZNS0_16tanh_kernel_cudaERNS_18TensorIteratorBaseEENKUlvE_clEvENKUlvE_clEvEUlN3c107complexIdEEE_St5arrayIPcLm2EELi4E23TrivialOffsetCalculatorILi1EjESE_NS0_6memory15LoadWithoutCastENSF_16StoreWithoutCastEEEviT_T0_T2_T3_T4_T5_) ;  /* 0xffff74b020007950 */ /* 0x000fec0003c3ffff */
.L_x_5031:
        /* <DEDUP_REMOVED lines=11> */
.L_x_6208:


//--------------------- .text._ZN2at6native29vectorized_elementwise_kernelILi2EZZZNS0_16tanh_kernel_cudaERNS_18TensorIteratorBaseEENKUlvE_clEvENKUlvE_clEvEUlN3c107complexIdEEE_St5arrayIPcLm2EEEEviT0_T1_ --------------------------
	.section	.text._ZN2at6native29vectorized_elementwise_kernelILi2EZZZNS0_16tanh_kernel_cudaERNS_18TensorIteratorBaseEENKUlvE_clEvENKUlvE_clEvEUlN3c107complexIdEEE_St5arrayIPcLm2EEEEviT0_T1_,"ax",@progbits
	.sectioninfo	@"SHI_REGISTERS=72"
	.align	128
        .global         _ZN2at6native29vectorized_elementwise_kernelILi2EZZZNS0_16tanh_kernel_cudaERNS_18TensorIteratorBaseEENKUlvE_clEvENKUlvE_clEvEUlN3c107complexIdEEE_St5arrayIPcLm2EEEEviT0_T1_
        .type           _ZN2at6native29vectorized_elementwise_kernelILi2EZZZNS0_16tanh_kernel_cudaERNS_18TensorIteratorBaseEENKUlvE_clEvENKUlvE_clEvEUlN3c107complexIdEEE_St5arrayIPcLm2EEEEviT0_T1_,@function
        .size           _ZN2at6native29vectorized_elementwise_kernelILi2EZZZNS0_16tanh_kernel_cudaERNS_18TensorIteratorBaseEENKUlvE_clEvENKUlvE_clEvEUlN3c107complexIdEEE_St5arrayIPcLm2EEEEviT0_T1_,(.L_x_6211 - _ZN2at6native29vectorized_elementwise_kernelILi2EZZZNS0_16tanh_kernel_cudaERNS_18TensorIteratorBaseEENKUlvE_clEvENKUlvE_clEvEUlN3c107complexIdEEE_St5arrayIPcLm2EEEEviT0_T1_)
        .other          _ZN2at6native29vectorized_elementwise_kernelILi2EZZZNS0_16tanh_kernel_cudaERNS_18TensorIteratorBaseEENKUlvE_clEvENKUlvE_clEvEUlN3c107complexIdEEE_St5arrayIPcLm2EEEEviT0_T1_,@"STO_CUDA_ENTRY STV_DEFAULT"
_ZN2at6native29vectorized_elementwise_kernelILi2EZZZNS0_16tanh_kernel_cudaERNS_18TensorIteratorBaseEENKUlvE_clEvENKUlvE_clEvEUlN3c107complexIdEEE_St5arrayIPcLm2EEEEviT0_T1_:
.text._ZN2at6native29vectorized_elementwise_kernelILi2EZZZNS0_16tanh_kernel_cudaERNS_18TensorIteratorBaseEENKUlvE_clEvENKUlvE_clEvEUlN3c107complexIdEEE_St5arrayIPcLm2EEEEviT0_T1_:
[----:B------:R-:W-:-:S03]  /*0000*/  IMAD.MOV.U32 R1, RZ, RZ, c[0x0][0x28] ;  /* 0x00000a00ff017624 */ /* 0x000fc600078e00ff */
[----:B------:R-:W0:Y:S01]  /*0010*/  S2R R2, SR_CTAID.X ;  /* 0x0000000000027919 */ /* 0x000e220000002500 */
[----:B------:R-:W-:Y:S01]  /*0020*/  ULDC.64 UR6, c[0x0][0x118] ;  /* 0x0000460000067ab9 */ /* 0x000fe20000000a00 */
[----:B------:R-:W-:Y:S01]  /*0030*/  IADD3 R1, R1, -0x28, RZ ;  /* 0xffffffd801017810 */ /* 0x000fe20007ffe0ff */
        /* <DEDUP_REMOVED lines=8> */
[----:B------:R-:W2:Y:S04]  /*00c0*/  LDG.E.128 R44, [R4.64] ;  /* 0x00000006042c7981 */ /* 0x000ea8000c1e1d00 */
[----:B------:R0:W5:Y:S04]  /*00d0*/  LDG.E.128 R8, [R4.64+0x10] ;  /* 0x0000100604087981 */ /* 0x000168000c1e1d00 */
[----:B------:R0:W5:Y:S04]  /*00e0*/  LDG.E.128 R12, [R4.64+0x1000] ;  /* 0x00100006040c7981 */ /* 0x000168000c1e1d00 */
[----:B------:R0:W5:Y:S04]  /*00f0*/  LDG.E.128 R16, [R4.64+0x1010] ;  /* 0x0010100604107981 */ /* 0x000168000c1e1d00 */
[----:B------:R0:W5:Y:S04]  /*0100*/  LDG.E.128 R32, [R4.64+0x2000] ;  /* 0x0020000604207981 */ /* 0x000168000c1e1d00 */
[----:B------:R0:W5:Y:S04]  /*0110*/  LDG.E.128 R36, [R4.64+0x2010] ;  /* 0x0020100604247981 */ /* 0x000168000c1e1d00 */
[----:B------:R0:W5:Y:S04]  /*0120*/  LDG.E.128 R20, [R4.64+0x3000] ;  /* 0x0030000604147981 */ /* 0x000168000c1e1d00 */
[----:B------:R0:W5:Y:S01]  /*0130*/  LDG.E.128 R24, [R4.64+0x3010] ;  /* 0x0030100604187981 */ /* 0x000162000c1e1d00 */
[----:B------:R-:W-:Y:S01]  /*0140*/  BSSY B1, `(.L_x_5033) ;  /* 0x00001cd000017945 */ /* 0x000fe20003800000 */
[----:B--2---:R-:W-:Y:S01]  /*0150*/  LOP3.LUT R3, R45, 0x7fffffff, RZ, 0xc0, !PT ;  /* 0x7fffffff2d037812 */ /* 0x004fe200078ec0ff */
[----:B------:R-:W-:-:S02]  /*0160*/  IMAD.MOV.U32 R28, RZ, RZ, R44 ;  /* 0x000000ffff1c7224 */ /* 0x000fc400078e002c */
[----:B------:R-:W-:Y:S01]  /*0170*/  IMAD.MOV.U32 R29, RZ, RZ, R45 ;  /* 0x000000ffff1d7224 */ /* 0x000fe200078e002d */
[----:B------:R-:W-:-:S13]  /*0180*/  ISETP.GT.U32.AND P0, PT, R3, 0x7fefffff, PT ;  /* 0x7fefffff0300780c */ /* 0x000fda0003f04070 */
[----:B------:R-:W-:Y:S05]  /*0190*/  @P0 BRA `(.L_x_5034) ;  /* 0x000016f000000947 */ /* 0x000fea0003800000 */
[----:B0-----:R-:W0:-:S14]  /*01a0*/  DSETP.GEU.AND P0, PT, |R46|, +INF , PT ;  /* 0x7ff000002e00742a */ /* 0x001e1c0003f0e200 */
        /* <DEDUP_REMOVED lines=14> */
[----:B-1----:R-:W-:Y:S01]  /*0290*/  MOV R4, R46 ;  /* 0x0000002e00047202 */ /* 0x002fe20000000f00 */
[----:B------:R-:W-:Y:S01]  /*02a0*/  IMAD.MOV.U32 R43, RZ, RZ, R47 ;  /* 0x000000ffff2b7224 */ /* 0x000fe200078e002f */
[----:B------:R-:W-:-:S03]  /*02b0*/  MOV R42, 0x2d0 ;  /* 0x000002d0002a7802 */ /* 0x000fc60000000f00 */
[----:B0----5:R-:W-:Y:S05]  /*02c0*/  CALL.REL.NOINC `($_ZN2at6native29vectorized_elementwise_kernelILi2EZZZNS0_16tanh_kernel_cudaERNS_18TensorIteratorBaseEENKUlvE_clEvENKUlvE_clEvEUlN3c107complexIdEEE_St5arrayIPcLm2EEEEviT0_T1_$__internal_trig_reduction_slowpathd) ;  /* 0x0001deb000007944 */ /* 0x021fea0003c00000 */
[----:B------:R-:W-:Y:S05]  /*02d0*/  BRA `(.L_x_5039) ;  /* 0x0000002000007947 */ /* 0x000fea0003800000 */
.L_x_5038:
[----:B------:R0:W1:Y:S01]  /*02e0*/  DMUL R4, RZ, R46 ;  /* 0x0000002eff047228 */ /* 0x0000620000000000 */
[----:B------:R-:W-:-:S05]  /*02f0*/  IMAD.MOV.U32 R3, RZ, RZ, RZ ;  /* 0x000000ffff037224 */ /* 0x000fca00078e00ff */
.L_x_5039:
[----:B------:R-:W-:Y:S05]  /*0300*/  BSYNC B2 ;  /* 0x0000000000027941 */ /* 0x000fea0003800000 */
.L_x_5037:
        /* <DEDUP_REMOVED lines=35> */
.L_x_5041:
[----:B------:R-:W-:Y:S05]  /*0540*/  BSYNC B0 ;  /* 0x0000000000007941 */ /* 0x000fea0003800000 */
.L_x_5040:
[----:B------:R-:W-:Y:S01]  /*0550*/  BSSY B2, `(.L_x_5042) ;  /* 0x0000054000027945 */ /* 0x000fe20003800000 */
[----:B-1----:R1:W2:Y:S01]  /*0560*/  DFMA R6, R30, R30, 1 ;  /* 0x3ff000001e06742b */ /* 0x0022a2000000001e */
[----:B------:R-:W-:Y:S01]  /*0570*/  MOV R44, R28 ;  /* 0x0000001c002c7202 */ /* 0x000fe20000000f00 */
[----:B------:R-:W-:Y:S05]  /*0580*/  @!P1 BRA `(.L_x_5043) ;  /* 0x0000045000009947 */ /* 0x000fea0003800000 */
[----:B012---:R-:W-:Y:S01]  /*0590*/  IMAD.MOV.U32 R4, RZ, RZ, 0x652b82fe ;  /* 0x652b82feff047424 */ /* 0x007fe200078e00ff */
[----:B------:R-:W-:Y:S01]  /*05a0*/  BSSY B3, `(.L_x_5044) ;  /* 0x000003e000037945 */ /* 0x000fe20003800000 */
[----:B------:R-:W-:Y:S02]  /*05b0*/  IMAD.MOV.U32 R5, RZ, RZ, 0x3ff71547 ;  /* 0x3ff71547ff057424 */ /* 0x000fe400078e00ff */
[----:B------:R-:W-:Y:S02]  /*05c0*/  IMAD.MOV.U32 R52, RZ, RZ, 0x0 ;  /* 0x00000000ff347424 */ /* 0x000fe400078e00ff */
[----:B------:R-:W-:Y:S02]  /*05d0*/  IMAD.MOV.U32 R53, RZ, RZ, 0x3ff00000 ;  /* 0x3ff00000ff357424 */ /* 0x000fe400078e00ff */
[----:B------:R-:W0:-:S06]  /*05e0*/  DFMA R4, R44, R4, 6.75539944105574400000e+15 ;  /* 0x433800002c04742b */ /* 0x000e0c0000000004 */
[----:B0-----:R0:W1:Y:S02]  /*05f0*/  DADD R40, R4, -6.75539944105574400000e+15 ;  /* 0xc338000004287429 */ /* 0x0010640000000000 */
[----:B0-----:R-:W-:Y:S02]  /*0600*/  IMAD.SHL.U32 R5, R45, 0x2, RZ ;  /* 0x000000022d057824 */ /* 0x001fe400078e00ff */
[----:B------:R-:W-:Y:S02]  /*0610*/  IADD3 R4, R4, -0x1, RZ ;  /* 0xffffffff04047810 */ /* 0x000fe40007ffe0ff */
[C---:B-1----:R-:W0:Y:S01]  /*0620*/  DFMA R42, R40.reuse, c[0x2][0x90], R44 ;  /* 0x00802400282a7a2b */ /* 0x042e22000000002c */
[C---:B------:R-:W-:Y:S02]  /*0630*/  ISETP.GE.U32.AND P0, PT, R5.reuse, 0x7fb3e647, PT ;  /* 0x7fb3e6470500780c */ /* 0x040fe40003f06070 */
[----:B------:R-:W-:Y:S02]  /*0640*/  ISETP.NE.AND P1, PT, R5, RZ, PT ;  /* 0x000000ff0500720c */ /* 0x000fe40003f25270 */
[----:B------:R-:W-:Y:S01]  /*0650*/  SEL R4, R4, RZ, P0 ;  /* 0x000000ff04047207 */ /* 0x000fe20000000000 */
[----:B0-----:R0:W1:-:S02]  /*0660*/  DFMA R40, R40, c[0x2][0x98], R42 ;  /* 0x0080260028287a2b */ /* 0x001044000000002a */
[----:B0-----:R-:W-:Y:S01]  /*0670*/  IMAD.MOV.U32 R42, RZ, RZ, 0x6acd15b6 ;  /* 0x6acd15b6ff2a7424 */ /* 0x001fe200078e00ff */
[----:B------:R-:W-:Y:S01]  /*0680*/  IADD3 R46, R4, -0x1, RZ ;  /* 0xffffffff042e7810 */ /* 0x000fe20007ffe0ff */
[----:B------:R-:W-:-:S06]  /*0690*/  IMAD.MOV.U32 R43, RZ, RZ, 0x3e21f407 ;  /* 0x3e21f407ff2b7424 */ /* 0x000fcc00078e00ff */
[----:B-1----:R-:W-:Y:S02]  /*06a0*/  FSEL R3, R45, R41, !P0 ;  /* 0x000000292d037208 */ /* 0x002fe40004000000 */
[----:B------:R-:W-:Y:S02]  /*06b0*/  FSEL R40, R44, R40, !P0 ;  /* 0x000000282c287208 */ /* 0x000fe40004000000 */
[----:B------:R-:W-:Y:S02]  /*06c0*/  MOV R41, R3 ;  /* 0x0000000300297202 */ /* 0x000fe40000000f00 */
[----:B------:R-:W-:-:S04]  /*06d0*/  ISETP.NE.AND P0, PT, R4, 0x400, PT ;  /* 0x000004000400780c */ /* 0x000fc80003f05270 */
[----:B------:R-:W0:-:S06]  /*06e0*/  DFMA R42, R40, R42, c[0x2][0xa0] ;  /* 0x00802800282a762b */ /* 0x000e0c000000002a */
[----:B0-----:R-:W0:-:S03]  /*06f0*/  DFMA R42, R40, R42, c[0x2][0xa8] ;  /* 0x00802a00282a762b */ /* 0x001e06000000002a */
[----:B------:R-:W-:-:S03]  /*0700*/  @P0 IMAD.MOV R46, RZ, RZ, R4 ;  /* 0x000000ffff2e0224 */ /* 0x000fc600078e0204 */
[----:B0-----:R-:W0:Y:S02]  /*0710*/  DFMA R42, R40, R42, c[0x2][0xb0] ;  /* 0x00802c00282a762b */ /* 0x001e24000000002a */
[----:B------:R-:W-:Y:S01]  /*0720*/  LEA R47, R46, 0x3ff00000, 0x14 ;  /* 0x3ff000002e2f7811 */ /* 0x000fe200078ea0ff */
[----:B------:R-:W-:-:S03]  /*0730*/  IMAD.MOV.U32 R46, RZ, RZ, RZ ;  /* 0x000000ffff2e7224 */ /* 0x000fc600078e00ff */
        /* <DEDUP_REMOVED lines=14> */
[----:B------:R-:W-:-:S03]  /*0820*/  @P1 FSEL R3, R5, R43, !P0 ;  /* 0x0000002b05031208 */ /* 0x000fc60004000000 */
[----:B------:R-:W-:Y:S01]  /*0830*/  IMAD.MOV.U32 R4, RZ, RZ, R40 ;  /* 0x000000ffff047224 */ /* 0x000fe200078e0028 */
[----:B------:R-:W-:Y:S02]  /*0840*/  MOV R5, R3 ;  /* 0x0000000300057202 */ /* 0x000fe40000000f00 */
[----:B------:R-:W-:-:S04]  /*0850*/  FSETP.GEU.AND P1, PT, |R3|, 6.5827683646048100446e-37, PT ;  /* 0x036000000300780b */ /* 0x000fc80003f2e200 */
        /* <DEDUP_REMOVED lines=14> */
[----:B------:R-:W-:Y:S02]  /*0940*/  MOV R41, 0x960 ;  /* 0x0000096000297802 */ /* 0x000fe40000000f00 */
[----:B-----5:R-:W-:Y:S05]  /*0950*/  CALL.REL.NOINC `($__internal_8_$__cuda_sm20_div_rn_f64_full) ;  /* 0x0001ce6000007944 */ /* 0x020fea0003c00000 */
[----:B------:R-:W-:Y:S02]  /*0960*/  IMAD.MOV.U32 R42, RZ, RZ, R40 ;  /* 0x000000ffff2a7224 */ /* 0x000fe400078e0028 */
[----:B------:R-:W-:Y:S02]  /*0970*/  IMAD.MOV.U32 R43, RZ, RZ, R3 ;  /* 0x000000ffff2b7224 */ /* 0x000fe400078e0003 */
.L_x_5045:
[----:B------:R-:W-:Y:S05]  /*0980*/  BSYNC B3 ;  /* 0x0000000000037941 */ /* 0x000fea0003800000 */
.L_x_5044:
[----:B------:R-:W-:-:S04]  /*0990*/  DADD R4, R4, R42 ;  /* 0x0000000004047229 */ /* 0x000fc8000000002a */
[----:B------:R-:W0:-:S06]  /*09a0*/  DSETP.GE.AND P0, PT, R44, c[0x2][0xe8], PT ;  /* 0x00803a002c00762a */ /* 0x000e0c0003f06000 */
[----:B0-----:R-:W-:Y:S02]  /*09b0*/  FSEL R40, R4, RZ, !P0 ;  /* 0x000000ff04287208 */ /* 0x001fe40004000000 */
[----:B------:R-:W-:Y:S01]  /*09c0*/  FSEL R41, R5, +QNAN , !P0 ;  /* 0x7ff0000005297808 */ /* 0x000fe20004000000 */
[----:B------:R-:W-:Y:S05]  /*09d0*/  BRA `(.L_x_5046) ;  /* 0x000000b000007947 */ /* 0x000fea0003800000 */
.L_x_5043:
[----:B012---:R-:W0:Y:S01]  /*09e0*/  DMUL R4, R44, R44 ;  /* 0x0000002c2c047228 */ /* 0x007e220000000000 */
[----:B------:R-:W-:Y:S01]  /*09f0*/  IMAD.MOV.U32 R40, RZ, RZ, -0x54d8b3ad ;  /* 0xab274c53ff287424 */ /* 0x000fe200078e00ff */
[----:B------:R-:W-:-:S06]  /*0a00*/  MOV R41, 0x3d6b4c75 ;  /* 0x3d6b4c7500297802 */ /* 0x000fcc0000000f00 */
        /* <DEDUP_REMOVED lines=8> */
.L_x_5046:
[----:B------:R-:W-:Y:S05]  /*0a90*/  BSYNC B2 ;  /* 0x0000000000027941 */ /* 0x000fea0003800000 */
.L_x_5042:
        /* <DEDUP_REMOVED lines=15> */
[----:B0-----:R-:W-:Y:S01]  /*0b90*/  IADD3 R45, R5, -0x100000, RZ ;  /* 0xfff00000052d7810 */ /* 0x001fe20007ffe0ff */
[----:B------:R-:W-:Y:S01]  /*0ba0*/  IMAD.MOV.U32 R44, RZ, RZ, R4 ;  /* 0x000000ffff2c7224 */ /* 0x000fe200078e0004 */
[----:B-1----:R-:W0:-:S06]  /*0bb0*/  DFMA R48, R46, -R46, R54 ;  /* 0x8000002e2e30722b */ /* 0x002e0c0000000036 */
[----:B0-----:R0:W1:Y:S01]  /*0bc0*/  DFMA R40, R48, R44, R46 ;  /* 0x0000002c3028722b */ /* 0x001062000000002e */
[----:B------:R-:W-:Y:S05]  /*0bd0*/  @!P0 BRA `(.L_x_5048) ;  /* 0x000000b000008947 */ /* 0x000fea0003800000 */
[----:B-1----:R-:W-:Y:S01]  /*0be0*/  IMAD.MOV.U32 R41, RZ, RZ, R4 ;  /* 0x000000ffff297224 */ /* 0x002fe200078e0004 */
[----:B------:R-:W-:Y:S01]  /*0bf0*/  MOV R53, R55 ;  /* 0x0000003700357202 */ /* 0x000fe20000000f00 */
[----:B------:R-:W-:Y:S01]  /*0c00*/  IMAD.MOV.U32 R43, RZ, RZ, R48 ;  /* 0x000000ffff2b7224 */ /* 0x000fe200078e0030 */
[----:B------:R-:W-:Y:S01]  /*0c10*/  MOV R3, 0xc70 ;  /* 0x00000c7000037802 */ /* 0x000fe20000000f00 */
[----:B------:R-:W-:Y:S02]  /*0c20*/  IMAD.MOV.U32 R42, RZ, RZ, R49 ;  /* 0x000000ffff2a7224 */ /* 0x000fe400078e0031 */
[----:B------:R-:W-:Y:S02]  /*0c30*/  IMAD.MOV.U32 R5, RZ, RZ, R46 ;  /* 0x000000ffff057224 */ /* 0x000fe400078e002e */
[----:B------:R-:W-:Y:S02]  /*0c40*/  IMAD.MOV.U32 R4, RZ, RZ, R47 ;  /* 0x000000ffff047224 */ /* 0x000fe400078e002f */
[----:B------:R-:W-:-:S02]  /*0c50*/  IMAD.MOV.U32 R40, RZ, RZ, R45 ;  /* 0x000000ffff287224 */ /* 0x000fc400078e002d */
[----:B0----5:R-:W-:Y:S05]  /*0c60*/  CALL.REL.NOINC `($__internal_9_$__cuda_sm20_dsqrt_rn_f64_mediumpath_v1) ;  /* 0x0001d1c000007944 */ /* 0x021fea0003c00000 */
[----:B------:R-:W-:Y:S01]  /*0c70*/  MOV R40, R5 ;  /* 0x0000000500287202 */ /* 0x000fe20000000f00 */
[----:B------:R-:W-:-:S02]  /*0c80*/  IMAD.MOV.U32 R41, RZ, RZ, R4 ;  /* 0x000000ffff297224 */ /* 0x000fc400078e0004 */
.L_x_5048:
[----:B------:R-:W-:Y:S05]  /*0c90*/  BSYNC B2 ;  /* 0x0000000000027941 */ /* 0x000fea0003800000 */
.L_x_5047:
[C---:B------:R-:W2:Y:S01]  /*0ca0*/  DMUL R4, R6.reuse, R28 ;  /* 0x0000001c06047228 */ /* 0x040ea20000000000 */
[----:B------:R-:W-:Y:S01]  /*0cb0*/  IMAD.MOV.U32 R42, RZ, RZ, 0x1 ;  /* 0x00000001ff2a7424 */ /* 0x000fe200078e00ff */
[----:B------:R-:W-:Y:S02]  /*0cc0*/  BSSY B2, `(.L_x_5049) ;  /* 0x0000019000027945 */ /* 0x000fe40003800000 */
[----:B-1----:R-:W-:-:S04]  /*0cd0*/  DMUL R40, R6, R40 ;  /* 0x0000002806287228 */ /* 0x002fc80000000000 */
[----:B--2---:R-:W1:-:S06]  /*0ce0*/  DFMA R4, R28, R4, 1 ;  /* 0x3ff000001c04742b */ /* 0x004e4c0000000004 */
[----:B-1----:R-:W1:Y:S02]  /*0cf0*/  MUFU.RCP64H R43, R5 ;  /* 0x00000005002b7308 */ /* 0x002e640000001800 */
[----:B01----:R-:W0:-:S06]  /*0d00*/  DFMA R44, -R4, R42, 1 ;  /* 0x3ff00000042c742b */ /* 0x003e0c000000012a */
[----:B0-----:R-:W0:-:S06]  /*0d10*/  DFMA R44, R44, R44, R44 ;  /* 0x0000002c2c2c722b */ /* 0x001e0c000000002c */
[----:B0-----:R-:W0:-:S04]  /*0d20*/  DFMA R44, R42, R44, R42 ;  /* 0x0000002c2a2c722b */ /* 0x001e08000000002a */
[----:B------:R-:W-:-:S04]  /*0d30*/  DMUL R42, R28, R40 ;  /* 0x000000281c2a7228 */ /* 0x000fc80000000000 */
[----:B0-----:R-:W0:-:S06]  /*0d40*/  DFMA R6, -R4, R44, 1 ;  /* 0x3ff000000406742b */ /* 0x001e0c000000012c */
[----:B0-----:R-:W0:Y:S01]  /*0d50*/  DFMA R6, R44, R6, R44 ;  /* 0x000000062c06722b */ /* 0x001e22000000002c */
[----:B------:R-:W-:-:S05]  /*0d60*/  FSETP.GEU.AND P1, PT, |R43|, 6.5827683646048100446e-37, PT ;  /* 0x036000002b00780b */ /* 0x000fca0003f2e200 */
        /* <DEDUP_REMOVED lines=11> */
[----:B-----5:R-:W-:Y:S05]  /*0e20*/  CALL.REL.NOINC `($__internal_8_$__cuda_sm20_div_rn_f64_full) ;  /* 0x0001c99000007944 */ /* 0x020fea0003c00000 */
[----:B------:R-:W-:Y:S02]  /*0e30*/  IMAD.MOV.U32 R28, RZ, RZ, R40 ;  /* 0x000000ffff1c7224 */ /* 0x000fe400078e0028 */
[----:B------:R-:W-:Y:S02]  /*0e40*/  IMAD.MOV.U32 R29, RZ, RZ, R3 ;  /* 0x000000ffff1d7224 */ /* 0x000fe400078e0003 */
.L_x_5050:
[----:B------:R-:W-:Y:S05]  /*0e50*/  BSYNC B2 ;  /* 0x0000000000027941 */ /* 0x000fea0003800000 */
.L_x_5049:
        /* <DEDUP_REMOVED lines=22> */
.L_x_5052:
[----:B------:R-:W-:Y:S05]  /*0fc0*/  BSYNC B2 ;  /* 0x0000000000027941 */ /* 0x000fea0003800000 */
.L_x_5051:
[----:B------:R-:W-:Y:S02]  /*0fd0*/  IMAD.MOV.U32 R30, RZ, RZ, R40 ;  /* 0x000000ffff1e7224 */ /* 0x000fe400078e0028 */
[----:B------:R-:W-:Y:S01]  /*0fe0*/  IMAD.MOV.U32 R31, RZ, RZ, R41 ;  /* 0x000000ffff1f7224 */ /* 0x000fe200078e0029 */
[----:B------:R-:W-:Y:S05]  /*0ff0*/  BRA `(.L_x_5053) ;  /* 0x00000e1000007947 */ /* 0x000fea0003800000 */
.L_x_5036:
        /* <DEDUP_REMOVED lines=33> */
[----:B------:R-:W-:Y:S01]  /*1210*/  @!P1 LEA R5, R3, R7, 0x14 ;  /* 0x0000000703059211 */ /* 0x000fe200078ea0ff */
[----:B------:R-:W-:-:S05]  /*1220*/  @!P1 IMAD.IADD R4, R4, 0x1, -R3 ;  /* 0x0000000104049824 */ /* 0x000fca00078e0a03 */
[----:B------:R-:W-:Y:S01]  /*1230*/  @!P1 LEA R7, R4, 0x3ff00000, 0x14 ;  /* 0x3ff0000004079811 */ /* 0x000fe200078ea0ff */
[----:B------:R-:W-:Y:S02]  /*1240*/  @!P1 IMAD.MOV.U32 R4, RZ, RZ, R6 ;  /* 0x000000ffff049224 */ /* 0x000fe400078e0006 */
[----:B------:R-:W-:-:S06]  /*1250*/  @!P1 IMAD.MOV.U32 R6, RZ, RZ, RZ ;  /* 0x000000ffff069224 */ /* 0x000fcc00078e00ff */
[----:B------:R0:W1:-:S06]  /*1260*/  @!P1 DMUL R30, R4, R6 ;  /* 0x00000006041e9228 */ /* 0x00004c0000000000 */
.L_x_5055:
[----:B------:R-:W-:Y:S05]  /*1270*/  BSYNC B0 ;  /* 0x0000000000007941 */ /* 0x000fea0003800000 */
.L_x_5054:
        /* <DEDUP_REMOVED lines=13> */
[----:B012--5:R-:W-:Y:S05]  /*1350*/  CALL.REL.NOINC `($_ZN2at6native29vectorized_elementwise_kernelILi2EZZZNS0_16tanh_kernel_cudaERNS_18TensorIteratorBaseEENKUlvE_clEvENKUlvE_clEvEUlN3c107complexIdEEE_St5arrayIPcLm2EEEEviT0_T1_$__internal_trig_reduction_slowpathd) ;  /* 0x0001ce2000007944 */ /* 0x027fea0003c00000 */
[----:B------:R-:W-:Y:S01]  /*1360*/  IMAD.MOV.U32 R44, RZ, RZ, R4 ;  /* 0x000000ffff2c7224 */ /* 0x000fe200078e0004 */
[----:B------:R-:W-:Y:S01]  /*1370*/  MOV R45, R5 ;  /* 0x00000005002d7202 */ /* 0x000fe20000000f00 */
[----:B------:R-:W-:Y:S05]  /*1380*/  BRA `(.L_x_5058) ;  /* 0x0000002000007947 */ /* 0x000fea0003800000 */
.L_x_5057:
[----:B------:R2:W3:Y:S01]  /*1390*/  DMUL R44, RZ, R46 ;  /* 0x0000002eff2c7228 */ /* 0x0004e20000000000 */
[----:B------:R-:W-:-:S05]  /*13a0*/  IMAD.MOV.U32 R3, RZ, RZ, RZ ;  /* 0x000000ffff037224 */ /* 0x000fca00078e00ff */
.L_x_5058:
[----:B------:R-:W-:Y:S05]  /*13b0*/  BSYNC B2 ;  /* 0x0000000000027941 */ /* 0x000fea0003800000 */
.L_x_5056:
[----:B0-----:R-:W-:Y:S02]  /*13c0*/  IMAD.SHL.U32 R4, R3, 0x8, RZ ;  /* 0x0000000803047824 */ /* 0x001fe400078e00ff */
[----:B------:R-:W-:-:S03]  /*13d0*/  IMAD.MOV.U32 R55, RZ, RZ, 0x8 ;  /* 0x00000008ff377424 */ /* 0x000fc600078e00ff */
[----:B------:R-:W-:-:S05]  /*13e0*/  LOP3.LUT R4, R4, 0x8, RZ, 0xc0, !PT ;  /* 0x0000000804047812 */ /* 0x000fca00078ec0ff */
[----:B------:R-:W-:-:S05]  /*13f0*/  IMAD.WIDE.U32 R54, R4, R55, c[0x4][0x168] ;  /* 0x01005a0004367625 */ /* 0x000fca00078e0037 */
[----:B------:R-:W4:Y:S04]  /*1400*/  LDG.E.128.CONSTANT R4, [R54.64] ;  /* 0x0000000636047981 */ /* 0x000f28000c1e9d00 */
[----:B---3--:R-:W3:Y:S04]  /*1410*/  LDG.E.128.CONSTANT R40, [R54.64+0x10] ;  /* 0x0000100636287981 */ /* 0x008ee8000c1e9d00 */
[----:B--2---:R-:W2:Y:S01]  /*1420*/  LDG.E.128.CONSTANT R48, [R54.64+0x20] ;  /* 0x0000200636307981 */ /* 0x004ea2000c1e9d00 */
        /* <DEDUP_REMOVED lines=8> */
[----:B0-----:R-:W3:-:S06]  /*14b0*/  DFMA R4, R52, R4, R6 ;  /* 0x000000043404722b */ /* 0x001ecc0000000006 */
[----:B---3--:R-:W0:-:S06]  /*14c0*/  DFMA R4, R52, R4, R40 ;  /* 0x000000043404722b */ /* 0x008e0c0000000028 */
[----:B0-----:R-:W2:-:S06]  /*14d0*/  DFMA R4, R52, R4, R42 ;  /* 0x000000043404722b */ /* 0x001e8c000000002a */
[----:B--2---:R-:W0:-:S06]  /*14e0*/  DFMA R4, R52, R4, R48 ;  /* 0x000000043404722b */ /* 0x004e0c0000000030 */
        /* <DEDUP_REMOVED lines=16> */
[----:B0123-5:R-:W-:Y:S05]  /*15f0*/  CALL.REL.NOINC `($_ZN2at6native29vectorized_elementwise_kernelILi2EZZZNS0_16tanh_kernel_cudaERNS_18TensorIteratorBaseEENKUlvE_clEvENKUlvE_clEvEUlN3c107complexIdEEE_St5arrayIPcLm2EEEEviT0_T1_$__internal_trig_reduction_slowpathd) ;  /* 0x0001cb8000007944 */ /* 0x02ffea0003c00000 */
[----:B------:R-:W-:Y:S02]  /*1600*/  IMAD.MOV.U32 R50, RZ, RZ, R4 ;  /* 0x000000ffff327224 */ /* 0x000fe400078e0004 */
[----:B------:R-:W-:Y:S01]  /*1610*/  IMAD.MOV.U32 R51, RZ, RZ, R5 ;  /* 0x000000ffff337224 */ /* 0x000fe200078e0005 */
[----:B------:R-:W-:Y:S05]  /*1620*/  BRA `(.L_x_5061) ;  /* 0x0000002000007947 */ /* 0x000fea0003800000 */
.L_x_5060:
[----:B------:R2:W3:Y:S01]  /*1630*/  DMUL R50, RZ, R46 ;  /* 0x0000002eff327228 */ /* 0x0004e20000000000 */
[----:B------:R-:W-:-:S05]  /*1640*/  IMAD.MOV.U32 R3, RZ, RZ, RZ ;  /* 0x000000ffff037224 */ /* 0x000fca00078e00ff */
.L_x_5061:
[----:B------:R-:W-:Y:S05]  /*1650*/  BSYNC B2 ;  /* 0x0000000000027941 */ /* 0x000fea0003800000 */
.L_x_5059:
[----:B------:R-:W-:Y:S02]  /*1660*/  IADD3 R28, R3, 0x1, RZ ;  /* 0x00000001031c7810 */ /* 0x000fe40007ffe0ff */
[----:B------:R-:W-:-:S03]  /*1670*/  MOV R54, 0x8 ;  /* 0x0000000800367802 */ /* 0x000fc60000000f00 */
[----:B------:R-:W-:-:S05]  /*1680*/  IMAD.SHL.U32 R3, R28, 0x8, RZ ;  /* 0x000000081c037824 */ /* 0x000fca00078e00ff */
[----:B------:R-:W-:-:S05]  /*1690*/  LOP3.LUT R3, R3, 0x8, RZ, 0xc0, !PT ;  /* 0x0000000803037812 */ /* 0x000fca00078ec0ff */
[----:B------:R-:W-:-:S05]  /*16a0*/  IMAD.WIDE.U32 R54, R3, R54, c[0x4][0x168] ;  /* 0x01005a0003367625 */ /* 0x000fca00078e0036 */
[----:B--2---:R-:W2:Y:S04]  /*16b0*/  LDG.E.128.CONSTANT R4, [R54.64] ;  /* 0x0000000636047981 */ /* 0x004ea8000c1e9d00 */
[----:B------:R-:W4:Y:S04]  /*16c0*/  LDG.E.128.CONSTANT R40, [R54.64+0x10] ;  /* 0x0000100636287981 */ /* 0x000f28000c1e9d00 */
[----:B---3--:R-:W3:Y:S01]  /*16d0*/  LDG.E.128.CONSTANT R44, [R54.64+0x20] ;  /* 0x00002006362c7981 */ /* 0x008ee2000c1e9d00 */
[----:B------:R-:W-:Y:S01]  /*16e0*/  R2P PR, R28, 0x3 ;  /* 0x000000031c007804 */ /* 0x000fe20000000000 */
[----:B------:R-:W-:Y:S01]  /*16f0*/  IMAD.MOV.U32 R56, RZ, RZ, 0x79785eba ;  /* 0x79785ebaff387424 */ /* 0x000fe200078e00ff */
[----:B------:R-:W2:Y:S01]  /*1700*/  DMUL R52, R50, R50 ;  /* 0x0000003232347228 */ /* 0x000ea20000000000 */
[----:B------:R-:W-:-:S02]  /*1710*/  IMAD.MOV.U32 R3, RZ, RZ, 0x3de5db65 ;  /* 0x3de5db65ff037424 */ /* 0x000fc400078e00ff */
[----:B------:R-:W-:Y:S01]  /*1720*/  IMAD.MOV.U32 R28, RZ, RZ, RZ ;  /* 0x000000ffff1c7224 */ /* 0x000fe200078e00ff */
[----:B------:R-:W-:Y:S01]  /*1730*/  FSEL R56, -R56, 4.2945490664224492434e-19, !P0 ;  /* 0x20fd816438387808 */ /* 0x000fe20004000100 */
[----:B0-----:R-:W-:Y:S01]  /*1740*/  DMUL R48, R48, 4 ;  /* 0x4010000030307828 */ /* 0x001fe20000000000 */
[----:B------:R-:W-:Y:S01]  /*1750*/  FSEL R57, R3, -0.082518599927425384521, !P0 ;  /* 0xbda8ff8303397808 */ /* 0x000fe20004000000 */
[----:B------:R-:W-:-:S05]  /*1760*/  IMAD.MOV.U32 R3, RZ, RZ, 0x3ff00000 ;  /* 0x3ff00000ff037424 */ /* 0x000fca00078e00ff */
[----:B------:R-:W-:Y:S01]  /*1770*/  LOP3.LUT R29, R3, 0x80000000, R29, 0xb8, !PT ;  /* 0x80000000031d7812 */ /* 0x000fe200078eb81d */
[----:B--2---:R-:W0:-:S06]  /*1780*/  DFMA R4, R52, R56, R4 ;  /* 0x000000383404722b */ /* 0x004e0c0000000004 */
[----:B0-----:R-:W4:-:S06]  /*1790*/  DFMA R4, R52, R4, R6 ;  /* 0x000000043404722b */ /* 0x001f0c0000000006 */
[----:B----4-:R-:W0:-:S06]  /*17a0*/  DFMA R4, R52, R4, R40 ;  /* 0x000000043404722b */ /* 0x010e0c0000000028 */
[----:B0-----:R-:W3:-:S06]  /*17b0*/  DFMA R4, R52, R4, R42 ;  /* 0x000000043404722b */ /* 0x001ecc000000002a */
[----:B---3--:R-:W0:-:S06]  /*17c0*/  DFMA R4, R52, R4, R44 ;  /* 0x000000043404722b */ /* 0x008e0c000000002c */
        /* <DEDUP_REMOVED lines=8> */
.L_x_5035:
[----:B------:R-:W0:-:S10]  /*1850*/  DADD R28, R46, -R46 ;  /* 0x000000002e1c7229 */ /* 0x000e14000000082e */
[----:B0-----:R-:W-:Y:S01]  /*1860*/  IMAD.MOV.U32 R30, RZ, RZ, R28 ;  /* 0x000000ffff1e7224 */ /* 0x001fe200078e001c */
[----:B------:R-:W-:Y:S01]  /*1870*/  MOV R31, R29 ;  /* 0x0000001d001f7202 */ /* 0x000fe20000000f00 */
[----:B------:R-:W-:Y:S05]  /*1880*/  BRA `(.L_x_5053) ;  /* 0x0000058000007947 */ /* 0x000fea0003800000 */
.L_x_5034:
[----:B0-----:R-:W-:-:S13]  /*1890*/  LOP3.LUT P0, RZ, R44, 0xfffff, R45, 0xf8, !PT ;  /* 0x000fffff2cff7812 */ /* 0x001fda000780f82d */
        /* <DEDUP_REMOVED lines=24> */
[----:B-----5:R-:W-:Y:S05]  /*1a20*/  CALL.REL.NOINC `($_ZN2at6native29vectorized_elementwise_kernelILi2EZZZNS0_16tanh_kernel_cudaERNS_18TensorIteratorBaseEENKUlvE_clEvENKUlvE_clEvEUlN3c107complexIdEEE_St5arrayIPcLm2EEEEviT0_T1_$__internal_trig_reduction_slowpathd) ;  /* 0x0001c75000007944 */ /* 0x020fea0003c00000 */
.L_x_5065:
[----:B------:R-:W-:Y:S05]  /*1a30*/  BSYNC B3 ;  /* 0x0000000000037941 */ /* 0x000fea0003800000 */
.L_x_5064:
        /* <DEDUP_REMOVED lines=27> */
[----:B0----5:R-:W-:Y:S05]  /*1bf0*/  CALL.REL.NOINC `($_ZN2at6native29vectorized_elementwise_kernelILi2EZZZNS0_16tanh_kernel_cudaERNS_18TensorIteratorBaseEENKUlvE_clEvENKUlvE_clEvEUlN3c107complexIdEEE_St5arrayIPcLm2EEEEviT0_T1_$__internal_trig_reduction_slowpathd) ;  /* 0x0001c58000007944 */ /* 0x021fea0003c00000 */
[----:B------:R-:W-:Y:S01]  /*1c00*/  MOV R6, R3 ;  /* 0x0000000300067202 */ /* 0x000fe20000000f00 */
[----:B------:R-:W-:Y:S02]  /*1c10*/  IMAD.MOV.U32 R60, RZ, RZ, R4 ;  /* 0x000000ffff3c7224 */ /* 0x000fe400078e0004 */
[----:B------:R-:W-:Y:S02]  /*1c20*/  IMAD.MOV.U32 R61, RZ, RZ, R5 ;  /* 0x000000ffff3d7224 */ /* 0x000fe400078e0005 */
.L_x_5067:
[----:B------:R-:W-:Y:S05]  /*1c30*/  BSYNC B3 ;  /* 0x0000000000037941 */ /* 0x000fea0003800000 */
.L_x_5066:
        /* <DEDUP_REMOVED lines=24> */
.L_x_5063:
[----:B------:R-:W-:Y:S05]  /*1dc0*/  BSYNC B2 ;  /* 0x0000000000027941 */ /* 0x000fea0003800000 */
.L_x_5062:
[----:B-1----:R-:W-:Y:S01]  /*1dd0*/  LOP3.LUT R31, RZ, 0x80000000, R47, 0xb8, !PT ;  /* 0x80000000ff1f7812 */ /* 0x002fe200078eb82f */
[----:B------:R-:W-:Y:S02]  /*1de0*/  IMAD.MOV.U32 R28, RZ, RZ, R44 ;  /* 0x000000ffff1c7224 */ /* 0x000fe400078e002c */
[----:B------:R-:W-:Y:S02]  /*1df0*/  IMAD.MOV.U32 R29, RZ, RZ, R7 ;  /* 0x000000ffff1d7224 */ /* 0x000fe400078e0007 */
[----:B------:R-:W-:Y:S02]  /*1e00*/  IMAD.MOV.U32 R30, RZ, RZ, RZ ;  /* 0x000000ffff1e7224 */ /* 0x000fe400078e00ff */
.L_x_5053:
[----:B------:R-:W-:Y:S05]  /*1e10*/  BSYNC B1 ;  /* 0x0000000000017941 */ /* 0x000fea0003800000 */
.L_x_5033:
[----:B-----5:R-:W-:Y:S01]  /*1e20*/  LOP3.LUT R3, R9, 0x7fffffff, RZ, 0xc0, !PT ;  /* 0x7fffffff09037812 */ /* 0x020fe200078ec0ff */
[----:B------:R-:W-:Y:S03]  /*1e30*/  BSSY B1, `(.L_x_5068) ;  /* 0x00001c6000017945 */ /* 0x000fe60003800000 */
[----:B------:R-:W-:-:S13]  /*1e40*/  ISETP.GT.U32.AND P0, PT, R3, 0x7fefffff, PT ;  /* 0x7fefffff0300780c */ /* 0x000fda0003f04070 */
[----:B------:R-:W-:Y:S05]  /*1e50*/  @P0 BRA `(.L_x_5069) ;  /* 0x000016c000000947 */ /* 0x000fea0003800000 */
[----:B------:R-:W2:-:S14]  /*1e60*/  DSETP.GEU.AND P0, PT, |R10|, +INF , PT ;  /* 0x7ff000000a00742a */ /* 0x000e9c0003f0e200 */
[----:B--2---:R-:W-:Y:S05]  /*1e70*/  @P0 BRA `(.L_x_5070) ;  /* 0x0000166000000947 */ /* 0x004fea0003800000 */
[----:B------:R-:W-:-:S13]  /*1e80*/  ISETP.GT.U32.AND P0, PT, R3, 0x4035ffff, PT ;  /* 0x4035ffff0300780c */ /* 0x000fda0003f04070 */
[----:B------:R-:W-:Y:S05]  /*1e90*/  @P0 BRA `(.L_x_5071) ;  /* 0x00000e1000000947 */ /* 0x000fea0003800000 */
[----:B------:R-:W2:Y:S01]  /*1ea0*/  DSETP.NEU.AND P0, PT, |R10|, +INF , PT ;  /* 0x7ff000000a00742a */ /* 0x000ea20003f0d200 */
[----:B------:R-:W-:-:S13]  /*1eb0*/  BSSY B2, `(.L_x_5072) ;  /* 0x0000011000027945 */ /* 0x000fda0003800000 */
[----:B--2---:R-:W-:Y:S05]  /*1ec0*/  @!P0 BRA `(.L_x_5073) ;  /* 0x000000d000008947 */ /* 0x004fea0003800000 */
        /* <DEDUP_REMOVED lines=8> */
[----:B---3--:R-:W-:Y:S01]  /*1f50*/  IMAD.MOV.U32 R4, RZ, RZ, R10 ;  /* 0x000000ffff047224 */ /* 0x008fe200078e000a */
[----:B------:R-:W-:Y:S01]  /*1f60*/  MOV R42, 0x1f90 ;  /* 0x00001f90002a7802 */ /* 0x000fe20000000f00 */
[----:B------:R-:W-:-:S03]  /*1f70*/  IMAD.MOV.U32 R43, RZ, RZ, R11 ;  /* 0x000000ffff2b7224 */ /* 0x000fc600078e000b */
[----:B012---:R-:W-:Y:S05]  /*1f80*/  CALL.REL.NOINC `($_ZN2at6native29vectorized_elementwise_kernelILi2EZZZNS0_16tanh_kernel_cudaERNS_18TensorIteratorBaseEENKUlvE_clEvENKUlvE_clEvEUlN3c107complexIdEEE_St5arrayIPcLm2EEEEviT0_T1_$__internal_trig_reduction_slowpathd) ;  /* 0x0001c1f000007944 */ /* 0x007fea0003c00000 */
[----:B------:R-:W-:Y:S05]  /*1f90*/  BRA `(.L_x_5074) ;  /* 0x0000002000007947 */ /* 0x000fea0003800000 */
.L_x_5073:
[----:B------:R2:W3:Y:S01]  /*1fa0*/  DMUL R4, RZ, R10 ;  /* 0x0000000aff047228 */ /* 0x0004e20000000000 */
[----:B------:R-:W-:-:S05]  /*1fb0*/  MOV R3, RZ ;  /* 0x000000ff00037202 */ /* 0x000fca0000000f00 */
.L_x_5074:
[----:B------:R-:W-:Y:S05]  /*1fc0*/  BSYNC B2 ;  /* 0x0000000000027941 */ /* 0x000fea0003800000 */
.L_x_5072:
[----:B---3--:R-:W3:Y:S01]  /*1fd0*/  DMUL R6, R4, R4 ;  /* 0x0000000404067228 */ /* 0x008ee20000000000 */
[----:B--2---:R-:W-:Y:S01]  /*1fe0*/  IMAD.MOV.U32 R10, RZ, RZ, 0x2799bcb9 ;  /* 0x2799bcb9ff0a7424 */ /* 0x004fe200078e00ff */
[----:B------:R-:W-:Y:S01]  /*1ff0*/  LOP3.LUT R3, R3, 0x1, RZ, 0xc0, !PT ;  /* 0x0000000103037812 */ /* 0x000fe200078ec0ff */
[----:B------:R-:W-:Y:S01]  /*2000*/  IMAD.MOV.U32 R11, RZ, RZ, 0x3ee48dac ;  /* 0x3ee48dacff0b7424 */ /* 0x000fe200078e00ff */
[----:B------:R-:W-:Y:S01]  /*2010*/  LOP3.LUT R45, R9, 0x7fffffff, RZ, 0xc0, !PT ;  /* 0x7fffffff092d7812 */ /* 0x000fe200078ec0ff */
[----:B------:R-:W-:Y:S01]  /*2020*/  BSSY B0, `(.L_x_5075) ;  /* 0x000001e000007945 */ /* 0x000fe20003800000 */
[----:B------:R-:W-:-:S02]  /*2030*/  ISETP.NE.U32.AND P0, PT, R3, 0x1, PT ;  /* 0x000000010300780c */ /* 0x000fc40003f05070 */
[----:B------:R-:W-:Y:S01]  /*2040*/  ISETP.GE.U32.AND P1, PT, R45, 0x3ff00000, PT ;  /* 0x3ff000002d00780c */ /* 0x000fe20003f26070 */
[----:B---3--:R-:W2:-:S06]  /*2050*/  DFMA R10, R6, R10, c[0x2][0x20] ;  /* 0x00800800060a762b */ /* 0x008e8c000000000a */
[----:B--2---:R-:W2:-:S06]  /*2060*/  DFMA R10, R6, R10, c[0x2][0x28] ;  /* 0x00800a00060a762b */ /* 0x004e8c000000000a */
        /* <DEDUP_REMOVED lines=12> */
[----:B--2---:R-:W2:-:S06]  /*2130*/  DMUL R46, R6, R10 ;  /* 0x0000000a062e7228 */ /* 0x004e8c0000000000 */
[----:B--2---:R2:W3:Y:S01]  /*2140*/  DFMA R10, R46, R4, R4 ;  /* 0x000000042e0a722b */ /* 0x0044e20000000004 */
        /* <DEDUP_REMOVED lines=8> */
[----:B--23--:R-:W2:-:S06]  /*21d0*/  DFMA R4, R10, -R42, 1 ;  /* 0x3ff000000a04742b */ /* 0x00ce8c000000082a */
[----:B--2---:R-:W2:-:S06]  /*21e0*/  DFMA R4, R6, -R42, R4 ;  /* 0x8000002a0604722b */ /* 0x004e8c0000000004 */
[----:B--2---:R2:W3:-:S06]  /*21f0*/  DFMA R10, -R42, R4, -R42 ;  /* 0x000000042a0a722b */ /* 0x0044cc000000092a */
.L_x_5076:
[----:B------:R-:W-:Y:S05]  /*2200*/  BSYNC B0 ;  /* 0x0000000000007941 */ /* 0x000fea0003800000 */
.L_x_5075:
[----:B------:R-:W-:Y:S01]  /*2210*/  BSSY B2, `(.L_x_5077) ;  /* 0x0000054000027945 */ /* 0x000fe20003800000 */
[----:B---3--:R3:W4:Y:S01]  /*2220*/  DFMA R6, R10, R10, 1 ;  /* 0x3ff000000a06742b */ /* 0x008722000000000a */
[----:B------:R-:W-:Y:S01]  /*2230*/  IMAD.MOV.U32 R44, RZ, RZ, R8 ;  /* 0x000000ffff2c7224 */ /* 0x000fe200078e0008 */
[----:B------:R-:W-:Y:S05]  /*2240*/  @!P1 BRA `(.L_x_5078) ;  /* 0x0000045000009947 */ /* 0x000fea0003800000 */
[----:B--234-:R-:W-:Y:S01]  /*2250*/  IMAD.MOV.U32 R4, RZ, RZ, 0x652b82fe ;  /* 0x652b82feff047424 */ /* 0x01cfe200078e00ff */
[----:B------:R-:W-:Y:S01]  /*2260*/  MOV R5, 0x3ff71547 ;  /* 0x3ff7154700057802 */ /* 0x000fe20000000f00 */
[----:B------:R-:W-:Y:S01]  /*2270*/  IMAD.MOV.U32 R52, RZ, RZ, 0x0 ;  /* 0x00000000ff347424 */ /* 0x000fe200078e00ff */
[----:B------:R-:W-:Y:S01]  /*2280*/  BSSY B3, `(.L_x_5079) ;  /* 0x000003c000037945 */ /* 0x000fe20003800000 */
[----:B------:R-:W-:-:S03]  /*2290*/  IMAD.MOV.U32 R53, RZ, RZ, 0x3ff00000 ;  /* 0x3ff00000ff357424 */ /* 0x000fc600078e00ff */
[----:B------:R-:W2:-:S06]  /*22a0*/  DFMA R4, R44, R4, 6.75539944105574400000e+15 ;  /* 0x433800002c04742b */ /* 0x000e8c0000000004 */
[----:B--2---:R2:W3:Y:S02]  /*22b0*/  DADD R40, R4, -6.75539944105574400000e+15 ;  /* 0xc338000004287429 */ /* 0x0044e40000000000 */
[----:B--2---:R-:W-:Y:S02]  /*22c0*/  IMAD.SHL.U32 R5, R45, 0x2, RZ ;  /* 0x000000022d057824 */ /* 0x004fe400078e00ff */
[----:B------:R-:W-:Y:S02]  /*22d0*/  IADD3 R4, R4, -0x1, RZ ;  /* 0xffffffff04047810 */ /* 0x000fe40007ffe0ff */
[C---:B---3--:R-:W2:Y:S01]  /*22e0*/  DFMA R42, R40.reuse, c[0x2][0x90], R44 ;  /* 0x00802400282a7a2b */ /* 0x048ea2000000002c */
[C---:B------:R-:W-:Y:S02]  /*22f0*/  ISETP.GE.U32.AND P0, PT, R5.reuse, 0x7fb3e647, PT ;  /* 0x7fb3e6470500780c */ /* 0x040fe40003f06070 */
[----:B------:R-:W-:Y:S02]  /*2300*/  ISETP.NE.AND P1, PT, R5, RZ, PT ;  /* 0x000000ff0500720c */ /* 0x000fe40003f25270 */
[----:B------:R-:W-:Y:S01]  /*2310*/  SEL R4, R4, RZ, P0 ;  /* 0x000000ff04047207 */ /* 0x000fe20000000000 */
[----:B--2---:R2:W3:-:S02]  /*2320*/  DFMA R40, R40, c[0x2][0x98], R42 ;  /* 0x0080260028287a2b */ /* 0x0044c4000000002a */
[----:B--2---:R-:W-:Y:S01]  /*2330*/  IMAD.MOV.U32 R42, RZ, RZ, 0x6acd15b6 ;  /* 0x6acd15b6ff2a7424 */ /* 0x004fe200078e00ff */
[----:B------:R-:W-:Y:S01]  /*2340*/  IADD3 R46, R4, -0x1, RZ ;  /* 0xffffffff042e7810 */ /* 0x000fe20007ffe0ff */
[----:B------:R-:W-:-:S06]  /*2350*/  IMAD.MOV.U32 R43, RZ, RZ, 0x3e21f407 ;  /* 0x3e21f407ff2b7424 */ /* 0x000fcc00078e00ff */
[----:B---3--:R-:W-:Y:S02]  /*2360*/  FSEL R3, R45, R41, !P0 ;  /* 0x000000292d037208 */ /* 0x008fe40004000000 */
[----:B------:R-:W-:Y:S02]  /*2370*/  FSEL R40, R44, R40, !P0 ;  /* 0x000000282c287208 */ /* 0x000fe40004000000 */
[----:B------:R-:W-:Y:S01]  /*2380*/  ISETP.NE.AND P0, PT, R4, 0x400, PT ;  /* 0x000004000400780c */ /* 0x000fe20003f05270 */
[----:B------:R-:W-:-:S06]  /*2390*/  IMAD.MOV.U32 R41, RZ, RZ, R3 ;  /* 0x000000ffff297224 */ /* 0x000fcc00078e0003 */
[----:B------:R-:W2:-:S06]  /*23a0*/  DFMA R42, R40, R42, c[0x2][0xa0] ;  /* 0x00802800282a762b */ /* 0x000e8c000000002a */
[----:B--2---:R-:W2:Y:S01]  /*23b0*/  DFMA R42, R40, R42, c[0x2][0xa8] ;  /* 0x00802a00282a762b */ /* 0x004ea2000000002a */
[----:B------:R-:W-:-:S05]  /*23c0*/  @P0 IMAD.MOV R46, RZ, RZ, R4 ;  /* 0x000000ffff2e0224 */ /* 0x000fca00078e0204 */
[----:B--2---:R-:W2:Y:S01]  /*23d0*/  DFMA R42, R40, R42, c[0x2][0xb0] ;  /* 0x00802c00282a762b */ /* 0x004ea2000000002a */
[----:B------:R-:W-:Y:S02]  /*23e0*/  LEA R47, R46, 0x3ff00000, 0x14 ;  /* 0x3ff000002e2f7811 */ /* 0x000fe400078ea0ff */
[----:B------:R-:W-:-:S03]  /*23f0*/  MOV R46, RZ ;  /* 0x000000ff002e7202 */ /* 0x000fc60000000f00 */
[----:B--2---:R-:W2:-:S04]  /*2400*/  DFMA R42, R40, R42, c[0x2][0xb8] ;  /* 0x00802e00282a762b */ /* 0x004e88000000002a */
[----:B0-----:R-:W-:-:S04]  /*2410*/  DADD R48, R46, -0.5 ;  /* 0xbfe000002e307429 */ /* 0x001fc80000000000 */
[----:B--2---:R-:W0:-:S06]  /*2420*/  DFMA R42, R40, R42, c[0x2][0xc0] ;  /* 0x00803000282a762b */ /* 0x004e0c000000002a */
        /* <DEDUP_REMOVED lines=13> */
[----:B------:R-:W-:Y:S01]  /*2500*/  FSETP.GEU.AND P1, PT, |R3|, 6.5827683646048100446e-37, PT ;  /* 0x036000000300780b */ /* 0x000fe20003f2e200 */
[----:B------:R-:W-:-:S06]  /*2510*/  IMAD.MOV.U32 R5, RZ, RZ, R3 ;  /* 0x000000ffff057224 */ /* 0x000fcc00078e0003 */
        /* <DEDUP_REMOVED lines=13> */
[----:B------:R-:W-:Y:S02]  /*25f0*/  MOV R42, R53 ;  /* 0x00000035002a7202 */ /* 0x000fe40000000f00 */
[----:B------:R-:W-:Y:S02]  /*2600*/  MOV R41, 0x2620 ;  /* 0x0000262000297802 */ /* 0x000fe40000000f00 */
[----:B-1----:R-:W-:Y:S05]  /*2610*/  CALL.REL.NOINC `($__internal_8_$__cuda_sm20_div_rn_f64_full) ;  /* 0x0001b1a000007944 */ /* 0x002fea0003c00000 */
[----:B------:R-:W-:Y:S02]  /*2620*/  IMAD.MOV.U32 R42, RZ, RZ, R40 ;  /* 0x000000ffff2a7224 */ /* 0x000fe400078e0028 */
[----:B------:R-:W-:Y:S02]  /*2630*/  IMAD.MOV.U32 R43, RZ, RZ, R3 ;  /* 0x000000ffff2b7224 */ /* 0x000fe400078e0003 */
.L_x_5080:
[----:B------:R-:W-:Y:S05]  /*2640*/  BSYNC B3 ;  /* 0x0000000000037941 */ /* 0x000fea0003800000 */
.L_x_5079:
[----:B------:R-:W-:-:S04]  /*2650*/  DADD R4, R4, R42 ;  /* 0x0000000004047229 */ /* 0x000fc8000000002a */
[----:B------:R-:W0:-:S06]  /*2660*/  DSETP.GE.AND P0, PT, R44, c[0x2][0xe8], PT ;  /* 0x00803a002c00762a */ /* 0x000e0c0003f06000 */
[----:B0-----:R-:W-:Y:S02]  /*2670*/  FSEL R40, R4, RZ, !P0 ;  /* 0x000000ff04287208 */ /* 0x001fe40004000000 */
[----:B------:R-:W-:Y:S01]  /*2680*/  FSEL R41, R5, +QNAN , !P0 ;  /* 0x7ff0000005297808 */ /* 0x000fe20004000000 */
[----:B------:R-:W-:Y:S05]  /*2690*/  BRA `(.L_x_5081) ;  /* 0x000000b000007947 */ /* 0x000fea0003800000 */
.L_x_5078:
[----:B--234-:R-:W2:Y:S01]  /*26a0*/  DMUL R4, R44, R44 ;  /* 0x0000002c2c047228 */ /* 0x01cea20000000000 */
[----:B------:R-:W-:Y:S02]  /*26b0*/  IMAD.MOV.U32 R40, RZ, RZ, -0x54d8b3ad ;  /* 0xab274c53ff287424 */ /* 0x000fe400078e00ff */
[----:B------:R-:W-:-:S06]  /*26c0*/  IMAD.MOV.U32 R41, RZ, RZ, 0x3d6b4c75 ;  /* 0x3d6b4c75ff297424 */ /* 0x000fcc00078e00ff */
[----:B--2---:R-:W2:-:S06]  /*26d0*/  DFMA R40, R4, R40, c[0x2][0xf0] ;  /* 0x00803c000428762b */ /* 0x004e8c0000000028 */
[----:B--2---:R-:W2:-:S06]  /*26e0*/  DFMA R40, R4, R40, c[0x2][0xf8] ;  /* 0x00803e000428762b */ /* 0x004e8c0000000028 */
[----:B--2---:R-:W2:-:S06]  /*26f0*/  DFMA R40, R4, R40, c[0x2][0x100] ;  /* 0x008040000428762b */ /* 0x004e8c0000000028 */
[----:B--2---:R-:W2:-:S06]  /*2700*/  DFMA R40, R4, R40, c[0x2][0x108] ;  /* 0x008042000428762b */ /* 0x004e8c0000000028 */
[----:B--2---:R-:W2:-:S06]  /*2710*/  DFMA R40, R4, R40, c[0x2][0x110] ;  /* 0x008044000428762b */ /* 0x004e8c0000000028 */
[----:B--2---:R-:W2:-:S06]  /*2720*/  DFMA R40, R4, R40, c[0x2][0x118] ;  /* 0x008046000428762b */ /* 0x004e8c0000000028 */
[----:B--2---:R-:W2:-:S06]  /*2730*/  DMUL R40, R4, R40 ;  /* 0x0000002804287228 */ /* 0x004e8c0000000000 */
[----:B--2---:R2:W3:-:S06]  /*2740*/  DFMA R40, R44, R40, R44 ;  /* 0x000000282c28722b */ /* 0x0044cc000000002c */
.L_x_5081:
[----:B------:R-:W-:Y:S05]  /*2750*/  BSYNC B2 ;  /* 0x0000000000027941 */ /* 0x000fea0003800000 */
.L_x_5077:
        /* <DEDUP_REMOVED lines=15> */
[----:B--2---:R-:W-:Y:S01]  /*2850*/  IADD3 R45, R5, -0x100000, RZ ;  /* 0xfff00000052d7810 */ /* 0x004fe20007ffe0ff */
[----:B------:R-:W-:Y:S01]  /*2860*/  IMAD.MOV.U32 R44, RZ, RZ, R4 ;  /* 0x000000ffff2c7224 */ /* 0x000fe200078e0004 */
[----:B0--3--:R-:W0:-:S06]  /*2870*/  DFMA R48, R46, -R46, R54 ;  /* 0x8000002e2e30722b */ /* 0x009e0c0000000036 */
[----:B0-----:R0:W2:Y:S01]  /*2880*/  DFMA R40, R48, R44, R46 ;  /* 0x0000002c3028722b */ /* 0x0010a2000000002e */
[----:B------:R-:W-:Y:S05]  /*2890*/  @!P0 BRA `(.L_x_5083) ;  /* 0x000000b000008947 */ /* 0x000fea0003800000 */
[----:B--2---:R-:W-:Y:S01]  /*28a0*/  IMAD.MOV.U32 R41, RZ, RZ, R4 ;  /* 0x000000ffff297224 */ /* 0x004fe200078e0004 */
[----:B------:R-:W-:Y:S01]  /*28b0*/  MOV R42, R49 ;  /* 0x00000031002a7202 */ /* 0x000fe20000000f00 */
[----:B------:R-:W-:Y:S01]  /*28c0*/  IMAD.MOV.U32 R53, RZ, RZ, R55 ;  /* 0x000000ffff357224 */ /* 0x000fe200078e0037 */
[----:B------:R-:W-:Y:S01]  /*28d0*/  MOV R3, 0x2930 ;  /* 0x0000293000037802 */ /* 0x000fe20000000f00 */
[----:B------:R-:W-:Y:S02]  /*28e0*/  IMAD.MOV.U32 R43, RZ, RZ, R48 ;  /* 0x000000ffff2b7224 */ /* 0x000fe400078e0030 */
[----:B------:R-:W-:Y:S02]  /*28f0*/  IMAD.MOV.U32 R5, RZ, RZ, R46 ;  /* 0x000000ffff057224 */ /* 0x000fe400078e002e */
[----:B------:R-:W-:Y:S02]  /*2900*/  IMAD.MOV.U32 R4, RZ, RZ, R47 ;  /* 0x000000ffff047224 */ /* 0x000fe400078e002f */
[----:B------:R-:W-:-:S02]  /*2910*/  IMAD.MOV.U32 R40, RZ, RZ, R45 ;  /* 0x000000ffff287224 */ /* 0x000fc400078e002d */
[----:B01----:R-:W-:Y:S05]  /*2920*/  CALL.REL.NOINC `($__internal_9_$__cuda_sm20_dsqrt_rn_f64_mediumpath_v1) ;  /* 0x0001b50000007944 */ /* 0x003fea0003c00000 */
[----:B------:R-:W-:Y:S02]  /*2930*/  IMAD.MOV.U32 R40, RZ, RZ, R5 ;  /* 0x000000ffff287224 */ /* 0x000fe400078e0005 */
[----:B------:R-:W-:-:S02]  /*2940*/  IMAD.MOV.U32 R41, RZ, RZ, R4 ;  /* 0x000000ffff297224 */ /* 0x000fc400078e0004 */
.L_x_5083:
[----:B------:R-:W-:Y:S05]  /*2950*/  BSYNC B2 ;  /* 0x0000000000027941 */ /* 0x000fea0003800000 */
.L_x_5082:
[C---:B------:R-:W3:Y:S01]  /*2960*/  DMUL R4, R6.reuse, R8 ;  /* 0x0000000806047228 */ /* 0x040ee20000000000 */
[----:B------:R-:W-:Y:S01]  /*2970*/  MOV R42, 0x1 ;  /* 0x00000001002a7802 */ /* 0x000fe20000000f00 */
[----:B------:R-:W-:Y:S02]  /*2980*/  BSSY B2, `(.L_x_5084) ;  /* 0x0000019000027945 */ /* 0x000fe40003800000 */
[----:B--2---:R-:W-:-:S04]  /*2990*/  DMUL R40, R6, R40 ;  /* 0x0000002806287228 */ /* 0x004fc80000000000 */
[----:B---3--:R-:W2:-:S06]  /*29a0*/  DFMA R4, R8, R4, 1 ;  /* 0x3ff000000804742b */ /* 0x008e8c0000000004 */
[----:B--2---:R-:W2:Y:S02]  /*29b0*/  MUFU.RCP64H R43, R5 ;  /* 0x00000005002b7308 */ /* 0x004ea40000001800 */
[----:B0-2---:R-:W0:-:S06]  /*29c0*/  DFMA R44, -R4, R42, 1 ;  /* 0x3ff00000042c742b */ /* 0x005e0c000000012a */
        /* <DEDUP_REMOVED lines=17> */
[----:B-1----:R-:W-:Y:S05]  /*2ae0*/  CALL.REL.NOINC `($__internal_8_$__cuda_sm20_div_rn_f64_full) ;  /* 0x0001acd000007944 */ /* 0x002fea0003c00000 */
[----:B------:R-:W-:Y:S01]  /*2af0*/  IMAD.MOV.U32 R8, RZ, RZ, R40 ;  /* 0x000000ffff087224 */ /* 0x000fe200078e0028 */
[----:B------:R-:W-:Y:S02]  /*2b00*/  MOV R9, R3 ;  /* 0x0000000300097202 */ /* 0x000fe40000000f00 */
.L_x_5085:
[----:B------:R-:W-:Y:S05]  /*2b10*/  BSYNC B2 ;  /* 0x0000000000027941 */ /* 0x000fea0003800000 */
.L_x_5084:
        /* <DEDUP_REMOVED lines=21> */
[----:B------:R-:W-:Y:S01]  /*2c70*/  MOV R6, R40 ;  /* 0x0000002800067202 */ /* 0x000fe20000000f00 */
[----:B------:R-:W-:Y:S02]  /*2c80*/  IMAD.MOV.U32 R7, RZ, RZ, R3 ;  /* 0x000000ffff077224 */ /* 0x000fe400078e0003 */
.L_x_5087:
[----:B------:R-:W-:Y:S05]  /*2c90*/  BSYNC B2 ;  /* 0x0000000000027941 */ /* 0x000fea0003800000 */
.L_x_5086:
[----:B------:R-:W-:Y:S05]  /*2ca0*/  BRA `(.L_x_5088) ;  /* 0x00000de000007947 */ /* 0x000fea0003800000 */
.L_x_5071:
[----:B------:R-:W-:Y:S01]  /*2cb0*/  IMAD.MOV.U32 R4, RZ, RZ, 0x652b82fe ;  /* 0x652b82feff047424 */ /* 0x000fe200078e00ff */
[----:B------:R-:W-:Y:S01]  /*2cc0*/  BSSY B0, `(.L_x_5089) ;  /* 0x0000026000007945 */ /* 0x000fe20003800000 */
[----:B------:R-:W-:Y:S01]  /*2cd0*/  IMAD.MOV.U32 R5, RZ, RZ, 0x3ff71547 ;  /* 0x3ff71547ff057424 */ /* 0x000fe200078e00ff */
[----:B------:R-:W-:Y:S01]  /*2ce0*/  DSETP.NEU.AND P2, PT, |R10|, +INF , PT ;  /* 0x7ff000000a00742a */ /* 0x000fe20003f4d200 */
[----:B------:R-:W-:-:S02]  /*2cf0*/  IMAD.MOV.U32 R42, RZ, RZ, 0x69ce2bdf ;  /* 0x69ce2bdfff2a7424 */ /* 0x000fc400078e00ff */
[----:B------:R-:W-:Y:S02]  /*2d00*/  IMAD.MOV.U32 R43, RZ, RZ, 0x3e5ade15 ;  /* 0x3e5ade15ff2b7424 */ /* 0x000fe400078e00ff */
[----:B------:R-:W2:-:S06]  /*2d10*/  DFMA R4, -|R8|, R4, 6.75539944105574400000e+15 ;  /* 0x433800000804742b */ /* 0x000e8c0000000304 */
[----:B--2---:R-:W2:-:S06]  /*2d20*/  DADD R6, R4, -6.75539944105574400000e+15 ;  /* 0xc338000004067429 */ /* 0x004e8c0000000000 */
[----:B--2---:R-:W2:-:S06]  /*2d30*/  DFMA R40, R6, c[0x2][0x90], -|R8| ;  /* 0x0080240006287a2b */ /* 0x004e8c0000000c08 */
[----:B--2---:R-:W2:-:S06]  /*2d40*/  DFMA R6, R6, c[0x2][0x98], R40 ;  /* 0x0080260006067a2b */ /* 0x004e8c0000000028 */
[----:B--2---:R-:W2:-:S04]  /*2d50*/  DFMA R40, R6, R42, c[0x2][0x120] ;  /* 0x008048000628762b */ /* 0x004e88000000002a */
[----:B------:R-:W-:-:S04]  /*2d60*/  DADD R42, -RZ, -|R8| ;  /* 0x00000000ff2a7229 */ /* 0x000fc80000000d08 */
[----:B--2---:R-:W2:-:S06]  /*2d70*/  DFMA R40, R6, R40, c[0x2][0x128] ;  /* 0x00804a000628762b */ /* 0x004e8c0000000028 */
[----:B--2---:R-:W2:Y:S01]  /*2d80*/  DFMA R40, R6, R40, c[0x2][0x130] ;  /* 0x00804c000628762b */ /* 0x004ea20000000028 */
[----:B------:R-:W-:-:S05]  /*2d90*/  FSETP.GEU.FTZ.AND P0, PT, |R43|, 4.1917929649353027344, PT ;  /* 0x4086232b2b00780b */ /* 0x000fca0003f1e200 */
[----:B--2---:R-:W2:-:S06]  /*2da0*/  DFMA R40, R6, R40, c[0x2][0x138] ;  /* 0x00804e000628762b */ /* 0x004e8c0000000028 */
[----:B--2---:R-:W2:-:S06]  /*2db0*/  DFMA R40, R6, R40, c[0x2][0x140] ;  /* 0x008050000628762b */ /* 0x004e8c0000000028 */
[----:B--2---:R-:W2:-:S06]  /*2dc0*/  DFMA R40, R6, R40, c[0x2][0x148] ;  /* 0x008052000628762b */ /* 0x004e8c0000000028 */
[----:B--2---:R-:W2:-:S06]  /*2dd0*/  DFMA R40, R6, R40, c[0x2][0x150] ;  /* 0x008054000628762b */ /* 0x004e8c0000000028 */
[----:B--2---:R-:W2:-:S06]  /*2de0*/  DFMA R40, R6, R40, c[0x2][0x158] ;  /* 0x008056000628762b */ /* 0x004e8c0000000028 */
[----:B--2---:R-:W2:-:S06]  /*2df0*/  DFMA R40, R6, R40, c[0x2][0x160] ;  /* 0x008058000628762b */ /* 0x004e8c0000000028 */
[----:B--2---:R-:W2:-:S06]  /*2e00*/  DFMA R40, R6, R40, 1 ;  /* 0x3ff000000628742b */ /* 0x004e8c0000000028 */
[----:B--2---:R-:W2:-:S10]  /*2e10*/  DFMA R40, R6, R40, 1 ;  /* 0x3ff000000628742b */ /* 0x004e940000000028 */
[----:B--2---:R-:W-:Y:S01]  /*2e20*/  LEA R61, R4, R41, 0x14 ;  /* 0x00000029043d7211 */ /* 0x004fe200078ea0ff */
[----:B------:R-:W-:Y:S01]  /*2e30*/  IMAD.MOV.U32 R60, RZ, RZ, R40 ;  /* 0x000000ffff3c7224 */ /* 0x000fe200078e0028 */
[----:B------:R-:W-:Y:S05]  /*2e40*/  @!P0 BRA `(.L_x_5090) ;  /* 0x000000d000008947 */ /* 0x000fea0003800000 */
[----:B------:R-:W-:Y:S01]  /*2e50*/  FSETP.GEU.FTZ.AND P1, PT, |R43|, 4.2275390625, PT ;  /* 0x408748002b00780b */ /* 0x000fe20003f3e200 */
[----:B------:R-:W-:-:S04]  /*2e60*/  DADD R6, -|R8|, +INF ;  /* 0x7ff0000008067429 */ /* 0x000fc80000000300 */
[----:B------:R-:W2:-:S06]  /*2e70*/  DSETP.GT.AND P0, PT, |R8|, RZ, PT ;  /* 0x000000ff0800722a */ /* 0x000e8c0003f04200 */
[----:B--2---:R-:W-:Y:S02]  /*2e80*/  FSEL R61, R7, RZ, !P0 ;  /* 0x000000ff073d7208 */ /* 0x004fe40004000000 */
        /* <DEDUP_REMOVED lines=9> */
.L_x_5090:
[----:B------:R-:W-:Y:S05]  /*2f20*/  BSYNC B0 ;  /* 0x0000000000007941 */ /* 0x000fea0003800000 */
.L_x_5089:
[----:B------:R-:W-:Y:S01]  /*2f30*/  BSSY B2, `(.L_x_5091) ;  /* 0x0000013000027945 */ /* 0x000fe20003800000 */
[----:B------:R-:W-:Y:S05]  /*2f40*/  @!P2 BRA `(.L_x_5092) ;  /* 0x000000f00000a947 */ /* 0x000fea0003800000 */
[----:B--2---:R-:W2:-:S04]  /*2f50*/  DMUL R4, R10, c[0x2][0x0] ;  /* 0x008000000a047a28 */ /* 0x004e880000000000 */
[----:B------:R-:W-:Y:S02]  /*2f60*/  DSETP.GE.AND P0, PT, |R10|, 2.14748364800000000000e+09, PT ;  /* 0x41e000000a00742a */ /* 0x000fe40003f06200 */
[----:B--2---:R-:W2:Y:S08]  /*2f70*/  F2I.F64 R3, R4 ;  /* 0x0000000400037311 */ /* 0x004eb00000301100 */
[----:B0-2---:R-:W0:Y:S02]  /*2f80*/  I2F.F64 R48, R3 ;  /* 0x0000000300307312 */ /* 0x005e240000201c00 */
[----:B0-----:R-:W0:-:S06]  /*2f90*/  DFMA R6, -R48, c[0x2][0x8], R10 ;  /* 0x0080020030067a2b */ /* 0x001e0c000000010a */
[----:B0-----:R-:W0:-:S06]  /*2fa0*/  DFMA R6, -R48, c[0x2][0x10], R6 ;  /* 0x0080040030067a2b */ /* 0x001e0c0000000106 */
[----:B0-----:R0:W2:Y:S01]  /*2fb0*/  DFMA R48, -R48, c[0x2][0x18], R6 ;  /* 0x0080060030307a2b */ /* 0x0010a20000000106 */
[----:B------:R-:W-:Y:S05]  /*2fc0*/  @!P0 BRA `(.L_x_5093) ;  /* 0x0000009000008947 */ /* 0x000fea0003800000 */
[----:B------:R-:W-:Y:S01]  /*2fd0*/  MOV R4, R10 ;  /* 0x0000000a00047202 */ /* 0x000fe20000000f00 */
[----:B------:R-:W-:Y:S01]  /*2fe0*/  IMAD.MOV.U32 R43, RZ, RZ, R11 ;  /* 0x000000ffff2b7224 */ /* 0x000fe200078e000b */
[----:B------:R-:W-:-:S03]  /*2ff0*/  MOV R42, 0x3010 ;  /* 0x00003010002a7802 */ /* 0x000fc60000000f00 */
[----:B0123--:R-:W-:Y:S05]  /*3000*/  CALL.REL.NOINC `($_ZN2at6native29vectorized_elementwise_kernelILi2EZZZNS0_16tanh_kernel_cudaERNS_18TensorIteratorBaseEENKUlvE_clEvENKUlvE_clEvEUlN3c107complexIdEEE_St5arrayIPcLm2EEEEviT0_T1_$__internal_trig_reduction_slowpathd) ;  /* 0x0001b17000007944 */ /* 0x00ffea0003c00000 */
[----:B------:R-:W-:Y:S02]  /*3010*/  IMAD.MOV.U32 R48, RZ, RZ, R4 ;  /* 0x000000ffff307224 */ /* 0x000fe400078e0004 */
[----:B------:R-:W-:Y:S01]  /*3020*/  IMAD.MOV.U32 R49, RZ, RZ, R5 ;  /* 0x000000ffff317224 */ /* 0x000fe200078e0005 */
[----:B------:R-:W-:Y:S05]  /*3030*/  BRA `(.L_x_5093) ;  /* 0x0000002000007947 */ /* 0x000fea0003800000 */
.L_x_5092:
[----:B0-----:R0:W4:Y:S01]  /*3040*/  DMUL R48, RZ, R10 ;  /* 0x0000000aff307228 */ /* 0x0011220000000000 */
[----:B------:R-:W-:-:S05]  /*3050*/  IMAD.MOV.U32 R3, RZ, RZ, RZ ;  /* 0x000000ffff037224 */ /* 0x000fca00078e00ff */
.L_x_5093:
[----:B------:R-:W-:Y:S05]  /*3060*/  BSYNC B2 ;  /* 0x0000000000027941 */ /* 0x000fea0003800000 */
.L_x_5091:
[----:B--2---:R-:W-:Y:S01]  /*3070*/  IMAD.SHL.U32 R4, R3, 0x8, RZ ;  /* 0x0000000803047824 */ /* 0x004fe200078e00ff */
[----:B------:R-:W-:-:S04]  /*3080*/  MOV R53, 0x8 ;  /* 0x0000000800357802 */ /* 0x000fc80000000f00 */
[----:B------:R-:W-:-:S05]  /*3090*/  LOP3.LUT R4, R4, 0x8, RZ, 0xc0, !PT ;  /* 0x0000000804047812 */ /* 0x000fca00078ec0ff */
[----:B------:R-:W-:-:S05]  /*30a0*/  IMAD.WIDE.U32 R52, R4, R53, c[0x4][0x168] ;  /* 0x01005a0004347625 */ /* 0x000fca00078e0035 */
[----:B0-----:R-:W2:Y:S04]  /*30b0*/  LDG.E.128.CONSTANT R4, [R52.64] ;  /* 0x0000000634047981 */ /* 0x001ea8000c1e9d00 */
        /* <DEDUP_REMOVED lines=25> */
[----:B--2---:R2:W4:Y:S01]  /*3250*/  DFMA R4, -R4, c[0x2][0x18], R42 ;  /* 0x0080060004047a2b */ /* 0x004522000000012a */
[----:B------:R-:W-:Y:S05]  /*3260*/  @!P0 BRA `(.L_x_5096) ;  /* 0x0000007000008947 */ /* 0x000fea0003800000 */
[----:B----4-:R-:W-:Y:S01]  /*3270*/  IMAD.MOV.U32 R4, RZ, RZ, R10 ;  /* 0x000000ffff047224 */ /* 0x010fe200078e000a */
[----:B--2---:R-:W-:Y:S01]  /*3280*/  MOV R42, 0x32b0 ;  /* 0x000032b0002a7802 */ /* 0x004fe20000000f00 */
[----:B------:R-:W-:-:S03]  /*3290*/  IMAD.MOV.U32 R43, RZ, RZ, R11 ;  /* 0x000000ffff2b7224 */ /* 0x000fc600078e000b */
[----:B01-3--:R-:W-:Y:S05]  /*32a0*/  CALL.REL.NOINC `($_ZN2at6native29vectorized_elementwise_kernelILi2EZZZNS0_16tanh_kernel_cudaERNS_18TensorIteratorBaseEENKUlvE_clEvENKUlvE_clEvEUlN3c107complexIdEEE_St5arrayIPcLm2EEEEviT0_T1_$__internal_trig_reduction_slowpathd) ;  /* 0x0001aed000007944 */ /* 0x00bfea0003c00000 */
[----:B------:R-:W-:Y:S05]  /*32b0*/  BRA `(.L_x_5096) ;  /* 0x0000002000007947 */ /* 0x000fea0003800000 */
.L_x_5095:
[----:B------:R2:W4:Y:S01]  /*32c0*/  DMUL R4, RZ, R10 ;  /* 0x0000000aff047228 */ /* 0x0005220000000000 */
[----:B------:R-:W-:-:S05]  /*32d0*/  IMAD.MOV.U32 R3, RZ, RZ, RZ ;  /* 0x000000ffff037224 */ /* 0x000fca00078e00ff */
.L_x_5096:
[----:B------:R-:W-:Y:S05]  /*32e0*/  BSYNC B2 ;  /* 0x0000000000027941 */ /* 0x000fea0003800000 */
.L_x_5094:
[----:B------:R-:W-:Y:S01]  /*32f0*/  IADD3 R8, R3, 0x1, RZ ;  /* 0x0000000103087810 */ /* 0x000fe20007ffe0ff */
[----:B------:R-:W-:-:S03]  /*3300*/  IMAD.MOV.U32 R52, RZ, RZ, 0x8 ;  /* 0x00000008ff347424 */ /* 0x000fc600078e00ff */
[----:B------:R-:W-:-:S04]  /*3310*/  SHF.L.U32 R3, R8, 0x3, RZ ;  /* 0x0000000308037819 */ /* 0x000fc800000006ff */
[----:B------:R-:W-:-:S05]  /*3320*/  LOP3.LUT R3, R3, 0x8, RZ, 0xc0, !PT ;  /* 0x0000000803037812 */ /* 0x000fca00078ec0ff */
[----:B------:R-:W-:-:S05]  /*3330*/  IMAD.WIDE.U32 R52, R3, R52, c[0x4][0x168] ;  /* 0x01005a0003347625 */ /* 0x000fca00078e0034 */
[----:B--2---:R-:W2:Y:S04]  /*3340*/  LDG.E.128.CONSTANT R40, [R52.64] ;  /* 0x0000000634287981 */ /* 0x004ea8000c1e9d00 */
[----:B------:R-:W5:Y:S04]  /*3350*/  LDG.E.128.CONSTANT R44, [R52.64+0x10] ;  /* 0x00001006342c7981 */ /* 0x000f68000c1e9d00 */
[----:B----4-:R-:W4:Y:S01]  /*3360*/  LDG.E.128.CONSTANT R48, [R52.64+0x20] ;  /* 0x0000200634307981 */ /* 0x010f22000c1e9d00 */
        /* <DEDUP_REMOVED lines=20> */
[----:B0--3--:R-:W0:-:S06]  /*34b0*/  DMUL R6, R6, R60 ;  /* 0x0000003c06067228 */ /* 0x009e0c0000000000 */
[----:B0-----:R0:W2:Y:S01]  /*34c0*/  DMUL R6, R6, R60 ;  /* 0x0000003c06067228 */ /* 0x0010a20000000000 */
[----:B------:R-:W-:Y:S05]  /*34d0*/  BRA `(.L_x_5088) ;  /* 0x000005b000007947 */ /* 0x000fea0003800000 */
.L_x_5070:
[----:B------:R-:W2:-:S10]  /*34e0*/  DADD R8, R10, -R10 ;  /* 0x000000000a087229 */ /* 0x000e94000000080a */
[----:B--2---:R-:W-:Y:S01]  /*34f0*/  MOV R6, R8 ;  /* 0x0000000800067202 */ /* 0x004fe20000000f00 */
[----:B------:R-:W-:Y:S01]  /*3500*/  IMAD.MOV.U32 R7, RZ, RZ, R9 ;  /* 0x000000ffff077224 */ /* 0x000fe200078e0009 */
[----:B------:R-:W-:Y:S05]  /*3510*/  BRA `(.L_x_5088) ;  /* 0x0000057000007947 */ /* 0x000fea0003800000 */
.L_x_5069:
[----:B------:R-:W-:-:S13]  /*3520*/  LOP3.LUT P0, RZ, R8, 0xfffff, R9, 0xf8, !PT ;  /* 0x000fffff08ff7812 */ /* 0x000fda000780f809 */
[----:B------:R-:W-:-:S04]  /*3530*/  @P0 DMUL R4, R8, R10 ;  /* 0x0000000a08040228 */ /* 0x000fc80000000000 */
[----:B------:R-:W2:-:S06]  /*3540*/  @P0 DSETP.NEU.AND P1, PT, R10, RZ, PT ;  /* 0x000000ff0a00022a */ /* 0x000e8c0003f2d000 */
[----:B--2---:R-:W-:Y:S02]  /*3550*/  @P0 FSEL R6, R10, R4, !P1 ;  /* 0x000000040a060208 */ /* 0x004fe40004800000 */
[----:B------:R-:W-:Y:S01]  /*3560*/  @P0 FSEL R7, R11, R5, !P1 ;  /* 0x000000050b070208 */ /* 0x000fe20004800000 */
[----:B------:R-:W-:Y:S05]  /*3570*/  @P0 BRA `(.L_x_5088) ;  /* 0x0000051000000947 */ /* 0x000fea0003800000 */
[----:B------:R-:W2:Y:S01]  /*3580*/  DSETP.NEU.AND P0, PT, |R10|, +INF , PT ;  /* 0x7ff000000a00742a */ /* 0x000ea20003f0d200 */
[----:B------:R-:W-:Y:S01]  /*3590*/  BSSY B2, `(.L_x_5097) ;  /* 0x000004c000027945 */ /* 0x000fe20003800000 */
[----:B------:R-:W-:-:S12]  /*35a0*/  IADD3 R6, R9, -0x40000000, RZ ;  /* 0xc000000009067810 */ /* 0x000fd80007ffe0ff */
[----:B--2---:R-:W-:Y:S05]  /*35b0*/  @!P0 BRA `(.L_x_5098) ;  /* 0x0000049000008947 */ /* 0x004fea0003800000 */
[C---:B------:R-:W2:Y:S01]  /*35c0*/  DMUL R40, R10.reuse, c[0x2][0x0] ;  /* 0x008000000a287a28 */ /* 0x040ea20000000000 */
[----:B------:R-:W-:Y:S03]  /*35d0*/  BSSY B3, `(.L_x_5099) ;  /* 0x000000f000037945 */ /* 0x000fe60003800000 */
[----:B------:R-:W-:Y:S02]  /*35e0*/  DSETP.GE.AND P2, PT, |R10|, 2.14748364800000000000e+09, PT ;  /* 0x41e000000a00742a */ /* 0x000fe40003f46200 */
[----:B--2---:R-:W2:Y:S08]  /*35f0*/  F2I.F64 R3, R40 ;  /* 0x0000002800037311 */ /* 0x004eb00000301100 */
[----:B--2---:R-:W2:Y:S01]  /*3600*/  I2F.F64 R60, R3 ;  /* 0x00000003003c7312 */ /* 0x004ea20000201c00 */
[----:B------:R-:W-:Y:S01]  /*3610*/  IMAD.MOV.U32 R7, RZ, RZ, R3 ;  /* 0x000000ffff077224 */ /* 0x000fe200078e0003 */
[----:B--2---:R-:W2:-:S06]  /*3620*/  DFMA R4, -R60, c[0x2][0x8], R10 ;  /* 0x008002003c047a2b */ /* 0x004e8c000000010a */
[----:B--2---:R-:W2:-:S06]  /*3630*/  DFMA R4, -R60, c[0x2][0x10], R4 ;  /* 0x008004003c047a2b */ /* 0x004e8c0000000104 */
[----:B--2---:R-:W2:-:S10]  /*3640*/  DFMA R60, -R60, c[0x2][0x18], R4 ;  /* 0x008006003c3c7a2b */ /* 0x004e940000000104 */
[----:B--2---:R-:W-:Y:S02]  /*3650*/  IMAD.MOV.U32 R4, RZ, RZ, R60 ;  /* 0x000000ffff047224 */ /* 0x004fe400078e003c */
[----:B------:R-:W-:Y:S01]  /*3660*/  IMAD.MOV.U32 R5, RZ, RZ, R61 ;  /* 0x000000ffff057224 */ /* 0x000fe200078e003d */
[----:B------:R-:W-:Y:S05]  /*3670*/  @!P2 BRA `(.L_x_5100) ;  /* 0x000000400000a947 */ /* 0x000fea0003800000 */
[----:B------:R-:W-:Y:S01]  /*3680*/  IMAD.MOV.U32 R4, RZ, RZ, R10 ;  /* 0x000000ffff047224 */ /* 0x000fe200078e000a */
[----:B------:R-:W-:Y:S02]  /*3690*/  MOV R43, R11 ;  /* 0x0000000b002b7202 */ /* 0x000fe40000000f00 */
[----:B------:R-:W-:Y:S02]  /*36a0*/  MOV R42, 0x36c0 ;  /* 0x000036c0002a7802 */ /* 0x000fe40000000f00 */
[----:B01----:R-:W-:Y:S05]  /*36b0*/  CALL.REL.NOINC `($_ZN2at6native29vectorized_elementwise_kernelILi2EZZZNS0_16tanh_kernel_cudaERNS_18TensorIteratorBaseEENKUlvE_clEvENKUlvE_clEvEUlN3c107complexIdEEE_St5arrayIPcLm2EEEEviT0_T1_$__internal_trig_reduction_slowpathd) ;  /* 0x0001aac000007944 */ /* 0x003fea0003c00000 */
.L_x_5100:
[----:B------:R-:W-:Y:S05]  /*36c0*/  BSYNC B3 ;  /* 0x0000000000037941 */ /* 0x000fea0003800000 */
.L_x_5099:
[----:B------:R-:W-:Y:S02]  /*36d0*/  IMAD.SHL.U32 R40, R3, 0x8, RZ ;  /* 0x0000000803287824 */ /* 0x000fe400078e00ff */
[----:B------:R-:W-:-:S03]  /*36e0*/  IMAD.MOV.U32 R57, RZ, RZ, 0x8 ;  /* 0x00000008ff397424 */ /* 0x000fc600078e00ff */
[----:B------:R-:W-:-:S05]  /*36f0*/  LOP3.LUT R40, R40, 0x8, RZ, 0xc0, !PT ;  /* 0x0000000828287812 */ /* 0x000fca00078ec0ff */
[----:B------:R-:W-:-:S05]  /*3700*/  IMAD.WIDE.U32 R56, R40, R57, c[0x4][0x168] ;  /* 0x01005a0028387625 */ /* 0x000fca00078e0039 */
[----:B------:R-:W2:Y:S04]  /*3710*/  LDG.E.128.CONSTANT R40, [R56.64] ;  /* 0x0000000638287981 */ /* 0x000ea8000c1e9d00 */
[----:B------:R-:W3:Y:S04]  /*3720*/  LDG.E.128.CONSTANT R44, [R56.64+0x10] ;  /* 0x00001006382c7981 */ /* 0x000ee8000c1e9d00 */
[----:B0-----:R-:W4:Y:S01]  /*3730*/  LDG.E.128.CONSTANT R48, [R56.64+0x20] ;  /* 0x0000200638307981 */ /* 0x001f22000c1e9d00 */
        /* <DEDUP_REMOVED lines=20> */
[----:B01----:R-:W-:Y:S05]  /*3880*/  CALL.REL.NOINC `($_ZN2at6native29vectorized_elementwise_kernelILi2EZZZNS0_16tanh_kernel_cudaERNS_18TensorIteratorBaseEENKUlvE_clEvENKUlvE_clEvEUlN3c107complexIdEEE_St5arrayIPcLm2EEEEviT0_T1_$__internal_trig_reduction_slowpathd) ;  /* 0x0001a8f000007944 */ /* 0x003fea0003c00000 */
[----:B------:R-:W-:Y:S02]  /*3890*/  IMAD.MOV.U32 R7, RZ, RZ, R3 ;  /* 0x000000ffff077224 */ /* 0x000fe400078e0003 */
[----:B------:R-:W-:Y:S02]  /*38a0*/  IMAD.MOV.U32 R60, RZ, RZ, R4 ;  /* 0x000000ffff3c7224 */ /* 0x000fe400078e0004 */
[----:B------:R-:W-:Y:S02]  /*38b0*/  IMAD.MOV.U32 R61, RZ, RZ, R5 ;  /* 0x000000ffff3d7224 */ /* 0x000fe400078e0005 */
.L_x_5102:
[----:B------:R-:W-:Y:S05]  /*38c0*/  BSYNC B3 ;  /* 0x0000000000037941 */ /* 0x000fea0003800000 */
.L_x_5101:
        /* <DEDUP_REMOVED lines=11> */
[----:B------:R-:W2:-:S03]  /*3980*/  DMUL R4, R60, R60 ;  /* 0x0000003c3c047228 */ /* 0x000e860000000000 */
        /* <DEDUP_REMOVED lines=12> */
.L_x_5098:
[----:B------:R-:W-:Y:S05]  /*3a50*/  BSYNC B2 ;  /* 0x0000000000027941 */ /* 0x000fea0003800000 */
.L_x_5097:
[----:B------:R-:W-:Y:S01]  /*3a60*/  IMAD.MOV.U32 R9, RZ, RZ, R6 ;  /* 0x000000ffff097224 */ /* 0x000fe200078e0006 */
[----:B--2---:R-:W-:Y:S01]  /*3a70*/  LOP3.LUT R7, RZ, 0x80000000, R11, 0xb8, !PT ;  /* 0x80000000ff077812 */ /* 0x004fe200078eb80b */
[----:B------:R-:W-:Y:S02]  /*3a80*/  IMAD.MOV.U32 R6, RZ, RZ, RZ ;  /* 0x000000ffff067224 */ /* 0x000fe400078e00ff */
.L_x_5088:
[----:B------:R-:W-:Y:S05]  /*3a90*/  BSYNC B1 ;  /* 0x0000000000017941 */ /* 0x000fea0003800000 */
.L_x_5068:
[----:B------:R-:W-:Y:S01]  /*3aa0*/  LOP3.LUT R3, R13, 0x7fffffff, RZ, 0xc0, !PT ;  /* 0x7fffffff0d037812 */ /* 0x000fe200078ec0ff */
[----:B------:R-:W-:Y:S03]  /*3ab0*/  BSSY B1, `(.L_x_5103) ;  /* 0x00001c4000017945 */ /* 0x000fe60003800000 */
        /* <DEDUP_REMOVED lines=17> */
[----:B----4-:R-:W-:Y:S01]  /*3bd0*/  IMAD.MOV.U32 R4, RZ, RZ, R14 ;  /* 0x000000ffff047224 */ /* 0x010fe200078e000e */
[----:B------:R-:W-:Y:S01]  /*3be0*/  MOV R42, 0x3c10 ;  /* 0x00003c10002a7802 */ /* 0x000fe20000000f00 */
[----:B------:R-:W-:-:S03]  /*3bf0*/  IMAD.MOV.U32 R43, RZ, RZ, R15 ;  /* 0x000000ffff2b7224 */ /* 0x000fc600078e000f */
[----:B0123--:R-:W-:Y:S05]  /*3c00*/  CALL.REL.NOINC `($_ZN2at6native29vectorized_elementwise_kernelILi2EZZZNS0_16tanh_kernel_cudaERNS_18TensorIteratorBaseEENKUlvE_clEvENKUlvE_clEvEUlN3c107complexIdEEE_St5arrayIPcLm2EEEEviT0_T1_$__internal_trig_reduction_slowpathd) ;  /* 0x0001a57000007944 */ /* 0x00ffea0003c00000 */
[----:B------:R-:W-:Y:S05]  /*3c10*/  BRA `(.L_x_5109) ;  /* 0x0000002000007947 */ /* 0x000fea0003800000 */
.L_x_5108:
[----:B------:R3:W4:Y:S01]  /*3c20*/  DMUL R4, RZ, R14 ;  /* 0x0000000eff047228 */ /* 0x0007220000000000 */
[----:B------:R-:W-:-:S05]  /*3c30*/  MOV R3, RZ ;  /* 0x000000ff00037202 */ /* 0x000fca0000000f00 */
.L_x_5109:
[----:B------:R-:W-:Y:S05]  /*3c40*/  BSYNC B2 ;  /* 0x0000000000027941 */ /* 0x000fea0003800000 */
.L_x_5107:
[----:B----4-:R-:W4:Y:S01]  /*3c50*/  DMUL R10, R4, R4 ;  /* 0x00000004040a7228 */ /* 0x010f220000000000 */
[----:B---3--:R-:W-:Y:S01]  /*3c60*/  IMAD.MOV.U32 R14, RZ, RZ, 0x2799bcb9 ;  /* 0x2799bcb9ff0e7424 */ /* 0x008fe200078e00ff */
[----:B------:R-:W-:Y:S01]  /*3c70*/  LOP3.LUT R3, R3, 0x1, RZ, 0xc0, !PT ;  /* 0x0000000103037812 */ /* 0x000fe200078ec0ff */
[----:B------:R-:W-:Y:S01]  /*3c80*/  IMAD.MOV.U32 R15, RZ, RZ, 0x3ee48dac ;  /* 0x3ee48dacff0f7424 */ /* 0x000fe200078e00ff */
[----:B------:R-:W-:Y:S01]  /*3c90*/  LOP3.LUT R45, R13, 0x7fffffff, RZ, 0xc0, !PT ;  /* 0x7fffffff0d2d7812 */ /* 0x000fe200078ec0ff */
[----:B------:R-:W-:Y:S01]  /*3ca0*/  BSSY B0, `(.L_x_5110) ;  /* 0x000001e000007945 */ /* 0x000fe20003800000 */
[----:B------:R-:W-:-:S02]  /*3cb0*/  ISETP.NE.U32.AND P0, PT, R3, 0x1, PT ;  /* 0x000000010300780c */ /* 0x000fc40003f05070 */
[----:B------:R-:W-:Y:S01]  /*3cc0*/  ISETP.GE.U32.AND P1, PT, R45, 0x3ff00000, PT ;  /* 0x3ff000002d00780c */ /* 0x000fe20003f26070 */
[----:B----4-:R-:W3:-:S06]  /*3cd0*/  DFMA R14, R10, R14, c[0x2][0x20] ;  /* 0x008008000a0e762b */ /* 0x010ecc000000000e */
        /* <DEDUP_REMOVED lines=26> */
.L_x_5111:
[----:B------:R-:W-:Y:S05]  /*3e80*/  BSYNC B0 ;  /* 0x0000000000007941 */ /* 0x000fea0003800000 */
.L_x_5110:
[----:B------:R-:W-:Y:S01]  /*3e90*/  BSSY B2, `(.L_x_5112) ;  /* 0x0000054000027945 */ /* 0x000fe20003800000 */
[----:B----4-:R4:W0:Y:S01]  /*3ea0*/  DFMA R10, R14, R14, 1 ;  /* 0x3ff000000e0a742b */ /* 0x010822000000000e */
[----:B------:R-:W-:Y:S01]  /*3eb0*/  IMAD.MOV.U32 R44, RZ, RZ, R12 ;  /* 0x000000ffff2c7224 */ /* 0x000fe200078e000c */
[----:B------:R-:W-:Y:S05]  /*3ec0*/  @!P1 BRA `(.L_x_5113) ;  /* 0x0000045000009947 */ /* 0x000fea0003800000 */
[----:B0--34-:R-:W-:Y:S01]  /*3ed0*/  IMAD.MOV.U32 R4, RZ, RZ, 0x652b82fe ;  /* 0x652b82feff047424 */ /* 0x019fe200078e00ff */
[----:B------:R-:W-:Y:S01]  /*3ee0*/  MOV R5, 0x3ff71547 ;  /* 0x3ff7154700057802 */ /* 0x000fe20000000f00 */
[----:B------:R-:W-:Y:S01]  /*3ef0*/  IMAD.MOV.U32 R52, RZ, RZ, 0x0 ;  /* 0x00000000ff347424 */ /* 0x000fe200078e00ff */
[----:B------:R-:W-:Y:S01]  /*3f00*/  BSSY B3, `(.L_x_5114) ;  /* 0x000003c000037945 */ /* 0x000fe20003800000 */
[----:B------:R-:W-:-:S03]  /*3f10*/  IMAD.MOV.U32 R53, RZ, RZ, 0x3ff00000 ;  /* 0x3ff00000ff357424 */ /* 0x000fc600078e00ff */
[----:B------:R-:W0:-:S06]  /*3f20*/  DFMA R4, R44, R4, 6.75539944105574400000e+15 ;  /* 0x433800002c04742b */ /* 0x000e0c0000000004 */
[----:B0-----:R0:W3:Y:S02]  /*3f30*/  DADD R40, R4, -6.75539944105574400000e+15 ;  /* 0xc338000004287429 */ /* 0x0010e40000000000 */
[----:B0-----:R-:W-:Y:S02]  /*3f40*/  IMAD.SHL.U32 R5, R45, 0x2, RZ ;  /* 0x000000022d057824 */ /* 0x001fe400078e00ff */
[----:B------:R-:W-:Y:S02]  /*3f50*/  IADD3 R4, R4, -0x1, RZ ;  /* 0xffffffff04047810 */ /* 0x000fe40007ffe0ff */
[C---:B---3--:R-:W0:Y:S01]  /*3f60*/  DFMA R42, R40.reuse, c[0x2][0x90], R44 ;  /* 0x00802400282a7a2b */ /* 0x048e22000000002c */
[C---:B------:R-:W-:Y:S02]  /*3f70*/  ISETP.GE.U32.AND P0, PT, R5.reuse, 0x7fb3e647, PT ;  /* 0x7fb3e6470500780c */ /* 0x040fe40003f06070 */
[----:B------:R-:W-:Y:S02]  /*3f80*/  ISETP.NE.AND P1, PT, R5, RZ, PT ;  /* 0x000000ff0500720c */ /* 0x000fe40003f25270 */
[----:B------:R-:W-:Y:S01]  /*3f90*/  SEL R4, R4, RZ, P0 ;  /* 0x000000ff04047207 */ /* 0x000fe20000000000 */
[----:B0-----:R0:W3:-:S02]  /*3fa0*/  DFMA R40, R40, c[0x2][0x98], R42 ;  /* 0x0080260028287a2b */ /* 0x0010c4000000002a */
[----:B0-----:R-:W-:Y:S01]  /*3fb0*/  IMAD.MOV.U32 R42, RZ, RZ, 0x6acd15b6 ;  /* 0x6acd15b6ff2a7424 */ /* 0x001fe200078e00ff */
[----:B------:R-:W-:Y:S01]  /*3fc0*/  IADD3 R46, R4, -0x1, RZ ;  /* 0xffffffff042e7810 */ /* 0x000fe20007ffe0ff */
[----:B------:R-:W-:-:S06]  /*3fd0*/  IMAD.MOV.U32 R43, RZ, RZ, 0x3e21f407 ;  /* 0x3e21f407ff2b7424 */ /* 0x000fcc00078e00ff */
[----:B---3--:R-:W-:Y:S02]  /*3fe0*/  FSEL R3, R45, R41, !P0 ;  /* 0x000000292d037208 */ /* 0x008fe40004000000 */
[----:B------:R-:W-:Y:S02]  /*3ff0*/  FSEL R40, R44, R40, !P0 ;  /* 0x000000282c287208 */ /* 0x000fe40004000000 */
[----:B------:R-:W-:Y:S01]  /*4000*/  ISETP.NE.AND P0, PT, R4, 0x400, PT ;  /* 0x000004000400780c */ /* 0x000fe20003f05270 */
[----:B------:R-:W-:-:S06]  /*4010*/  IMAD.MOV.U32 R41, RZ, RZ, R3 ;  /* 0x000000ffff297224 */ /* 0x000fcc00078e0003 */
[----:B------:R-:W0:-:S06]  /*4020*/  DFMA R42, R40, R42, c[0x2][0xa0] ;  /* 0x00802800282a762b */ /* 0x000e0c000000002a */
[----:B0-----:R-:W0:Y:S01]  /*4030*/  DFMA R42, R40, R42, c[0x2][0xa8] ;  /* 0x00802a00282a762b */ /* 0x001e22000000002a */
[----:B------:R-:W-:-:S05]  /*4040*/  @P0 IMAD.MOV R46, RZ, RZ, R4 ;  /* 0x000000ffff2e0224 */ /* 0x000fca00078e0204 */
[----:B0-----:R-:W0:Y:S01]  /*4050*/  DFMA R42, R40, R42, c[0x2][0xb0] ;  /* 0x00802c00282a762b */ /* 0x001e22000000002a */
[----:B------:R-:W-:Y:S02]  /*4060*/  LEA R47, R46, 0x3ff00000, 0x14 ;  /* 0x3ff000002e2f7811 */ /* 0x000fe400078ea0ff */
[----:B------:R-:W-:-:S03]  /*4070*/  MOV R46, RZ ;  /* 0x000000ff002e7202 */ /* 0x000fc60000000f00 */
        /* <DEDUP_REMOVED lines=33> */
[----:B-12---:R-:W-:Y:S05]  /*4290*/  CALL.REL.NOINC `($__internal_8_$__cuda_sm20_div_rn_f64_full) ;  /* 0x0001952000007944 */ /* 0x006fea0003c00000 */
[----:B------:R-:W-:Y:S02]  /*42a0*/  IMAD.MOV.U32 R42, RZ, RZ, R40 ;  /* 0x000000ffff2a7224 */ /* 0x000fe400078e0028 */
[----:B------:R-:W-:Y:S02]  /*42b0*/  IMAD.MOV.U32 R43, RZ, RZ, R3 ;  /* 0x000000ffff2b7224 */ /* 0x000fe400078e0003 */
.L_x_5115:
[----:B------:R-:W-:Y:S05]  /*42c0*/  BSYNC B3 ;  /* 0x0000000000037941 */ /* 0x000fea0003800000 */
.L_x_5114:
[----:B------:R-:W-:-:S04]  /*42d0*/  DADD R4, R4, R42 ;  /* 0x0000000004047229 */ /* 0x000fc8000000002a */
[----:B------:R-:W0:-:S06]  /*42e0*/  DSETP.GE.AND P0, PT, R44, c[0x2][0xe8], PT ;  /* 0x00803a002c00762a */ /* 0x000e0c0003f06000 */
[----:B0-----:R-:W-:Y:S02]  /*42f0*/  FSEL R40, R4, RZ, !P0 ;  /* 0x000000ff04287208 */ /* 0x001fe40004000000 */
[----:B------:R-:W-:Y:S01]  /*4300*/  FSEL R41, R5, +QNAN , !P0 ;  /* 0x7ff0000005297808 */ /* 0x000fe20004000000 */
[----:B------:R-:W-:Y:S05]  /*4310*/  BRA `(.L_x_5116) ;  /* 0x000000b000007947 */ /* 0x000fea0003800000 */
.L_x_5113:
[----:B0--34-:R-:W0:Y:S01]  /*4320*/  DMUL R4, R44, R44 ;  /* 0x0000002c2c047228 */ /* 0x019e220000000000 */
        /* <DEDUP_REMOVED lines=10> */
.L_x_5116:
[----:B------:R-:W-:Y:S05]  /*43d0*/  BSYNC B2 ;  /* 0x0000000000027941 */ /* 0x000fea0003800000 */
.L_x_5112:
        /* <DEDUP_REMOVED lines=15> */
[----:B0-----:R-:W-:Y:S01]  /*44d0*/  IADD3 R45, R5, -0x100000, RZ ;  /* 0xfff00000052d7810 */ /* 0x001fe20007ffe0ff */
[----:B------:R-:W-:Y:S01]  /*44e0*/  IMAD.MOV.U32 R44, RZ, RZ, R4 ;  /* 0x000000ffff2c7224 */ /* 0x000fe200078e0004 */
[----:B---3--:R-:W0:-:S06]  /*44f0*/  DFMA R48, R46, -R46, R54 ;  /* 0x8000002e2e30722b */ /* 0x008e0c0000000036 */
[----:B0-----:R0:W3:Y:S01]  /*4500*/  DFMA R40, R48, R44, R46 ;  /* 0x0000002c3028722b */ /* 0x0010e2000000002e */
[----:B------:R-:W-:Y:S05]  /*4510*/  @!P0 BRA `(.L_x_5118) ;  /* 0x000000b000008947 */ /* 0x000fea0003800000 */
[----:B---3--:R-:W-:Y:S01]  /*4520*/  IMAD.MOV.U32 R41, RZ, RZ, R4 ;  /* 0x000000ffff297224 */ /* 0x008fe200078e0004 */
[----:B------:R-:W-:Y:S01]  /*4530*/  MOV R42, R49 ;  /* 0x00000031002a7202 */ /* 0x000fe20000000f00 */
[----:B------:R-:W-:Y:S01]  /*4540*/  IMAD.MOV.U32 R53, RZ, RZ, R55 ;  /* 0x000000ffff357224 */ /* 0x000fe200078e0037 */
[----:B------:R-:W-:Y:S01]  /*4550*/  MOV R3, 0x45b0 ;  /* 0x000045b000037802 */ /* 0x000fe20000000f00 */
[----:B------:R-:W-:Y:S02]  /*4560*/  IMAD.MOV.U32 R43, RZ, RZ, R48 ;  /* 0x000000ffff2b7224 */ /* 0x000fe400078e0030 */
[----:B------:R-:W-:Y:S02]  /*4570*/  IMAD.MOV.U32 R5, RZ, RZ, R46 ;  /* 0x000000ffff057224 */ /* 0x000fe400078e002e */
[----:B------:R-:W-:Y:S02]  /*4580*/  IMAD.MOV.U32 R4, RZ, RZ, R47 ;  /* 0x000000ffff047224 */ /* 0x000fe400078e002f */
[----:B------:R-:W-:-:S02]  /*4590*/  IMAD.MOV.U32 R40, RZ, RZ, R45 ;  /* 0x000000ffff287224 */ /* 0x000fc400078e002d */
[----:B012---:R-:W-:Y:S05]  /*45a0*/  CALL.REL.NOINC `($__internal_9_$__cuda_sm20_dsqrt_rn_f64_mediumpath_v1) ;  /* 0x0001988000007944 */ /* 0x007fea0003c00000 */
[----:B------:R-:W-:Y:S02]  /*45b0*/  IMAD.MOV.U32 R40, RZ, RZ, R5 ;  /* 0x000000ffff287224 */ /* 0x000fe400078e0005 */
[----:B------:R-:W-:-:S02]  /*45c0*/  IMAD.MOV.U32 R41, RZ, RZ, R4 ;  /* 0x000000ffff297224 */ /* 0x000fc400078e0004 */
.L_x_5118:
[----:B------:R-:W-:Y:S05]  /*45d0*/  BSYNC B2 ;  /* 0x0000000000027941 */ /* 0x000fea0003800000 */
.L_x_5117:
[C---:B------:R-:W4:Y:S01]  /*45e0*/  DMUL R4, R10.reuse, R12 ;  /* 0x0000000c0a047228 */ /* 0x040f220000000000 */
[----:B------:R-:W-:Y:S01]  /*45f0*/  MOV R42, 0x1 ;  /* 0x00000001002a7802 */ /* 0x000fe20000000f00 */
[----:B------:R-:W-:Y:S02]  /*4600*/  BSSY B2, `(.L_x_5119) ;  /* 0x0000019000027945 */ /* 0x000fe40003800000 */
[----:B---3--:R-:W-:-:S04]  /*4610*/  DMUL R40, R10, R40 ;  /* 0x000000280a287228 */ /* 0x008fc80000000000 */
[----:B----4-:R-:W3:-:S06]  /*4620*/  DFMA R4, R12, R4, 1 ;  /* 0x3ff000000c04742b */ /* 0x010ecc0000000004 */
[----:B---3--:R-:W3:Y:S02]  /*4630*/  MUFU.RCP64H R43, R5 ;  /* 0x00000005002b7308 */ /* 0x008ee40000001800 */
[----:B0--3--:R-:W0:-:S06]  /*4640*/  DFMA R44, -R4, R42, 1 ;  /* 0x3ff00000042c742b */ /* 0x009e0c000000012a */
        /* <DEDUP_REMOVED lines=17> */
[----:B-12---:R-:W-:Y:S05]  /*4760*/  CALL.REL.NOINC `($__internal_8_$__cuda_sm20_div_rn_f64_full) ;  /* 0x0001905000007944 */ /* 0x006fea0003c00000 */
[----:B------:R-:W-:Y:S01]  /*4770*/  IMAD.MOV.U32 R12, RZ, RZ, R40 ;  /* 0x000000ffff0c7224 */ /* 0x000fe200078e0028 */
[----:B------:R-:W-:Y:S02]  /*4780*/  MOV R13, R3 ;  /* 0x00000003000d7202 */ /* 0x000fe40000000f00 */
.L_x_5120:
[----:B------:R-:W-:Y:S05]  /*4790*/  BSYNC B2 ;  /* 0x0000000000027941 */ /* 0x000fea0003800000 */
.L_x_5119:
        /* <DEDUP_REMOVED lines=21> */
[----:B------:R-:W-:Y:S01]  /*48f0*/  MOV R10, R40 ;  /* 0x00000028000a7202 */ /* 0x000fe20000000f00 */
[----:B------:R-:W-:Y:S02]  /*4900*/  IMAD.MOV.U32 R11, RZ, RZ, R3 ;  /* 0x000000ffff0b7224 */ /* 0x000fe400078e0003 */
.L_x_5122:
[----:B------:R-:W-:Y:S05]  /*4910*/  BSYNC B2 ;  /* 0x0000000000027941 */ /* 0x000fea0003800000 */
.L_x_5121:
[----:B------:R-:W-:Y:S05]  /*4920*/  BRA `(.L_x_5123) ;  /* 0x00000dc000007947 */ /* 0x000fea0003800000 */
.L_x_5106:
[----:B------:R-:W-:Y:S01]  /*4930*/  IMAD.MOV.U32 R4, RZ, RZ, 0x652b82fe ;  /* 0x652b82feff047424 */ /* 0x000fe200078e00ff */
[----:B------:R-:W-:Y:S01]  /*4940*/  BSSY B0, `(.L_x_5124) ;  /* 0x0000026000007945 */ /* 0x000fe20003800000 */
[----:B------:R-:W-:Y:S01]  /*4950*/  IMAD.MOV.U32 R5, RZ, RZ, 0x3ff71547 ;  /* 0x3ff71547ff057424 */ /* 0x000fe200078e00ff */
[----:B------:R-:W-:Y:S01]  /*4960*/  DSETP.NEU.AND P2, PT, |R14|, +INF , PT ;  /* 0x7ff000000e00742a */ /* 0x000fe20003f4d200 */
[----:B------:R-:W-:-:S02]  /*4970*/  IMAD.MOV.U32 R42, RZ, RZ, 0x69ce2bdf ;  /* 0x69ce2bdfff2a7424 */ /* 0x000fc400078e00ff */
        /* <DEDUP_REMOVED lines=18> */
[----:B---3--:R-:W-:Y:S01]  /*4aa0*/  LEA R11, R4, R41, 0x14 ;  /* 0x00000029040b7211 */ /* 0x008fe200078ea0ff */
[----:B------:R-:W-:Y:S01]  /*4ab0*/  IMAD.MOV.U32 R10, RZ, RZ, R40 ;  /* 0x000000ffff0a7224 */ /* 0x000fe200078e0028 */
[----:B------:R-:W-:Y:S05]  /*4ac0*/  @!P0 BRA `(.L_x_5125) ;  /* 0x000000d000008947 */ /* 0x000fea0003800000 */
[----:B------:R-:W-:Y:S01]  /*4ad0*/  FSETP.GEU.FTZ.AND P1, PT, |R43|, 4.2275390625, PT ;  /* 0x408748002b00780b */ /* 0x000fe20003f3e200 */
[----:B------:R-:W-:-:S04]  /*4ae0*/  DADD R10, -|R12|, +INF ;  /* 0x7ff000000c0a7429 */ /* 0x000fc80000000300 */
[----:B------:R-:W3:-:S06]  /*4af0*/  DSETP.GT.AND P0, PT, |R12|, RZ, PT ;  /* 0x000000ff0c00722a */ /* 0x000ecc0003f04200 */
[----:B---3--:R-:W-:Y:S02]  /*4b00*/  FSEL R10, R10, RZ, !P0 ;  /* 0x000000ff0a0a7208 */ /* 0x008fe40004000000 */
        /* <DEDUP_REMOVED lines=8> */
[----:B------:R3:W4:-:S06]  /*4b90*/  @!P1 DMUL R10, R4, R40 ;  /* 0x00000028040a9228 */ /* 0x00070c0000000000 */
.L_x_5125:
[----:B------:R-:W-:Y:S05]  /*4ba0*/  BSYNC B0 ;  /* 0x0000000000007941 */ /* 0x000fea0003800000 */
.L_x_5124:
[----:B------:R-:W-:Y:S01]  /*4bb0*/  BSSY B2, `(.L_x_5126) ;  /* 0x0000011000027945 */ /* 0x000fe20003800000 */
[----:B------:R-:W-:Y:S05]  /*4bc0*/  @!P2 BRA `(.L_x_5127) ;  /* 0x000000d00000a947 */ /* 0x000fea0003800000 */
[----:B---3--:R-:W3:-:S04]  /*4bd0*/  DMUL R40, R14, c[0x2][0x0] ;  /* 0x008000000e287a28 */ /* 0x008ec80000000000 */
[----:B------:R-:W-:Y:S02]  /*4be0*/  DSETP.GE.AND P0, PT, |R14|, 2.14748364800000000000e+09, PT ;  /* 0x41e000000e00742a */ /* 0x000fe40003f06200 */
[----:B---3--:R-:W3:Y:S08]  /*4bf0*/  F2I.F64 R3, R40 ;  /* 0x0000002800037311 */ /* 0x008ef00000301100 */
[----:B---3--:R-:W3:Y:S02]  /*4c00*/  I2F.F64 R4, R3 ;  /* 0x0000000300047312 */ /* 0x008ee40000201c00 */
[----:B---3--:R-:W3:-:S06]  /*4c10*/  DFMA R42, -R4, c[0x2][0x8], R14 ;  /* 0x00800200042a7a2b */ /* 0x008ecc000000010e */
[----:B---3--:R-:W3:-:S06]  /*4c20*/  DFMA R42, -R4, c[0x2][0x10], R42 ;  /* 0x00800400042a7a2b */ /* 0x008ecc000000012a */
[----:B---3--:R3:W0:Y:S01]  /*4c30*/  DFMA R4, -R4, c[0x2][0x18], R42 ;  /* 0x0080060004047a2b */ /* 0x008622000000012a */
[----:B------:R-:W-:Y:S05]  /*4c40*/  @!P0 BRA `(.L_x_5128) ;  /* 0x0000007000008947 */ /* 0x000fea0003800000 */
[----:B0-----:R-:W-:Y:S01]  /*4c50*/  MOV R4, R14 ;  /* 0x0000000e00047202 */ /* 0x001fe20000000f00 */
[----:B---3--:R-:W-:Y:S01]  /*4c60*/  IMAD.MOV.U32 R43, RZ, RZ, R15 ;  /* 0x000000ffff2b7224 */ /* 0x008fe200078e000f */
[----:B------:R-:W-:-:S03]  /*4c70*/  MOV R42, 0x4c90 ;  /* 0x00004c90002a7802 */ /* 0x000fc60000000f00 */
[----:B-12-4-:R-:W-:Y:S05]  /*4c80*/  CALL.REL.NOINC `($_ZN2at6native29vectorized_elementwise_kernelILi2EZZZNS0_16tanh_kernel_cudaERNS_18TensorIteratorBaseEENKUlvE_clEvENKUlvE_clEvEUlN3c107complexIdEEE_St5arrayIPcLm2EEEEviT0_T1_$__internal_trig_reduction_slowpathd) ;  /* 0x000194f000007944 */ /* 0x016fea0003c00000 */
[----:B------:R-:W-:Y:S05]  /*4c90*/  BRA `(.L_x_5128) ;  /* 0x0000002000007947 */ /* 0x000fea0003800000 */
.L_x_5127:
[----:B---3--:R3:W0:Y:S01]  /*4ca0*/  DMUL R4, RZ, R14 ;  /* 0x0000000eff047228 */ /* 0x0086220000000000 */
[----:B------:R-:W-:-:S05]  /*4cb0*/  IMAD.MOV.U32 R3, RZ, RZ, RZ ;  /* 0x000000ffff037224 */ /* 0x000fca00078e00ff */
.L_x_5128:
[----:B------:R-:W-:Y:S05]  /*4cc0*/  BSYNC B2 ;  /* 0x0000000000027941 */ /* 0x000fea0003800000 */
.L_x_5126:
[----:B------:R-:W-:Y:S02]  /*4cd0*/  IMAD.SHL.U32 R40, R3, 0x8, RZ ;  /* 0x0000000803287824 */ /* 0x000fe400078e00ff */
[----:B------:R-:W-:-:S03]  /*4ce0*/  IMAD.MOV.U32 R55, RZ, RZ, 0x8 ;  /* 0x00000008ff377424 */ /* 0x000fc600078e00ff */
[----:B------:R-:W-:-:S05]  /*4cf0*/  LOP3.LUT R40, R40, 0x8, RZ, 0xc0, !PT ;  /* 0x0000000828287812 */ /* 0x000fca00078ec0ff */
[----:B------:R-:W-:-:S05]  /*4d00*/  IMAD.WIDE.U32 R54, R40, R55, c[0x4][0x168] ;  /* 0x01005a0028367625 */ /* 0x000fca00078e0037 */
[----:B---3--:R-:W3:Y:S04]  /*4d10*/  LDG.E.128.CONSTANT R40, [R54.64] ;  /* 0x0000000636287981 */ /* 0x008ee8000c1e9d00 */
[----:B------:R-:W5:Y:S04]  /*4d20*/  LDG.E.128.CONSTANT R44, [R54.64+0x10] ;  /* 0x00001006362c7981 */ /* 0x000f68000c1e9d00 */
[----:B0---4-:R-:W4:Y:S01]  /*4d30*/  LDG.E.128.CONSTANT R48, [R54.64+0x20] ;  /* 0x0000200636307981 */ /* 0x011f22000c1e9d00 */
        /* <DEDUP_REMOVED lines=26> */
[----:B---3--:R-:W-:Y:S01]  /*4ee0*/  MOV R42, 0x4f10 ;  /* 0x00004f10002a7802 */ /* 0x008fe20000000f00 */
[----:B------:R-:W-:-:S03]  /*4ef0*/  IMAD.MOV.U32 R43, RZ, RZ, R15 ;  /* 0x000000ffff2b7224 */ /* 0x000fc600078e000f */
[----:B012---:R-:W-:Y:S05]  /*4f00*/  CALL.REL.NOINC `($_ZN2at6native29vectorized_elementwise_kernelILi2EZZZNS0_16tanh_kernel_cudaERNS_18TensorIteratorBaseEENKUlvE_clEvENKUlvE_clEvEUlN3c107complexIdEEE_St5arrayIPcLm2EEEEviT0_T1_$__internal_trig_reduction_slowpathd) ;  /* 0x0001927000007944 */ /* 0x007fea0003c00000 */
[----:B------:R-:W-:Y:S05]  /*4f10*/  BRA `(.L_x_5131) ;  /* 0x0000002000007947 */ /* 0x000fea0003800000 */
.L_x_5130:
[----:B------:R3:W4:Y:S01]  /*4f20*/  DMUL R4, RZ, R14 ;  /* 0x0000000eff047228 */ /* 0x0007220000000000 */
[----:B------:R-:W-:-:S05]  /*4f30*/  IMAD.MOV.U32 R3, RZ, RZ, RZ ;  /* 0x000000ffff037224 */ /* 0x000fca00078e00ff */
.L_x_5131:
[----:B------:R-:W-:Y:S05]  /*4f40*/  BSYNC B2 ;  /* 0x0000000000027941 */ /* 0x000fea0003800000 */
.L_x_5129:
        /* <DEDUP_REMOVED lines=10> */
[----:B------:R-:W-:Y:S01]  /*4ff0*/  MOV R54, 0x79785eba ;  /* 0x79785eba00367802 */ /* 0x000fe20000000f00 */
[----:B------:R-:W3:Y:S01]  /*5000*/  DMUL R14, R4, R4 ;  /* 0x00000004040e7228 */ /* 0x000ee20000000000 */
[----:B------:R-:W-:-:S02]  /*5010*/  IMAD.MOV.U32 R12, RZ, RZ, RZ ;  /* 0x000000ffff0c7224 */ /* 0x000fc400078e00ff */
[----:B------:R-:W-:Y:S01]  /*5020*/  FSEL R54, -R54, 4.2945490664224492434e-19, !P0 ;  /* 0x20fd816436367808 */ /* 0x000fe20004000100 */
[----:B0-----:R-:W-:Y:S01]  /*5030*/  DMUL R60, R60, 4 ;  /* 0x401000003c3c7828 */ /* 0x001fe20000000000 */
[----:B------:R-:W-:Y:S01]  /*5040*/  FSEL R55, R3, -0.082518599927425384521, !P0 ;  /* 0xbda8ff8303377808 */ /* 0x000fe20004000000 */
[----:B------:R-:W-:-:S05]  /*5050*/  IMAD.MOV.U32 R3, RZ, RZ, 0x3ff00000 ;  /* 0x3ff00000ff037424 */ /* 0x000fca00078e00ff */
[----:B------:R-:W-:Y:S01]  /*5060*/  LOP3.LUT R13, R3, 0x80000000, R13, 0xb8, !PT ;  /* 0x80000000030d7812 */ /* 0x000fe200078eb80d */
        /* <DEDUP_REMOVED lines=10> */
[----:B0-----:R-:W0:-:S06]  /*5110*/  DMUL R60, R60, R10 ;  /* 0x0000000a3c3c7228 */ /* 0x001e0c0000000000 */
[----:B0-----:R0:W3:Y:S01]  /*5120*/  DMUL R10, R60, R10 ;  /* 0x0000000a3c0a7228 */ /* 0x0010e20000000000 */
[----:B------:R-:W-:Y:S05]  /*5130*/  BRA `(.L_x_5123) ;  /* 0x000005b000007947 */ /* 0x000fea0003800000 */
.L_x_5105:
[----:B------:R-:W3:-:S10]  /*5140*/  DADD R12, R14, -R14 ;  /* 0x000000000e0c7229 */ /* 0x000ed4000000080e */
[----:B---3--:R-:W-:Y:S02]  /*5150*/  IMAD.MOV.U32 R10, RZ, RZ, R12 ;  /* 0x000000ffff0a7224 */ /* 0x008fe400078e000c */
[----:B------:R-:W-:Y:S01]  /*5160*/  IMAD.MOV.U32 R11, RZ, RZ, R13 ;  /* 0x000000ffff0b7224 */ /* 0x000fe200078e000d */
[----:B------:R-:W-:Y:S05]  /*5170*/  BRA `(.L_x_5123) ;  /* 0x0000057000007947 */ /* 0x000fea0003800000 */
.L_x_5104:
[----:B------:R-:W-:-:S13]  /*5180*/  LOP3.LUT P0, RZ, R12, 0xfffff, R13, 0xf8, !PT ;  /* 0x000fffff0cff7812 */ /* 0x000fda000780f80d */
[----:B------:R-:W-:-:S04]  /*5190*/  @P0 DMUL R4, R12, R14 ;  /* 0x0000000e0c040228 */ /* 0x000fc80000000000 */
        /* <DEDUP_REMOVED lines=10> */
[----:B------:R-:W-:Y:S02]  /*5240*/  DSETP.GE.AND P2, PT, |R14|, 2.14748364800000000000e+09, PT ;  /* 0x41e000000e00742a */ /* 0x000fe40003f46200 */
[----:B---3--:R-:W3:Y:S08]  /*5250*/  F2I.F64 R3, R40 ;  /* 0x0000002800037311 */ /* 0x008ef00000301100 */
[----:B0--3--:R-:W0:Y:S01]  /*5260*/  I2F.F64 R60, R3 ;  /* 0x00000003003c7312 */ /* 0x009e220000201c00 */
[----:B------:R-:W-:Y:S01]  /*5270*/  MOV R11, R3 ;  /* 0x00000003000b7202 */ /* 0x000fe20000000f00 */
        /* <DEDUP_REMOVED lines=9> */
[----:B-12---:R-:W-:Y:S05]  /*5310*/  CALL.REL.NOINC `($_ZN2at6native29vectorized_elementwise_kernelILi2EZZZNS0_16tanh_kernel_cudaERNS_18TensorIteratorBaseEENKUlvE_clEvENKUlvE_clEvEUlN3c107complexIdEEE_St5arrayIPcLm2EEEEviT0_T1_$__internal_trig_reduction_slowpathd) ;  /* 0x00018e6000007944 */ /* 0x006fea0003c00000 */
.L_x_5135:
[----:B------:R-:W-:Y:S05]  /*5320*/  BSYNC B3 ;  /* 0x0000000000037941 */ /* 0x000fea0003800000 */
.L_x_5134:
[----:B------:R-:W-:Y:S01]  /*5330*/  IMAD.SHL.U32 R40, R3, 0x8, RZ ;  /* 0x0000000803287824 */ /* 0x000fe200078e00ff */
[----:B------:R-:W-:-:S04]  /*5340*/  MOV R57, 0x8 ;  /* 0x0000000800397802 */ /* 0x000fc80000000f00 */
        /* <DEDUP_REMOVED lines=25> */
[----:B012---:R-:W-:Y:S05]  /*54e0*/  CALL.REL.NOINC `($_ZN2at6native29vectorized_elementwise_kernelILi2EZZZNS0_16tanh_kernel_cudaERNS_18TensorIteratorBaseEENKUlvE_clEvENKUlvE_clEvEUlN3c107complexIdEEE_St5arrayIPcLm2EEEEviT0_T1_$__internal_trig_reduction_slowpathd) ;  /* 0x00018c9000007944 */ /* 0x007fea0003c00000 */
[----:B------:R-:W-:Y:S01]  /*54f0*/  IMAD.MOV.U32 R11, RZ, RZ, R3 ;  /* 0x000000ffff0b7224 */ /* 0x000fe200078e0003 */
[----:B------:R-:W-:Y:S01]  /*5500*/  MOV R60, R4 ;  /* 0x00000004003c7202 */ /* 0x000fe20000000f00 */
[----:B------:R-:W-:Y:S02]  /*5510*/  IMAD.MOV.U32 R61, RZ, RZ, R5 ;  /* 0x000000ffff3d7224 */ /* 0x000fe400078e0005 */
.L_x_5137:
[----:B------:R-:W-:Y:S05]  /*5520*/  BSYNC B3 ;  /* 0x0000000000037941 */ /* 0x000fea0003800000 */
.L_x_5136:
        /* <DEDUP_REMOVED lines=24> */
.L_x_5133:
[----:B------:R-:W-:Y:S05]  /*56b0*/  BSYNC B2 ;  /* 0x0000000000027941 */ /* 0x000fea0003800000 */
.L_x_5132:
[----:B------:R-:W-:Y:S01]  /*56c0*/  MOV R13, R10 ;  /* 0x0000000a000d7202 */ /* 0x000fe20000000f00 */
[----:B------:R-:W-:Y:S01]  /*56d0*/  IMAD.MOV.U32 R10, RZ, RZ, RZ ;  /* 0x000000ffff0a7224 */ /* 0x000fe200078e00ff */
[----:B---3--:R-:W-:Y:S02]  /*56e0*/  LOP3.LUT R11, RZ, 0x80000000, R15, 0xb8, !PT ;  /* 0x80000000ff0b7812 */ /* 0x008fe400078eb80f */
.L_x_5123:
[----:B------:R-:W-:Y:S05]  /*56f0*/  BSYNC B1 ;  /* 0x0000000000017941 */ /* 0x000fea0003800000 */
.L_x_5103:
[----:B------:R-:W-:Y:S01]  /*5700*/  LOP3.LUT R3, R17, 0x7fffffff, RZ, 0xc0, !PT ;  /* 0x7fffffff11037812 */ /* 0x000fe200078ec0ff */
[----:B------:R-:W-:Y:S03]  /*5710*/  BSSY B1, `(.L_x_5138) ;  /* 0x00001c4000017945 */ /* 0x000fe60003800000 */
[----:B------:R-:W-:-:S13]  /*5720*/  ISETP.GT.U32.AND P0, PT, R3, 0x7fefffff, PT ;  /* 0x7fefffff0300780c */ /* 0x000fda0003f04070 */
[----:B------:R-:W-:Y:S05]  /*5730*/  @P0 BRA `(.L_x_5139) ;  /* 0x000016a000000947 */ /* 0x000fea0003800000 */
[----:B------:R-:W4:-:S14]  /*5740*/  DSETP.GEU.AND P0, PT, |R18|, +INF , PT ;  /* 0x7ff000001200742a */ /* 0x000f1c0003f0e200 */
[----:B----4-:R-:W-:Y:S05]  /*5750*/  @P0 BRA `(.L_x_5140) ;  /* 0x0000164000000947 */ /* 0x010fea0003800000 */
[----:B------:R-:W-:-:S13]  /*5760*/  ISETP.GT.U32.AND P0, PT, R3, 0x4035ffff, PT ;  /* 0x4035ffff0300780c */ /* 0x000fda0003f04070 */
[----:B------:R-:W-:Y:S05]  /*5770*/  @P0 BRA `(.L_x_5141) ;  /* 0x00000e1000000947 */ /* 0x000fea0003800000 */
[----:B------:R-:W4:Y:S01]  /*5780*/  DSETP.NEU.AND P0, PT, |R18|, +INF , PT ;  /* 0x7ff000001200742a */ /* 0x000f220003f0d200 */
[----:B------:R-:W-:-:S13]  /*5790*/  BSSY B2, `(.L_x_5142) ;  /* 0x0000011000027945 */ /* 0x000fda0003800000 */
[----:B----4-:R-:W-:Y:S05]  /*57a0*/  @!P0 BRA `(.L_x_5143) ;  /* 0x000000d000008947 */ /* 0x010fea0003800000 */
[----:B------:R-:W4:-:S04]  /*57b0*/  DMUL R14, R18, c[0x2][0x0] ;  /* 0x00800000120e7a28 */ /* 0x000f080000000000 */
[----:B------:R-:W-:Y:S02]  /*57c0*/  DSETP.GE.AND P0, PT, |R18|, 2.14748364800000000000e+09, PT ;  /* 0x41e000001200742a */ /* 0x000fe40003f06200 */
[----:B----4-:R-:W4:Y:S08]  /*57d0*/  F2I.F64 R3, R14 ;  /* 0x0000000e00037311 */ /* 0x010f300000301100 */
[----:B----4-:R-:W4:Y:S02]  /*57e0*/  I2F.F64 R4, R3 ;  /* 0x0000000300047312 */ /* 0x010f240000201c00 */
[----:B----4-:R-:W4:-:S06]  /*57f0*/  DFMA R40, -R4, c[0x2][0x8], R18 ;  /* 0x0080020004287a2b */ /* 0x010f0c0000000112 */
[----:B----4-:R-:W4:-:S06]  /*5800*/  DFMA R40, -R4, c[0x2][0x10], R40 ;  /* 0x0080040004287a2b */ /* 0x010f0c0000000128 */
[----:B----4-:R4:W0:Y:S01]  /*5810*/  DFMA R4, -R4, c[0x2][0x18], R40 ;  /* 0x0080060004047a2b */ /* 0x0108220000000128 */
[----:B------:R-:W-:Y:S05]  /*5820*/  @!P0 BRA `(.L_x_5144) ;  /* 0x0000007000008947 */ /* 0x000fea0003800000 */
[----:B0-----:R-:W-:Y:S01]  /*5830*/  IMAD.MOV.U32 R4, RZ, RZ, R18 ;  /* 0x000000ffff047224 */ /* 0x001fe200078e0012 */
[----:B------:R-:W-:Y:S01]  /*5840*/  MOV R42, 0x5870 ;  /* 0x00005870002a7802 */ /* 0x000fe20000000f00 */
[----:B------:R-:W-:-:S03]  /*5850*/  IMAD.MOV.U32 R43, RZ, RZ, R19 ;  /* 0x000000ffff2b7224 */ /* 0x000fc600078e0013 */
[----:B-1234-:R-:W-:Y:S05]  /*5860*/  CALL.REL.NOINC `($_ZN2at6native29vectorized_elementwise_kernelILi2EZZZNS0_16tanh_kernel_cudaERNS_18TensorIteratorBaseEENKUlvE_clEvENKUlvE_clEvEUlN3c107complexIdEEE_St5arrayIPcLm2EEEEviT0_T1_$__internal_trig_reduction_slowpathd) ;  /* 0x0001891000007944 */ /* 0x01efea0003c00000 */
[----:B------:R-:W-:Y:S05]  /*5870*/  BRA `(.L_x_5144) ;  /* 0x0000002000007947 */ /* 0x000fea0003800000 */
.L_x_5143:
[----:B------:R4:W0:Y:S01]  /*5880*/  DMUL R4, RZ, R18 ;  /* 0x00000012ff047228 */ /* 0x0008220000000000 */
[----:B------:R-:W-:-:S05]  /*5890*/  IMAD.MOV.U32 R3, RZ, RZ, RZ ;  /* 0x000000ffff037224 */ /* 0x000fca00078e00ff */
.L_x_5144:
[----:B------:R-:W-:Y:S05]  /*58a0*/  BSYNC B2 ;  /* 0x0000000000027941 */ /* 0x000fea0003800000 */
.L_x_5142:
[----:B0-----:R-:W0:Y:S01]  /*58b0*/  DMUL R14, R4, R4 ;  /* 0x00000004040e7228 */ /* 0x001e220000000000 */
[----:B----4-:R-:W-:Y:S01]  /*58c0*/  IMAD.MOV.U32 R18, RZ, RZ, 0x2799bcb9 ;  /* 0x2799bcb9ff127424 */ /* 0x010fe200078e00ff */
        /* <DEDUP_REMOVED lines=21> */
[----:B0-----:R0:W4:Y:S01]  /*5a20*/  DFMA R18, R46, R4, R4 ;  /* 0x000000042e12722b */ /* 0x0011220000000004 */
        /* <DEDUP_REMOVED lines=8> */
[----:B0---4-:R-:W0:-:S06]  /*5ab0*/  DFMA R4, R18, -R42, 1 ;  /* 0x3ff000001204742b */ /* 0x011e0c000000082a */
[----:B0-----:R-:W0:-:S06]  /*5ac0*/  DFMA R4, R14, -R42, R4 ;  /* 0x8000002a0e04722b */ /* 0x001e0c0000000004 */
[----:B0-----:R0:W4:-:S06]  /*5ad0*/  DFMA R18, -R42, R4, -R42 ;  /* 0x000000042a12722b */ /* 0x00110c000000092a */
.L_x_5146:
[----:B------:R-:W-:Y:S05]  /*5ae0*/  BSYNC B0 ;  /* 0x0000000000007941 */ /* 0x000fea0003800000 */
.L_x_5145:
[----:B------:R-:W-:Y:S01]  /*5af0*/  BSSY B2, `(.L_x_5147) ;  /* 0x0000054000027945 */ /* 0x000fe20003800000 */
[----:B----4-:R4:W0:Y:S01]  /*5b00*/  DFMA R14, R18, R18, 1 ;  /* 0x3ff00000120e742b */ /* 0x0108220000000012 */
[----:B------:R-:W-:Y:S01]  /*5b10*/  IMAD.MOV.U32 R44, RZ, RZ, R16 ;  /* 0x000000ffff2c7224 */ /* 0x000fe200078e0010 */
[----:B------:R-:W-:Y:S05]  /*5b20*/  @!P1 BRA `(.L_x_5148) ;  /* 0x0000045000009947 */ /* 0x000fea0003800000 */
[----:B0---4-:R-:W-:Y:S01]  /*5b30*/  IMAD.MOV.U32 R4, RZ, RZ, 0x652b82fe ;  /* 0x652b82feff047424 */ /* 0x011fe200078e00ff */
[----:B------:R-:W-:Y:S01]  /*5b40*/  MOV R53, 0x3ff00000 ;  /* 0x3ff0000000357802 */ /* 0x000fe20000000f00 */
[----:B------:R-:W-:Y:S01]  /*5b50*/  IMAD.MOV.U32 R5, RZ, RZ, 0x3ff71547 ;  /* 0x3ff71547ff057424 */ /* 0x000fe200078e00ff */
[----:B------:R-:W-:Y:S01]  /*5b60*/  BSSY B3, `(.L_x_5149) ;  /* 0x000003c000037945 */ /* 0x000fe20003800000 */
[----:B------:R-:W-:-:S04]  /*5b70*/  IMAD.MOV.U32 R52, RZ, RZ, 0x0 ;  /* 0x00000000ff347424 */ /* 0x000fc800078e00ff */
[----:B------:R-:W0:-:S06]  /*5b80*/  DFMA R4, R44, R4, 6.75539944105574400000e+15 ;  /* 0x433800002c04742b */ /* 0x000e0c0000000004 */
[----:B0-----:R0:W4:Y:S02]  /*5b90*/  DADD R40, R4, -6.75539944105574400000e+15 ;  /* 0xc338000004287429 */ /* 0x0011240000000000 */
[----:B0-----:R-:W-:Y:S02]  /*5ba0*/  IMAD.SHL.U32 R5, R45, 0x2, RZ ;  /* 0x000000022d057824 */ /* 0x001fe400078e00ff */
[----:B------:R-:W-:Y:S02]  /*5bb0*/  IADD3 R4, R4, -0x1, RZ ;  /* 0xffffffff04047810 */ /* 0x000fe40007ffe0ff */
[C---:B----4-:R-:W0:Y:S01]  /*5bc0*/  DFMA R42, R40.reuse, c[0x2][0x90], R44 ;  /* 0x00802400282a7a2b */ /* 0x050e22000000002c */
[C---:B------:R-:W-:Y:S02]  /*5bd0*/  ISETP.GE.U32.AND P0, PT, R5.reuse, 0x7fb3e647, PT ;  /* 0x7fb3e6470500780c */ /* 0x040fe40003f06070 */
[----:B------:R-:W-:Y:S02]  /*5be0*/  ISETP.NE.AND P1, PT, R5, RZ, PT ;  /* 0x000000ff0500720c */ /* 0x000fe40003f25270 */
[----:B------:R-:W-:Y:S01]  /*5bf0*/  SEL R4, R4, RZ, P0 ;  /* 0x000000ff04047207 */ /* 0x000fe20000000000 */
[----:B0-----:R0:W4:-:S02]  /*5c00*/  DFMA R40, R40, c[0x2][0x98], R42 ;  /* 0x0080260028287a2b */ /* 0x001104000000002a */
[----:B0-----:R-:W-:Y:S01]  /*5c10*/  MOV R42, 0x6acd15b6 ;  /* 0x6acd15b6002a7802 */ /* 0x001fe20000000f00 */
[----:B------:R-:W-:Y:S01]  /*5c20*/  IMAD.MOV.U32 R43, RZ, RZ, 0x3e21f407 ;  /* 0x3e21f407ff2b7424 */ /* 0x000fe200078e00ff */
[----:B------:R-:W-:-:S06]  /*5c30*/  IADD3 R46, R4, -0x1, RZ ;  /* 0xffffffff042e7810 */ /* 0x000fcc0007ffe0ff */
[----:B----4-:R-:W-:Y:S02]  /*5c40*/  FSEL R3, R45, R41, !P0 ;  /* 0x000000292d037208 */ /* 0x010fe40004000000 */
[----:B------:R-:W-:Y:S02]  /*5c50*/  FSEL R40, R44, R40, !P0 ;  /* 0x000000282c287208 */ /* 0x000fe40004000000 */
[----:B------:R-:W-:Y:S01]  /*5c60*/  ISETP.NE.AND P0, PT, R4, 0x400, PT ;  /* 0x000004000400780c */ /* 0x000fe20003f05270 */
[----:B------:R-:W-:-:S06]  /*5c70*/  IMAD.MOV.U32 R41, RZ, RZ, R3 ;  /* 0x000000ffff297224 */ /* 0x000fcc00078e0003 */
[----:B------:R-:W0:-:S06]  /*5c80*/  DFMA R42, R40, R42, c[0x2][0xa0] ;  /* 0x00802800282a762b */ /* 0x000e0c000000002a */
[----:B0-----:R-:W0:Y:S01]  /*5c90*/  DFMA R42, R40, R42, c[0x2][0xa8] ;  /* 0x00802a00282a762b */ /* 0x001e22000000002a */
[----:B------:R-:W-:-:S05]  /*5ca0*/  @P0 IMAD.MOV R46, RZ, RZ, R4 ;  /* 0x000000ffff2e0224 */ /* 0x000fca00078e0204 */
[----:B0-----:R-:W0:Y:S01]  /*5cb0*/  DFMA R42, R40, R42, c[0x2][0xb0] ;  /* 0x00802c00282a762b */ /* 0x001e22000000002a */
[----:B------:R-:W-:Y:S01]  /*5cc0*/  LEA R47, R46, 0x3ff00000, 0x14 ;  /* 0x3ff000002e2f7811 */ /* 0x000fe200078ea0ff */
[----:B------:R-:W-:-:S04]  /*5cd0*/  IMAD.MOV.U32 R46, RZ, RZ, RZ ;  /* 0x000000ffff2e7224 */ /* 0x000fc800078e00ff */
        /* <DEDUP_REMOVED lines=33> */
[----:B-123--:R-:W-:Y:S05]  /*5ef0*/  CALL.REL.NOINC `($__internal_8_$__cuda_sm20_div_rn_f64_full) ;  /* 0x000178c000007944 */ /* 0x00efea0003c00000 */
[----:B------:R-:W-:Y:S01]  /*5f00*/  IMAD.MOV.U32 R42, RZ, RZ, R40 ;  /* 0x000000ffff2a7224 */ /* 0x000fe200078e0028 */
[----:B------:R-:W-:Y:S02]  /*5f10*/  MOV R43, R3 ;  /* 0x00000003002b7202 */ /* 0x000fe40000000f00 */
.L_x_5150:
[----:B------:R-:W-:Y:S05]  /*5f20*/  BSYNC B3 ;  /* 0x0000000000037941 */ /* 0x000fea0003800000 */
.L_x_5149:
[----:B------:R-:W-:-:S04]  /*5f30*/  DADD R4, R4, R42 ;  /* 0x0000000004047229 */ /* 0x000fc8000000002a */
[----:B------:R-:W0:-:S06]  /*5f40*/  DSETP.GE.AND P0, PT, R44, c[0x2][0xe8], PT ;  /* 0x00803a002c00762a */ /* 0x000e0c0003f06000 */
[----:B0-----:R-:W-:Y:S02]  /*5f50*/  FSEL R40, R4, RZ, !P0 ;  /* 0x000000ff04287208 */ /* 0x001fe40004000000 */
[----:B------:R-:W-:Y:S01]  /*5f60*/  FSEL R41, R5, +QNAN , !P0 ;  /* 0x7ff0000005297808 */ /* 0x000fe20004000000 */
[----:B------:R-:W-:Y:S05]  /*5f70*/  BRA `(.L_x_5151) ;  /* 0x000000b000007947 */ /* 0x000fea0003800000 */
.L_x_5148:
[----:B0---4-:R-:W0:Y:S01]  /*5f80*/  DMUL R4, R44, R44 ;  /* 0x0000002c2c047228 */ /* 0x011e220000000000 */
        /* <DEDUP_REMOVED lines=10> */
.L_x_5151:
[----:B------:R-:W-:Y:S05]  /*6030*/  BSYNC B2 ;  /* 0x0000000000027941 */ /* 0x000fea0003800000 */
.L_x_5147:
[----:B----4-:R-:W-:Y:S01]  /*6040*/  LOP3.LUT R17, R41, 0x80000000, R17, 0xb8, !PT ;  /* 0x8000000029117812 */ /* 0x010fe200078eb811 */
[----:B------:R-:W-:Y:S01]  /*6050*/  IMAD.MOV.U32 R16, RZ, RZ, R40 ;  /* 0x000000ffff107224 */ /* 0x000fe200078e0028 */
[----:B------:R-:W-:Y:S01]  /*6060*/  BSSY B2, `(.L_x_5152) ;  /* 0x000001d000027945 */ /* 0x000fe20003800000 */
[----:B------:R-:W-:Y:S02]  /*6070*/  IMAD.MOV.U32 R40, RZ, RZ, 0x0 ;  /* 0x00000000ff287424 */ /* 0x000fe400078e00ff */
[----:B------:R-:W-:Y:S02]  /*6080*/  IMAD.MOV.U32 R41, RZ, RZ, 0x3fd80000 ;  /* 0x3fd80000ff297424 */ /* 0x000fe400078e00ff */
[----:B------:R-:W4:-:S06]  /*6090*/  DFMA R54, R16, R16, 1 ;  /* 0x3ff000001036742b */ /* 0x000f0c0000000010 */
[----:B----4-:R-:W4:Y:S04]  /*60a0*/  MUFU.RSQ64H R53, R55 ;  /* 0x0000003700357308 */ /* 0x010f280000001c00 */
[----:B------:R-:W-:-:S04]  /*60b0*/  IADD3 R52, R55, -0x3500000, RZ ;  /* 0xfcb0000037347810 */ /* 0x000fc80007ffe0ff */
[----:B------:R-:W-:Y:S02]  /*60c0*/  ISETP.GE.U32.AND P0, PT, R52, 0x7ca00000, PT ;  /* 0x7ca000003400780c */ /* 0x000fe40003f06070 */
[----:B----4-:R-:W4:-:S06]  /*60d0*/  DMUL R4, R52, R52 ;  /* 0x0000003434047228 */ /* 0x010f0c0000000000 */
[----:B----4-:R-:W4:-:S06]  /*60e0*/  DFMA R4, R54, -R4, 1 ;  /* 0x3ff000003604742b */ /* 0x010f0c0000000804 */
[----:B----4-:R-:W-:-:S04]  /*60f0*/  DFMA R40, R4, R40, 0.5 ;  /* 0x3fe000000428742b */ /* 0x010fc80000000028 */
[----:B------:R-:W4:-:S06]  /*6100*/  DMUL R4, R52, R4 ;  /* 0x0000000434047228 */ /* 0x000f0c0000000000 */
[----:B----4-:R-:W4:-:S06]  /*6110*/  DFMA R4, R40, R4, R52 ;  /* 0x000000042804722b */ /* 0x010f0c0000000034 */
[----:B----4-:R-:W4:-:S04]  /*6120*/  DMUL R46, R54, R4 ;  /* 0x00000004362e7228 */ /* 0x010f080000000000 */
[----:B0-----:R-:W-:Y:S02]  /*6130*/  IADD3 R45, R5, -0x100000, RZ ;  /* 0xfff00000052d7810 */ /* 0x001fe40007ffe0ff */
[----:B----4-:R-:W0:Y:S01]  /*6140*/  DFMA R48, R46, -R46, R54 ;  /* 0x8000002e2e30722b */ /* 0x010e220000000036 */
[----:B------:R-:W-:-:S06]  /*6150*/  MOV R44, R4 ;  /* 0x00000004002c7202 */ /* 0x000fcc0000000f00 */
[----:B0-----:R0:W4:Y:S01]  /*6160*/  DFMA R40, R48, R44, R46 ;  /* 0x0000002c3028722b */ /* 0x001122000000002e */
[----:B------:R-:W-:Y:S05]  /*6170*/  @!P0 BRA `(.L_x_5153) ;  /* 0x000000b000008947 */ /* 0x000fea0003800000 */
[----:B----4-:R-:W-:Y:S01]  /*6180*/  IMAD.MOV.U32 R41, RZ, RZ, R4 ;  /* 0x000000ffff297224 */ /* 0x010fe200078e0004 */
[----:B------:R-:W-:Y:S01]  /*6190*/  MOV R4, R47 ;  /* 0x0000002f00047202 */ /* 0x000fe20000000f00 */
[----:B------:R-:W-:Y:S01]  /*61a0*/  IMAD.MOV.U32 R53, RZ, RZ, R55 ;  /* 0x000000ffff357224 */ /* 0x000fe200078e0037 */
[----:B------:R-:W-:Y:S01]  /*61b0*/  MOV R3, 0x6210 ;  /* 0x0000621000037802 */ /* 0x000fe20000000f00 */
[----:B------:R-:W-:Y:S02]  /*61c0*/  IMAD.MOV.U32 R43, RZ, RZ, R48 ;  /* 0x000000ffff2b7224 */ /* 0x000fe400078e0030 */
[----:B------:R-:W-:Y:S02]  /*61d0*/  IMAD.MOV.U32 R42, RZ, RZ, R49 ;  /* 0x000000ffff2a7224 */ /* 0x000fe400078e0031 */
[----:B------:R-:W-:Y:S02]  /*61e0*/  IMAD.MOV.U32 R5, RZ, RZ, R46 ;  /* 0x000000ffff057224 */ /* 0x000fe400078e002e */
[----:B------:R-:W-:-:S02]  /*61f0*/  IMAD.MOV.U32 R40, RZ, RZ, R45 ;  /* 0x000000ffff287224 */ /* 0x000fc400078e002d */
[----:B0123--:R-:W-:Y:S05]  /*6200*/  CALL.REL.NOINC `($__internal_9_$__cuda_sm20_dsqrt_rn_f64_mediumpath_v1) ;  /* 0x00017c2000007944 */ /* 0x00ffea0003c00000 */
[----:B------:R-:W-:Y:S02]  /*6210*/  IMAD.MOV.U32 R40, RZ, RZ, R5 ;  /* 0x000000ffff287224 */ /* 0x000fe400078e0005 */
[----:B------:R-:W-:-:S02]  /*6220*/  IMAD.MOV.U32 R41, RZ, RZ, R4 ;  /* 0x000000ffff297224 */ /* 0x000fc400078e0004 */
.L_x_5153:
[----:B------:R-:W-:Y:S05]  /*6230*/  BSYNC B2 ;  /* 0x0000000000027941 */ /* 0x000fea0003800000 */
.L_x_5152:
[C---:B------:R-:W5:Y:S01]  /*6240*/  DMUL R4, R14.reuse, R16 ;  /* 0x000000100e047228 */ /* 0x040f620000000000 */
[----:B------:R-:W-:Y:S01]  /*6250*/  IMAD.MOV.U32 R42, RZ, RZ, 0x1 ;  /* 0x00000001ff2a7424 */ /* 0x000fe200078e00ff */
[----:B------:R-:W-:Y:S02]  /*6260*/  BSSY B2, `(.L_x_5154) ;  /* 0x0000019000027945 */ /* 0x000fe40003800000 */
[----:B----4-:R-:W-:-:S04]  /*6270*/  DMUL R40, R14, R40 ;  /* 0x000000280e287228 */ /* 0x010fc80000000000 */
[----:B-----5:R-:W4:-:S06]  /*6280*/  DFMA R4, R16, R4, 1 ;  /* 0x3ff000001004742b */ /* 0x020f0c0000000004 */
[----:B----4-:R-:W4:Y:S02]  /*6290*/  MUFU.RCP64H R43, R5 ;  /* 0x00000005002b7308 */ /* 0x010f240000001800 */
[----:B0---4-:R-:W0:-:S06]  /*62a0*/  DFMA R44, -R4, R42, 1 ;  /* 0x3ff00000042c742b */ /* 0x011e0c000000012a */
        /* <DEDUP_REMOVED lines=17> */
[----:B-123--:R-:W-:Y:S05]  /*63c0*/  CALL.REL.NOINC `($__internal_8_$__cuda_sm20_div_rn_f64_full) ;  /* 0x000173f000007944 */ /* 0x00efea0003c00000 */
[----:B------:R-:W-:Y:S02]  /*63d0*/  IMAD.MOV.U32 R16, RZ, RZ, R40 ;  /* 0x000000ffff107224 */ /* 0x000fe400078e0028 */
[----:B------:R-:W-:Y:S02]  /*63e0*/  IMAD.MOV.U32 R17, RZ, RZ, R3 ;  /* 0x000000ffff117224 */ /* 0x000fe400078e0003 */
.L_x_5155:
[----:B------:R-:W-:Y:S05]  /*63f0*/  BSYNC B2 ;  /* 0x0000000000027941 */ /* 0x000fea0003800000 */
.L_x_5154:
        /* <DEDUP_REMOVED lines=20> */
[----:B-123--:R-:W-:Y:S05]  /*6540*/  CALL.REL.NOINC `($__internal_8_$__cuda_sm20_div_rn_f64_full) ;  /* 0x0001727000007944 */ /* 0x00efea0003c00000 */
[----:B------:R-:W-:Y:S02]  /*6550*/  IMAD.MOV.U32 R14, RZ, RZ, R40 ;  /* 0x000000ffff0e7224 */ /* 0x000fe400078e0028 */
[----:B------:R-:W-:Y:S02]  /*6560*/  IMAD.MOV.U32 R15, RZ, RZ, R3 ;  /* 0x000000ffff0f7224 */ /* 0x000fe400078e0003 */
.L_x_5157:
[----:B------:R-:W-:Y:S05]  /*6570*/  BSYNC B2 ;  /* 0x0000000000027941 */ /* 0x000fea0003800000 */
.L_x_5156:
[----:B------:R-:W-:Y:S05]  /*6580*/  BRA `(.L_x_5158) ;  /* 0x00000dc000007947 */ /* 0x000fea0003800000 */
.L_x_5141:
[----:B------:R-:W-:Y:S01]  /*6590*/  MOV R4, 0x652b82fe ;  /* 0x652b82fe00047802 */ /* 0x000fe20000000f00 */
[----:B------:R-:W-:Y:S01]  /*65a0*/  IMAD.MOV.U32 R5, RZ, RZ, 0x3ff71547 ;  /* 0x3ff71547ff057424 */ /* 0x000fe200078e00ff */
[----:B------:R-:W-:Y:S01]  /*65b0*/  BSSY B0, `(.L_x_5159) ;  /* 0x0000025000007945 */ /* 0x000fe20003800000 */
[----:B------:R-:W-:Y:S01]  /*65c0*/  IMAD.MOV.U32 R42, RZ, RZ, 0x69ce2bdf ;  /* 0x69ce2bdfff2a7424 */ /* 0x000fe200078e00ff */
[----:B------:R-:W-:Y:S01]  /*65d0*/  DSETP.NEU.AND P2, PT, |R18|, +INF , PT ;  /* 0x7ff000001200742a */ /* 0x000fe20003f4d200 */
[----:B------:R-:W-:-:S03]  /*65e0*/  IMAD.MOV.U32 R43, RZ, RZ, 0x3e5ade15 ;  /* 0x3e5ade15ff2b7424 */ /* 0x000fc600078e00ff */
[----:B------:R-:W4:-:S06]  /*65f0*/  DFMA R4, -|R16|, R4, 6.75539944105574400000e+15 ;  /* 0x433800001004742b */ /* 0x000f0c0000000304 */
[----:B----4-:R-:W4:-:S06]  /*6600*/  DADD R14, R4, -6.75539944105574400000e+15 ;  /* 0xc3380000040e7429 */ /* 0x010f0c0000000000 */
[----:B----4-:R-:W4:-:S06]  /*6610*/  DFMA R40, R14, c[0x2][0x90], -|R16| ;  /* 0x008024000e287a2b */ /* 0x010f0c0000000c10 */
[----:B----4-:R-:W4:-:S06]  /*6620*/  DFMA R14, R14, c[0x2][0x98], R40 ;  /* 0x008026000e0e7a2b */ /* 0x010f0c0000000028 */
[----:B----4-:R-:W4:-:S04]  /*6630*/  DFMA R40, R14, R42, c[0x2][0x120] ;  /* 0x008048000e28762b */ /* 0x010f08000000002a */
[----:B------:R-:W-:-:S04]  /*6640*/  DADD R42, -RZ, -|R16| ;  /* 0x00000000ff2a7229 */ /* 0x000fc80000000d10 */
[----:B----4-:R-:W4:-:S06]  /*6650*/  DFMA R40, R14, R40, c[0x2][0x128] ;  /* 0x00804a000e28762b */ /* 0x010f0c0000000028 */
[----:B----4-:R-:W4:Y:S01]  /*6660*/  DFMA R40, R14, R40, c[0x2][0x130] ;  /* 0x00804c000e28762b */ /* 0x010f220000000028 */
[----:B------:R-:W-:-:S05]  /*6670*/  FSETP.GEU.FTZ.AND P0, PT, |R43|, 4.1917929649353027344, PT ;  /* 0x4086232b2b00780b */ /* 0x000fca0003f1e200 */
[----:B----4-:R-:W4:-:S06]  /*6680*/  DFMA R40, R14, R40, c[0x2][0x138] ;  /* 0x00804e000e28762b */ /* 0x010f0c0000000028 */
[----:B----4-:R-:W4:-:S06]  /*6690*/  DFMA R40, R14, R40, c[0x2][0x140] ;  /* 0x008050000e28762b */ /* 0x010f0c0000000028 */
[----:B----4-:R-:W4:-:S06]  /*66a0*/  DFMA R40, R14, R40, c[0x2][0x148] ;  /* 0x008052000e28762b */ /* 0x010f0c0000000028 */
[----:B----4-:R-:W4:-:S06]  /*66b0*/  DFMA R40, R14, R40, c[0x2][0x150] ;  /* 0x008054000e28762b */ /* 0x010f0c0000000028 */
[----:B----4-:R-:W4:-:S06]  /*66c0*/  DFMA R40, R14, R40, c[0x2][0x158] ;  /* 0x008056000e28762b */ /* 0x010f0c0000000028 */
[----:B----4-:R-:W4:-:S06]  /*66d0*/  DFMA R40, R14, R40, c[0x2][0x160] ;  /* 0x008058000e28762b */ /* 0x010f0c0000000028 */
[----:B----4-:R-:W4:-:S06]  /*66e0*/  DFMA R40, R14, R40, 1 ;  /* 0x3ff000000e28742b */ /* 0x010f0c0000000028 */
[----:B----4-:R-:W4:-:S10]  /*66f0*/  DFMA R40, R14, R40, 1 ;  /* 0x3ff000000e28742b */ /* 0x010f140000000028 */
[----:B----4-:R-:W-:Y:S02]  /*6700*/  IMAD R15, R4, 0x100000, R41 ;  /* 0x00100000040f7824 */ /* 0x010fe400078e0229 */
[----:B------:R-:W-:Y:S01]  /*6710*/  IMAD.MOV.U32 R14, RZ, RZ, R40 ;  /* 0x000000ffff0e7224 */ /* 0x000fe200078e0028 */
[----:B------:R-:W-:Y:S05]  /*6720*/  @!P0 BRA `(.L_x_5160) ;  /* 0x000000d000008947 */ /* 0x000fea0003800000 */
[----:B------:R-:W-:Y:S01]  /*6730*/  FSETP.GEU.FTZ.AND P1, PT, |R43|, 4.2275390625, PT ;  /* 0x408748002b00780b */ /* 0x000fe20003f3e200 */
[----:B------:R-:W-:-:S04]  /*6740*/  DADD R14, -|R16|, +INF ;  /* 0x7ff00000100e7429 */ /* 0x000fc80000000300 */
[----:B------:R-:W4:-:S06]  /*6750*/  DSETP.GT.AND P0, PT, |R16|, RZ, PT ;  /* 0x000000ff1000722a */ /* 0x000f0c0003f04200 */
[----:B----4-:R-:W-:Y:S02]  /*6760*/  FSEL R14, R14, RZ, !P0 ;  /* 0x000000ff0e0e7208 */ /* 0x010fe40004000000 */
        /* <DEDUP_REMOVED lines=8> */
[----:B------:R4:W0:-:S06]  /*67f0*/  @!P1 DMUL R14, R4, R40 ;  /* 0x00000028040e9228 */ /* 0x00080c0000000000 */
.L_x_5160:
[----:B------:R-:W-:Y:S05]  /*6800*/  BSYNC B0 ;  /* 0x0000000000007941 */ /* 0x000fea0003800000 */
.L_x_5159:
[----:B------:R-:W-:Y:S01]  /*6810*/  BSSY B2, `(.L_x_5161) ;  /* 0x0000011000027945 */ /* 0x000fe20003800000 */
[----:B------:R-:W-:Y:S05]  /*6820*/  @!P2 BRA `(.L_x_5162) ;  /* 0x000000d00000a947 */ /* 0x000fea0003800000 */
[----:B----4-:R-:W4:-:S04]  /*6830*/  DMUL R40, R18, c[0x2][0x0] ;  /* 0x0080000012287a28 */ /* 0x010f080000000000 */
[----:B------:R-:W-:Y:S02]  /*6840*/  DSETP.GE.AND P0, PT, |R18|, 2.14748364800000000000e+09, PT ;  /* 0x41e000001200742a */ /* 0x000fe40003f06200 */
[----:B----4-:R-:W4:Y:S08]  /*6850*/  F2I.F64 R3, R40 ;  /* 0x0000002800037311 */ /* 0x010f300000301100 */
[----:B----4-:R-:W4:Y:S02]  /*6860*/  I2F.F64 R4, R3 ;  /* 0x0000000300047312 */ /* 0x010f240000201c00 */
[----:B----4-:R-:W4:-:S06]  /*6870*/  DFMA R42, -R4, c[0x2][0x8], R18 ;  /* 0x00800200042a7a2b */ /* 0x010f0c0000000112 */
[----:B----4-:R-:W4:-:S06]  /*6880*/  DFMA R42, -R4, c[0x2][0x10], R42 ;  /* 0x00800400042a7a2b */ /* 0x010f0c000000012a */
[----:B----4-:R4:W3:Y:S01]  /*6890*/  DFMA R4, -R4, c[0x2][0x18], R42 ;  /* 0x0080060004047a2b */ /* 0x0108e2000000012a */
[----:B------:R-:W-:Y:S05]  /*68a0*/  @!P0 BRA `(.L_x_5163) ;  /* 0x0000007000008947 */ /* 0x000fea0003800000 */
[----:B---3--:R-:W-:Y:S01]  /*68b0*/  IMAD.MOV.U32 R4, RZ, RZ, R18 ;  /* 0x000000ffff047224 */ /* 0x008fe200078e0012 */
[----:B----4-:R-:W-:Y:S01]  /*68c0*/  MOV R42, 0x68f0 ;  /* 0x000068f0002a7802 */ /* 0x010fe20000000f00 */
[----:B------:R-:W-:-:S03]  /*68d0*/  IMAD.MOV.U32 R43, RZ, RZ, R19 ;  /* 0x000000ffff2b7224 */ /* 0x000fc600078e0013 */
[----:B012---:R-:W-:Y:S05]  /*68e0*/  CALL.REL.NOINC `($_ZN2at6native29vectorized_elementwise_kernelILi2EZZZNS0_16tanh_kernel_cudaERNS_18TensorIteratorBaseEENKUlvE_clEvENKUlvE_clEvEUlN3c107complexIdEEE_St5arrayIPcLm2EEEEviT0_T1_$__internal_trig_reduction_slowpathd) ;  /* 0x0001789000007944 */ /* 0x007fea0003c00000 */
[----:B------:R-:W-:Y:S05]  /*68f0*/  BRA `(.L_x_5163) ;  /* 0x0000002000007947 */ /* 0x000fea0003800000 */
.L_x_5162:
[----:B----4-:R4:W3:Y:S01]  /*6900*/  DMUL R4, RZ, R18 ;  /* 0x00000012ff047228 */ /* 0x0108e20000000000 */
[----:B------:R-:W-:-:S05]  /*6910*/  MOV R3, RZ ;  /* 0x000000ff00037202 */ /* 0x000fca0000000f00 */
.L_x_5163:
[----:B------:R-:W-:Y:S05]  /*6920*/  BSYNC B2 ;  /* 0x0000000000027941 */ /* 0x000fea0003800000 */
.L_x_5161:
[----:B------:R-:W-:Y:S02]  /*6930*/  IMAD.SHL.U32 R40, R3, 0x8, RZ ;  /* 0x0000000803287824 */ /* 0x000fe400078e00ff */
[----:B------:R-:W-:-:S03]  /*6940*/  IMAD.MOV.U32 R55, RZ, RZ, 0x8 ;  /* 0x00000008ff377424 */ /* 0x000fc600078e00ff */
[----:B------:R-:W-:-:S05]  /*6950*/  LOP3.LUT R40, R40, 0x8, RZ, 0xc0, !PT ;  /* 0x0000000828287812 */ /* 0x000fca00078ec0ff */
[----:B------:R-:W-:-:S05]  /*6960*/  IMAD.WIDE.U32 R54, R40, R55, c[0x4][0x168] ;  /* 0x01005a0028367625 */ /* 0x000fca00078e0037 */
[----:B----4-:R-:W4:Y:S04]  /*6970*/  LDG.E.128.CONSTANT R40, [R54.64] ;  /* 0x0000000636287981 */ /* 0x010f28000c1e9d00 */
        /* <DEDUP_REMOVED lines=28> */
[----:B---3--:R-:W-:Y:S02]  /*6b40*/  MOV R43, R19 ;  /* 0x00000013002b7202 */ /* 0x008fe40000000f00 */
[----:B------:R-:W-:Y:S02]  /*6b50*/  MOV R42, 0x6b70 ;  /* 0x00006b70002a7802 */ /* 0x000fe40000000f00 */
[----:B012---:R-:W-:Y:S05]  /*6b60*/  CALL.REL.NOINC `($_ZN2at6native29vectorized_elementwise_kernelILi2EZZZNS0_16tanh_kernel_cudaERNS_18TensorIteratorBaseEENKUlvE_clEvENKUlvE_clEvEUlN3c107complexIdEEE_St5arrayIPcLm2EEEEviT0_T1_$__internal_trig_reduction_slowpathd) ;  /* 0x0001761000007944 */ /* 0x007fea0003c00000 */
[----:B------:R-:W-:Y:S05]  /*6b70*/  BRA `(.L_x_5166) ;  /* 0x0000002000007947 */ /* 0x000fea0003800000 */
.L_x_5165:
[----:B------:R3:W4:Y:S01]  /*6b80*/  DMUL R4, RZ, R18 ;  /* 0x00000012ff047228 */ /* 0x0007220000000000 */
[----:B------:R-:W-:-:S05]  /*6b90*/  IMAD.MOV.U32 R3, RZ, RZ, RZ ;  /* 0x000000ffff037224 */ /* 0x000fca00078e00ff */
.L_x_5166:
[----:B------:R-:W-:Y:S05]  /*6ba0*/  BSYNC B2 ;  /* 0x0000000000027941 */ /* 0x000fea0003800000 */
.L_x_5164:
        /* <DEDUP_REMOVED lines=11> */
[----:B------:R-:W-:-:S02]  /*6c60*/  IMAD.MOV.U32 R3, RZ, RZ, 0x3de5db65 ;  /* 0x3de5db65ff037424 */ /* 0x000fc400078e00ff */
[----:B------:R-:W-:Y:S01]  /*6c70*/  IMAD.MOV.U32 R16, RZ, RZ, RZ ;  /* 0x000000ffff107224 */ /* 0x000fe200078e00ff */
[----:B------:R-:W-:Y:S01]  /*6c80*/  FSEL R54, -R54, 4.2945490664224492434e-19, !P0 ;  /* 0x20fd816436367808 */ /* 0x000fe20004000100 */
[----:B0-----:R-:W-:Y:S01]  /*6c90*/  DMUL R60, R60, 4 ;  /* 0x401000003c3c7828 */ /* 0x001fe20000000000 */
[----:B------:R-:W-:Y:S02]  /*6ca0*/  FSEL R55, R3, -0.082518599927425384521, !P0 ;  /* 0xbda8ff8303377808 */ /* 0x000fe40004000000 */
[----:B------:R-:W-:-:S04]  /*6cb0*/  MOV R3, 0x3ff00000 ;  /* 0x3ff0000000037802 */ /* 0x000fc80000000f00 */
        /* <DEDUP_REMOVED lines=14> */
.L_x_5140:
[----:B------:R-:W4:-:S10]  /*6da0*/  DADD R16, R18, -R18 ;  /* 0x0000000012107229 */ /* 0x000f140000000812 */
[----:B----4-:R-:W-:Y:S02]  /*6db0*/  IMAD.MOV.U32 R14, RZ, RZ, R16 ;  /* 0x000000ffff0e7224 */ /* 0x010fe400078e0010 */
[----:B------:R-:W-:Y:S01]  /*6dc0*/  IMAD.MOV.U32 R15, RZ, RZ, R17 ;  /* 0x000000ffff0f7224 */ /* 0x000fe200078e0011 */
[----:B------:R-:W-:Y:S05]  /*6dd0*/  BRA `(.L_x_5158) ;  /* 0x0000057000007947 */ /* 0x000fea0003800000 */
.L_x_5139:
[----:B------:R-:W-:-:S13]  /*6de0*/  LOP3.LUT P0, RZ, R16, 0xfffff, R17, 0xf8, !PT ;  /* 0x000fffff10ff7812 */ /* 0x000fda000780f811 */
[----:B------:R-:W-:-:S04]  /*6df0*/  @P0 DMUL R4, R16, R18 ;  /* 0x0000001210040228 */ /* 0x000fc80000000000 */
[----:B------:R-:W4:-:S06]  /*6e00*/  @P0 DSETP.NEU.AND P1, PT, R18, RZ, PT ;  /* 0x000000ff1200022a */ /* 0x000f0c0003f2d000 */
[----:B----4-:R-:W-:Y:S02]  /*6e10*/  @P0 FSEL R14, R18, R4, !P1 ;  /* 0x00000004120e0208 */ /* 0x010fe40004800000 */
[----:B------:R-:W-:Y:S01]  /*6e20*/  @P0 FSEL R15, R19, R5, !P1 ;  /* 0x00000005130f0208 */ /* 0x000fe20004800000 */
[----:B------:R-:W-:Y:S05]  /*6e30*/  @P0 BRA `(.L_x_5158) ;  /* 0x0000051000000947 */ /* 0x000fea0003800000 */
[----:B------:R-:W4:Y:S01]  /*6e40*/  DSETP.NEU.AND P0, PT, |R18|, +INF , PT ;  /* 0x7ff000001200742a */ /* 0x000f220003f0d200 */
[----:B------:R-:W-:Y:S01]  /*6e50*/  BSSY B2, `(.L_x_5167) ;  /* 0x000004c000027945 */ /* 0x000fe20003800000 */
[----:B------:R-:W-:-:S12]  /*6e60*/  IADD3 R14, R17, -0x40000000, RZ ;  /* 0xc0000000110e7810 */ /* 0x000fd80007ffe0ff */
[----:B----4-:R-:W-:Y:S05]  /*6e70*/  @!P0 BRA `(.L_x_5168) ;  /* 0x0000049000008947 */ /* 0x010fea0003800000 */
[C---:B------:R-:W4:Y:S01]  /*6e80*/  DMUL R40, R18.reuse, c[0x2][0x0] ;  /* 0x0080000012287a28 */ /* 0x040f220000000000 */
[----:B------:R-:W-:Y:S03]  /*6e90*/  BSSY B3, `(.L_x_5169) ;  /* 0x000000f000037945 */ /* 0x000fe60003800000 */
[----:B------:R-:W-:Y:S02]  /*6ea0*/  DSETP.GE.AND P2, PT, |R18|, 2.14748364800000000000e+09, PT ;  /* 0x41e000001200742a */ /* 0x000fe40003f46200 */
[----:B----4-:R-:W4:Y:S08]  /*6eb0*/  F2I.F64 R3, R40 ;  /* 0x0000002800037311 */ /* 0x010f300000301100 */
[----:B0---4-:R-:W0:Y:S01]  /*6ec0*/  I2F.F64 R60, R3 ;  /* 0x00000003003c7312 */ /* 0x011e220000201c00 */
        /* <DEDUP_REMOVED lines=10> */
[----:B-123--:R-:W-:Y:S05]  /*6f70*/  CALL.REL.NOINC `($_ZN2at6native29vectorized_elementwise_kernelILi2EZZZNS0_16tanh_kernel_cudaERNS_18TensorIteratorBaseEENKUlvE_clEvENKUlvE_clEvEUlN3c107complexIdEEE_St5arrayIPcLm2EEEEviT0_T1_$__internal_trig_reduction_slowpathd) ;  /* 0x0001720000007944 */ /* 0x00efea0003c00000 */
.L_x_5170:
[----:B------:R-:W-:Y:S05]  /*6f80*/  BSYNC B3 ;  /* 0x0000000000037941 */ /* 0x000fea0003800000 */
.L_x_5169:
        /* <DEDUP_REMOVED lines=8> */
[----:B------:R-:W-:Y:S01]  /*7010*/  IMAD.MOV.U32 R54, RZ, RZ, 0x79785eba ;  /* 0x79785ebaff367424 */ /* 0x000fe200078e00ff */
[----:B------:R-:W-:Y:S01]  /*7020*/  MOV R3, 0x3de5db65 ;  /* 0x3de5db6500037802 */ /* 0x000fe20000000f00 */
[----:B------:R-:W4:Y:S01]  /*7030*/  DMUL R52, R4, R4 ;  /* 0x0000000404347228 */ /* 0x000f220000000000 */
        /* <DEDUP_REMOVED lines=17> */
[----:B------:R-:W-:Y:S02]  /*7150*/  IMAD.MOV.U32 R15, RZ, RZ, R3 ;  /* 0x000000ffff0f7224 */ /* 0x000fe400078e0003 */
[----:B------:R-:W-:Y:S02]  /*7160*/  IMAD.MOV.U32 R60, RZ, RZ, R4 ;  /* 0x000000ffff3c7224 */ /* 0x000fe400078e0004 */
[----:B------:R-:W-:Y:S02]  /*7170*/  IMAD.MOV.U32 R61, RZ, RZ, R5 ;  /* 0x000000ffff3d7224 */ /* 0x000fe400078e0005 */
.L_x_5172:
[----:B------:R-:W-:Y:S05]  /*7180*/  BSYNC B3 ;  /* 0x0000000000037941 */ /* 0x000fea0003800000 */
.L_x_5171:
[----:B------:R-:W-:Y:S01]  /*7190*/  IADD3 R15, R15, 0x1, RZ ;  /* 0x000000010f0f7810 */ /* 0x000fe20007ffe0ff */
[----:B------:R-:W-:-:S03]  /*71a0*/  IMAD.MOV.U32 R18, RZ, RZ, 0x8 ;  /* 0x00000008ff127424 */ /* 0x000fc600078e00ff */
[----:B------:R-:W-:-:S04]  /*71b0*/  SHF.L.U32 R3, R15, 0x3, RZ ;  /* 0x000000030f037819 */ /* 0x000fc800000006ff */
        /* <DEDUP_REMOVED lines=21> */
.L_x_5168:
[----:B------:R-:W-:Y:S05]  /*7310*/  BSYNC B2 ;  /* 0x0000000000027941 */ /* 0x000fea0003800000 */
.L_x_5167:
[----:B------:R-:W-:Y:S01]  /*7320*/  IMAD.MOV.U32 R17, RZ, RZ, R14 ;  /* 0x000000ffff117224 */ /* 0x000fe200078e000e */
[----:B---3--:R-:W-:Y:S01]  /*7330*/  LOP3.LUT R15, RZ, 0x80000000, R19, 0xb8, !PT ;  /* 0x80000000ff0f7812 */ /* 0x008fe200078eb813 */
[----:B------:R-:W-:Y:S02]  /*7340*/  IMAD.MOV.U32 R14, RZ, RZ, RZ ;  /* 0x000000ffff0e7224 */ /* 0x000fe400078e00ff */
.L_x_5158:
[----:B------:R-:W-:Y:S05]  /*7350*/  BSYNC B1 ;  /* 0x0000000000017941 */ /* 0x000fea0003800000 */
.L_x_5138:
        /* <DEDUP_REMOVED lines=19> */
[----:B0-----:R-:W-:Y:S01]  /*7490*/  MOV R4, R34 ;  /* 0x0000002200047202 */ /* 0x001fe20000000f00 */
[----:B------:R-:W-:Y:S01]  /*74a0*/  IMAD.MOV.U32 R43, RZ, RZ, R35 ;  /* 0x000000ffff2b7224 */ /* 0x000fe200078e0023 */
[----:B------:R-:W-:-:S03]  /*74b0*/  MOV R42, 0x74d0 ;  /* 0x000074d0002a7802 */ /* 0x000fc60000000f00 */
[----:B-1234-:R-:W-:Y:S05]  /*74c0*/  CALL.REL.NOINC `($_ZN2at6native29vectorized_elementwise_kernelILi2EZZZNS0_16tanh_kernel_cudaERNS_18TensorIteratorBaseEENKUlvE_clEvENKUlvE_clEvEUlN3c107complexIdEEE_St5arrayIPcLm2EEEEviT0_T1_$__internal_trig_reduction_slowpathd) ;  /* 0x00016cb000007944 */ /* 0x01efea0003c00000 */
[----:B------:R-:W-:Y:S05]  /*74d0*/  BRA `(.L_x_5179) ;  /* 0x0000002000007947 */ /* 0x000fea0003800000 */
.L_x_5178:
[----:B------:R4:W0:Y:S01]  /*74e0*/  DMUL R4, RZ, R34 ;  /* 0x00000022ff047228 */ /* 0x0008220000000000 */
[----:B------:R-:W-:-:S05]  /*74f0*/  IMAD.MOV.U32 R3, RZ, RZ, RZ ;  /* 0x000000ffff037224 */ /* 0x000fca00078e00ff */
.L_x_5179:
[----:B------:R-:W-:Y:S05]  /*7500*/  BSYNC B2 ;  /* 0x0000000000027941 */ /* 0x000fea0003800000 */
.L_x_5177:
[----:B0-----:R-:W0:Y:S01]  /*7510*/  DMUL R18, R4, R4 ;  /* 0x0000000404127228 */ /* 0x001e220000000000 */
[----:B----4-:R-:W-:Y:S01]  /*7520*/  IMAD.MOV.U32 R34, RZ, RZ, 0x2799bcb9 ;  /* 0x2799bcb9ff227424 */ /* 0x010fe200078e00ff */
        /* <DEDUP_REMOVED lines=33> */
.L_x_5181:
[----:B------:R-:W-:Y:S05]  /*7740*/  BSYNC B0 ;  /* 0x0000000000007941 */ /* 0x000fea0003800000 */
.L_x_5180:
[----:B------:R-:W-:Y:S01]  /*7750*/  BSSY B2, `(.L_x_5182) ;  /* 0x0000054000027945 */ /* 0x000fe20003800000 */
[----:B----4-:R4:W0:Y:S01]  /*7760*/  DFMA R18, R34, R34, 1 ;  /* 0x3ff000002212742b */ /* 0x0108220000000022 */
[----:B------:R-:W-:Y:S01]  /*7770*/  MOV R44, R32 ;  /* 0x00000020002c7202 */ /* 0x000fe20000000f00 */
[----:B------:R-:W-:Y:S05]  /*7780*/  @!P1 BRA `(.L_x_5183) ;  /* 0x0000045000009947 */ /* 0x000fea0003800000 */
[----:B0---4-:R-:W-:Y:S01]  /*7790*/  IMAD.MOV.U32 R4, RZ, RZ, 0x652b82fe ;  /* 0x652b82feff047424 */ /* 0x011fe200078e00ff */
[----:B------:R-:W-:Y:S01]  /*77a0*/  BSSY B3, `(.L_x_5184) ;  /* 0x000003e000037945 */ /* 0x000fe20003800000 */
[----:B------:R-:W-:Y:S02]  /*77b0*/  IMAD.MOV.U32 R5, RZ, RZ, 0x3ff71547 ;  /* 0x3ff71547ff057424 */ /* 0x000fe400078e00ff */
[----:B------:R-:W-:Y:S02]  /*77c0*/  IMAD.MOV.U32 R52, RZ, RZ, 0x0 ;  /* 0x00000000ff347424 */ /* 0x000fe400078e00ff */
[----:B------:R-:W-:Y:S02]  /*77d0*/  IMAD.MOV.U32 R53, RZ, RZ, 0x3ff00000 ;  /* 0x3ff00000ff357424 */ /* 0x000fe400078e00ff */
        /* <DEDUP_REMOVED lines=9> */
[----:B0-----:R-:W-:Y:S01]  /*7870*/  IMAD.MOV.U32 R42, RZ, RZ, 0x6acd15b6 ;  /* 0x6acd15b6ff2a7424 */ /* 0x001fe200078e00ff */
[----:B------:R-:W-:Y:S01]  /*7880*/  IADD3 R46, R4, -0x1, RZ ;  /* 0xffffffff042e7810 */ /* 0x000fe20007ffe0ff */
[----:B------:R-:W-:-:S06]  /*7890*/  IMAD.MOV.U32 R43, RZ, RZ, 0x3e21f407 ;  /* 0x3e21f407ff2b7424 */ /* 0x000fcc00078e00ff */
[----:B----4-:R-:W-:Y:S02]  /*78a0*/  FSEL R3, R45, R41, !P0 ;  /* 0x000000292d037208 */ /* 0x010fe40004000000 */
        /* <DEDUP_REMOVED lines=43> */
[----:B------:R-:W-:Y:S02]  /*7b60*/  IMAD.MOV.U32 R42, RZ, RZ, R40 ;  /* 0x000000ffff2a7224 */ /* 0x000fe400078e0028 */
[----:B------:R-:W-:Y:S02]  /*7b70*/  IMAD.MOV.U32 R43, RZ, RZ, R3 ;  /* 0x000000ffff2b7224 */ /* 0x000fe400078e0003 */
.L_x_5185:
[----:B------:R-:W-:Y:S05]  /*7b80*/  BSYNC B3 ;  /* 0x0000000000037941 */ /* 0x000fea0003800000 */
.L_x_5184:
[----:B------:R-:W-:-:S04]  /*7b90*/  DADD R4, R4, R42 ;  /* 0x0000000004047229 */ /* 0x000fc8000000002a */
[----:B------:R-:W0:-:S06]  /*7ba0*/  DSETP.GE.AND P0, PT, R44, c[0x2][0xe8], PT ;  /* 0x00803a002c00762a */ /* 0x000e0c0003f06000 */
[----:B0-----:R-:W-:Y:S02]  /*7bb0*/  FSEL R40, R4, RZ, !P0 ;  /* 0x000000ff04287208 */ /* 0x001fe40004000000 */
[----:B------:R-:W-:Y:S01]  /*7bc0*/  FSEL R41, R5, +QNAN , !P0 ;  /* 0x7ff0000005297808 */ /* 0x000fe20004000000 */
[----:B------:R-:W-:Y:S05]  /*7bd0*/  BRA `(.L_x_5186) ;  /* 0x000000b000007947 */ /* 0x000fea0003800000 */
.L_x_5183:
[----:B0---4-:R-:W0:Y:S01]  /*7be0*/  DMUL R4, R44, R44 ;  /* 0x0000002c2c047228 */ /* 0x011e220000000000 */
        /* <DEDUP_REMOVED lines=10> */
.L_x_5186:
[----:B------:R-:W-:Y:S05]  /*7c90*/  BSYNC B2 ;  /* 0x0000000000027941 */ /* 0x000fea0003800000 */
.L_x_5182:
        /* <DEDUP_REMOVED lines=15> */
[----:B0-----:R-:W-:Y:S01]  /*7d90*/  IADD3 R45, R5, -0x100000, RZ ;  /* 0xfff00000052d7810 */ /* 0x001fe20007ffe0ff */
[----:B------:R-:W-:Y:S01]  /*7da0*/  IMAD.MOV.U32 R44, RZ, RZ, R4 ;  /* 0x000000ffff2c7224 */ /* 0x000fe200078e0004 */
[----:B----4-:R-:W0:-:S06]  /*7db0*/  DFMA R48, R46, -R46, R54 ;  /* 0x8000002e2e30722b */ /* 0x010e0c0000000036 */
        /* <DEDUP_REMOVED lines=11> */
[----:B------:R-:W-:Y:S01]  /*7e70*/  MOV R40, R5 ;  /* 0x0000000500287202 */ /* 0x000fe20000000f00 */
[----:B------:R-:W-:-:S02]  /*7e80*/  IMAD.MOV.U32 R41, RZ, RZ, R4 ;  /* 0x000000ffff297224 */ /* 0x000fc400078e0004 */
.L_x_5188:
[----:B------:R-:W-:Y:S05]  /*7e90*/  BSYNC B2 ;  /* 0x0000000000027941 */ /* 0x000fea0003800000 */
.L_x_5187:
        /* <DEDUP_REMOVED lines=27> */
.L_x_5190:
[----:B------:R-:W-:Y:S05]  /*8050*/  BSYNC B2 ;  /* 0x0000000000027941 */ /* 0x000fea0003800000 */
.L_x_5189:
        /* <DEDUP_REMOVED lines=23> */
.L_x_5192:
[----:B------:R-:W-:Y:S05]  /*81d0*/  BSYNC B2 ;  /* 0x0000000000027941 */ /* 0x000fea0003800000 */
.L_x_5191:
[----:B------:R-:W-:Y:S05]  /*81e0*/  BRA `(.L_x_5193) ;  /* 0x00000dc000007947 */ /* 0x000fea0003800000 */
.L_x_5176:
[----:B------:R-:W-:Y:S01]  /*81f0*/  IMAD.MOV.U32 R4, RZ, RZ, 0x652b82fe ;  /* 0x652b82feff047424 */ /* 0x000fe200078e00ff */
[----:B------:R-:W-:Y:S01]  /*8200*/  MOV R42, 0x69ce2bdf ;  /* 0x69ce2bdf002a7802 */ /* 0x000fe20000000f00 */
[----:B------:R-:W-:Y:S01]  /*8210*/  IMAD.MOV.U32 R5, RZ, RZ, 0x3ff71547 ;  /* 0x3ff71547ff057424 */ /* 0x000fe200078e00ff */
[----:B------:R-:W-:Y:S01]  /*8220*/  BSSY B0, `(.L_x_5194) ;  /* 0x0000024000007945 */ /* 0x000fe20003800000 */
[----:B------:R-:W-:Y:S01]  /*8230*/  IMAD.MOV.U32 R43, RZ, RZ, 0x3e5ade15 ;  /* 0x3e5ade15ff2b7424 */ /* 0x000fe200078e00ff */
[----:B------:R-:W-:-:S04]  /*8240*/  DSETP.NEU.AND P2, PT, |R34|, +INF , PT ;  /* 0x7ff000002200742a */ /* 0x000fc80003f4d200 */
        /* <DEDUP_REMOVED lines=32> */
[----:B------:R4:W0:-:S06]  /*8450*/  @!P1 DMUL R18, R4, R40 ;  /* 0x0000002804129228 */ /* 0x00080c0000000000 */
.L_x_5195:
[----:B------:R-:W-:Y:S05]  /*8460*/  BSYNC B0 ;  /* 0x0000000000007941 */ /* 0x000fea0003800000 */
.L_x_5194:
        /* <DEDUP_REMOVED lines=15> */
.L_x_5197:
[----:B----4-:R4:W3:Y:S01]  /*8560*/  DMUL R4, RZ, R34 ;  /* 0x00000022ff047228 */ /* 0x0108e20000000000 */
[----:B------:R-:W-:-:S05]  /*8570*/  IMAD.MOV.U32 R3, RZ, RZ, RZ ;  /* 0x000000ffff037224 */ /* 0x000fca00078e00ff */
.L_x_5198:
[----:B------:R-:W-:Y:S05]  /*8580*/  BSYNC B2 ;  /* 0x0000000000027941 */ /* 0x000fea0003800000 */
.L_x_5196:
[----:B------:R-:W-:Y:S01]  /*8590*/  IMAD.SHL.U32 R40, R3, 0x8, RZ ;  /* 0x0000000803287824 */ /* 0x000fe200078e00ff */
[----:B------:R-:W-:-:S04]  /*85a0*/  MOV R55, 0x8 ;  /* 0x0000000800377802 */ /* 0x000fc80000000f00 */
        /* <DEDUP_REMOVED lines=35> */
.L_x_5200:
[----:B------:R3:W4:Y:S01]  /*87e0*/  DMUL R4, RZ, R34 ;  /* 0x00000022ff047228 */ /* 0x0007220000000000 */
[----:B------:R-:W-:-:S05]  /*87f0*/  IMAD.MOV.U32 R3, RZ, RZ, RZ ;  /* 0x000000ffff037224 */ /* 0x000fca00078e00ff */
.L_x_5201:
[----:B------:R-:W-:Y:S05]  /*8800*/  BSYNC B2 ;  /* 0x0000000000027941 */ /* 0x000fea0003800000 */
.L_x_5199:
[----:B------:R-:W-:Y:S01]  /*8810*/  IADD3 R32, R3, 0x1, RZ ;  /* 0x0000000103207810 */ /* 0x000fe20007ffe0ff */
[----:B------:R-:W-:-:S03]  /*8820*/  IMAD.MOV.U32 R52, RZ, RZ, 0x8 ;  /* 0x00000008ff347424 */ /* 0x000fc600078e00ff */
[----:B------:R-:W-:-:S04]  /*8830*/  SHF.L.U32 R3, R32, 0x3, RZ ;  /* 0x0000000320037819 */ /* 0x000fc800000006ff */
        /* <DEDUP_REMOVED lines=28> */
.L_x_5175:
[----:B------:R-:W4:-:S10]  /*8a00*/  DADD R32, R34, -R34 ;  /* 0x0000000022207229 */ /* 0x000f140000000822 */
[----:B----4-:R-:W-:Y:S01]  /*8a10*/  MOV R18, R32 ;  /* 0x0000002000127202 */ /* 0x010fe20000000f00 */
[----:B------:R-:W-:Y:S01]  /*8a20*/  IMAD.MOV.U32 R19, RZ, RZ, R33 ;  /* 0x000000ffff137224 */ /* 0x000fe200078e0021 */
[----:B------:R-:W-:Y:S05]  /*8a30*/  BRA `(.L_x_5193) ;  /* 0x0000057000007947 */ /* 0x000fea0003800000 */
.L_x_5174:
        /* <DEDUP_REMOVED lines=23> */
[----:B------:R-:W-:Y:S02]  /*8bb0*/  MOV R43, R35 ;  /* 0x00000023002b7202 */ /* 0x000fe40000000f00 */
[----:B------:R-:W-:Y:S02]  /*8bc0*/  MOV R42, 0x8be0 ;  /* 0x00008be0002a7802 */ /* 0x000fe40000000f00 */
[----:B-123--:R-:W-:Y:S05]  /*8bd0*/  CALL.REL.NOINC `($_ZN2at6native29vectorized_elementwise_kernelILi2EZZZNS0_16tanh_kernel_cudaERNS_18TensorIteratorBaseEENKUlvE_clEvENKUlvE_clEvEUlN3c107complexIdEEE_St5arrayIPcLm2EEEEviT0_T1_$__internal_trig_reduction_slowpathd) ;  /* 0x000155a000007944 */ /* 0x00efea0003c00000 */
.L_x_5205:
[----:B------:R-:W-:Y:S05]  /*8be0*/  BSYNC B3 ;  /* 0x0000000000037941 */ /* 0x000fea0003800000 */
.L_x_5204:
        /* <DEDUP_REMOVED lines=27> */
[----:B012---:R-:W-:Y:S05]  /*8da0*/  CALL.REL.NOINC `($_ZN2at6native29vectorized_elementwise_kernelILi2EZZZNS0_16tanh_kernel_cudaERNS_18TensorIteratorBaseEENKUlvE_clEvENKUlvE_clEvEUlN3c107complexIdEEE_St5arrayIPcLm2EEEEviT0_T1_$__internal_trig_reduction_slowpathd) ;  /* 0x000153d000007944 */ /* 0x007fea0003c00000 */
[----:B------:R-:W-:Y:S02]  /*8db0*/  IMAD.MOV.U32 R19, RZ, RZ, R3 ;  /* 0x000000ffff137224 */ /* 0x000fe400078e0003 */
[----:B------:R-:W-:Y:S02]  /*8dc0*/  IMAD.MOV.U32 R60, RZ, RZ, R4 ;  /* 0x000000ffff3c7224 */ /* 0x000fe400078e0004 */
[----:B------:R-:W-:Y:S02]  /*8dd0*/  IMAD.MOV.U32 R61, RZ, RZ, R5 ;  /* 0x000000ffff3d7224 */ /* 0x000fe400078e0005 */
.L_x_5207:
[----:B------:R-:W-:Y:S05]  /*8de0*/  BSYNC B3 ;  /* 0x0000000000037941 */ /* 0x000fea0003800000 */
.L_x_5206:
        /* <DEDUP_REMOVED lines=24> */
.L_x_5203:
[----:B------:R-:W-:Y:S05]  /*8f70*/  BSYNC B2 ;  /* 0x0000000000027941 */ /* 0x000fea0003800000 */
.L_x_5202:
[----:B------:R-:W-:Y:S01]  /*8f80*/  IMAD.MOV.U32 R33, RZ, RZ, R18 ;  /* 0x000000ffff217224 */ /* 0x000fe200078e0012 */
[----:B---3--:R-:W-:Y:S01]  /*8f90*/  LOP3.LUT R19, RZ, 0x80000000, R35, 0xb8, !PT ;  /* 0x80000000ff137812 */ /* 0x008fe200078eb823 */
[----:B------:R-:W-:Y:S02]  /*8fa0*/  IMAD.MOV.U32 R18, RZ, RZ, RZ ;  /* 0x000000ffff127224 */ /* 0x000fe400078e00ff */
.L_x_5193:
[----:B------:R-:W-:Y:S05]  /*8fb0*/  BSYNC B1 ;  /* 0x0000000000017941 */ /* 0x000fea0003800000 */
.L_x_5173:
        /* <DEDUP_REMOVED lines=24> */
.L_x_5213:
[----:B------:R4:W0:Y:S01]  /*9140*/  DMUL R4, RZ, R38 ;  /* 0x00000026ff047228 */ /* 0x0008220000000000 */
[----:B------:R-:W-:-:S05]  /*9150*/  MOV R3, RZ ;  /* 0x000000ff00037202 */ /* 0x000fca0000000f00 */
.L_x_5214:
[----:B------:R-:W-:Y:S05]  /*9160*/  BSYNC B2 ;  /* 0x0000000000027941 */ /* 0x000fea0003800000 */
.L_x_5212:
        /* <DEDUP_REMOVED lines=35> */
.L_x_5216:
[----:B------:R-:W-:Y:S05]  /*93a0*/  BSYNC B0 ;  /* 0x0000000000007941 */ /* 0x000fea0003800000 */
.L_x_5215:
        /* <DEDUP_REMOVED lines=8> */
[----:B------:R-:W-:-:S03]  /*9430*/  IMAD.MOV.U32 R53, RZ, RZ, 0x3ff00000 ;  /* 0x3ff00000ff357424 */ /* 0x000fc600078e00ff */
        /* <DEDUP_REMOVED lines=55> */
[----:B-123--:R-:W-:Y:S05]  /*97b0*/  CALL.REL.NOINC `($__internal_8_$__cuda_sm20_div_rn_f64_full) ;  /* 0x0001400000007944 */ /* 0x00efea0003c00000 */
[----:B------:R-:W-:Y:S02]  /*97c0*/  IMAD.MOV.U32 R42, RZ, RZ, R40 ;  /* 0x000000ffff2a7224 */ /* 0x000fe400078e0028 */
[----:B------:R-:W-:Y:S02]  /*97d0*/  IMAD.MOV.U32 R43, RZ, RZ, R3 ;  /* 0x000000ffff2b7224 */ /* 0x000fe400078e0003 */
.L_x_5220:
[----:B------:R-:W-:Y:S05]  /*97e0*/  BSYNC B3 ;  /* 0x0000000000037941 */ /* 0x000fea0003800000 */
.L_x_5219:
[----:B------:R-:W-:-:S04]  /*97f0*/  DADD R4, R4, R42 ;  /* 0x0000000004047229 */ /* 0x000fc8000000002a */
[----:B------:R-:W0:-:S06]  /*9800*/  DSETP.GE.AND P0, PT, R44, c[0x2][0xe8], PT ;  /* 0x00803a002c00762a */ /* 0x000e0c0003f06000 */
[----:B0-----:R-:W-:Y:S02]  /*9810*/  FSEL R40, R4, RZ, !P0 ;  /* 0x000000ff04287208 */ /* 0x001fe40004000000 */
[----:B------:R-:W-:Y:S01]  /*9820*/  FSEL R41, R5, +QNAN , !P0 ;  /* 0x7ff0000005297808 */ /* 0x000fe20004000000 */
[----:B------:R-:W-:Y:S05]  /*9830*/  BRA `(.L_x_5221) ;  /* 0x000000b000007947 */ /* 0x000fea0003800000 */
.L_x_5218:
        /* <DEDUP_REMOVED lines=11> */
.L_x_5221:
[----:B------:R-:W-:Y:S05]  /*98f0*/  BSYNC B2 ;  /* 0x0000000000027941 */ /* 0x000fea0003800000 */
.L_x_5217:
[----:B----4-:R-:W-:Y:S01]  /*9900*/  LOP3.LUT R37, R41, 0x80000000, R37, 0xb8, !PT ;  /* 0x8000000029257812 */ /* 0x010fe200078eb825 */
[----:B------:R-:W-:Y:S01]  /*9910*/  IMAD.MOV.U32 R36, RZ, RZ, R40 ;  /* 0x000000ffff247224 */ /* 0x000fe200078e0028 */
[----:B------:R-:W-:Y:S01]  /*9920*/  MOV R40, 0x0 ;  /* 0x0000000000287802 */ /* 0x000fe20000000f00 */
[----:B------:R-:W-:Y:S01]  /*9930*/  IMAD.MOV.U32 R41, RZ, RZ, 0x3fd80000 ;  /* 0x3fd80000ff297424 */ /* 0x000fe200078e00ff */
[----:B------:R-:W-:Y:S03]  /*9940*/  BSSY B2, `(.L_x_5222) ;  /* 0x000001b000027945 */ /* 0x000fe60003800000 */
        /* <DEDUP_REMOVED lines=26> */
.L_x_5223:
[----:B------:R-:W-:Y:S05]  /*9af0*/  BSYNC B2 ;  /* 0x0000000000027941 */ /* 0x000fea0003800000 */
.L_x_5222:
[C---:B------:R-:W5:Y:S01]  /*9b00*/  DMUL R4, R34.reuse, R36 ;  /* 0x0000002422047228 */ /* 0x040f620000000000 */
[----:B------:R-:W-:Y:S01]  /*9b10*/  MOV R42, 0x1 ;  /* 0x00000001002a7802 */ /* 0x000fe20000000f00 */
        /* <DEDUP_REMOVED lines=22> */
[----:B-123--:R-:W-:Y:S05]  /*9c80*/  CALL.REL.NOINC `($__internal_8_$__cuda_sm20_div_rn_f64_full) ;  /* 0x00013b3000007944 */ /* 0x00efea0003c00000 */
[----:B------:R-:W-:Y:S01]  /*9c90*/  IMAD.MOV.U32 R36, RZ, RZ, R40 ;  /* 0x000000ffff247224 */ /* 0x000fe200078e0028 */
[----:B------:R-:W-:Y:S02]  /*9ca0*/  MOV R37, R3 ;  /* 0x0000000300257202 */ /* 0x000fe40000000f00 */
.L_x_5225:
[----:B------:R-:W-:Y:S05]  /*9cb0*/  BSYNC B2 ;  /* 0x0000000000027941 */ /* 0x000fea0003800000 */
.L_x_5224:
        /* <DEDUP_REMOVED lines=21> */
[----:B------:R-:W-:Y:S01]  /*9e10*/  MOV R34, R40 ;  /* 0x0000002800227202 */ /* 0x000fe20000000f00 */
[----:B------:R-:W-:Y:S02]  /*9e20*/  IMAD.MOV.U32 R35, RZ, RZ, R3 ;  /* 0x000000ffff237224 */ /* 0x000fe400078e0003 */
.L_x_5227:
[----:B------:R-:W-:Y:S05]  /*9e30*/  BSYNC B2 ;  /* 0x0000000000027941 */ /* 0x000fea0003800000 */
.L_x_5226:
[----:B------:R-:W-:Y:S05]  /*9e40*/  BRA `(.L_x_5228) ;  /* 0x00000dc000007947 */ /* 0x000fea0003800000 */
.L_x_5211:
[----:B------:R-:W-:Y:S01]  /*9e50*/  IMAD.MOV.U32 R4, RZ, RZ, 0x652b82fe ;  /* 0x652b82feff047424 */ /* 0x000fe200078e00ff */
[----:B------:R-:W-:Y:S01]  /*9e60*/  BSSY B0, `(.L_x_5229) ;  /* 0x0000026000007945 */ /* 0x000fe20003800000 */
[----:B------:R-:W-:Y:S01]  /*9e70*/  IMAD.MOV.U32 R5, RZ, RZ, 0x3ff71547 ;  /* 0x3ff71547ff057424 */ /* 0x000fe200078e00ff */
[----:B------:R-:W-:Y:S01]  /*9e80*/  DSETP.NEU.AND P2, PT, |R38|, +INF , PT ;  /* 0x7ff000002600742a */ /* 0x000fe20003f4d200 */
[----:B------:R-:W-:-:S02]  /*9e90*/  IMAD.MOV.U32 R42, RZ, RZ, 0x69ce2bdf ;  /* 0x69ce2bdfff2a7424 */ /* 0x000fc400078e00ff */
[----:B------:R-:W-:Y:S02]  /*9ea0*/  IMAD.MOV.U32 R43, RZ, RZ, 0x3e5ade15 ;  /* 0x3e5ade15ff2b7424 */ /* 0x000fe400078e00ff */
        /* <DEDUP_REMOVED lines=17> */
[----:B----4-:R-:W-:Y:S01]  /*9fc0*/  LEA R35, R4, R41, 0x14 ;  /* 0x0000002904237211 */ /* 0x010fe200078ea0ff */
        /* <DEDUP_REMOVED lines=14> */
[----:B------:R4:W0:-:S06]  /*a0b0*/  @!P1 DMUL R34, R4, R40 ;  /* 0x0000002804229228 */ /* 0x00080c0000000000 */
.L_x_5230:
[----:B------:R-:W-:Y:S05]  /*a0c0*/  BSYNC B0 ;  /* 0x0000000000007941 */ /* 0x000fea0003800000 */
.L_x_5229:
        /* <DEDUP_REMOVED lines=10> */
[----:B---3--:R-:W-:Y:S01]  /*a170*/  MOV R4, R38 ;  /* 0x0000002600047202 */ /* 0x008fe20000000f00 */
[----:B----4-:R-:W-:Y:S01]  /*a180*/  IMAD.MOV.U32 R43, RZ, RZ, R39 ;  /* 0x000000ffff2b7224 */ /* 0x010fe200078e0027 */
[----:B------:R-:W-:-:S03]  /*a190*/  MOV R42, 0xa1b0 ;  /* 0x0000a1b0002a7802 */ /* 0x000fc60000000f00 */
[----:B012---:R-:W-:Y:S05]  /*a1a0*/  CALL.REL.NOINC `($_ZN2at6native29vectorized_elementwise_kernelILi2EZZZNS0_16tanh_kernel_cudaERNS_18TensorIteratorBaseEENKUlvE_clEvENKUlvE_clEvEUlN3c107complexIdEEE_St5arrayIPcLm2EEEEviT0_T1_$__internal_trig_reduction_slowpathd) ;  /* 0x00013fd000007944 */ /* 0x007fea0003c00000 */
[----:B------:R-:W-:Y:S05]  /*a1b0*/  BRA `(.L_x_5233) ;  /* 0x0000002000007947 */ /* 0x000fea0003800000 */
.L_x_5232:
[----:B----4-:R4:W3:Y:S01]  /*a1c0*/  DMUL R4, RZ, R38 ;  /* 0x00000026ff047228 */ /* 0x0108e20000000000 */
[----:B------:R-:W-:-:S05]  /*a1d0*/  IMAD.MOV.U32 R3, RZ, RZ, RZ ;  /* 0x000000ffff037224 */ /* 0x000fca00078e00ff */
.L_x_5233:
[----:B------:R-:W-:Y:S05]  /*a1e0*/  BSYNC B2 ;  /* 0x0000000000027941 */ /* 0x000fea0003800000 */
.L_x_5231:
[----:B------:R-:W-:Y:S02]  /*a1f0*/  IMAD.SHL.U32 R40, R3, 0x8, RZ ;  /* 0x0000000803287824 */ /* 0x000fe400078e00ff */
[----:B------:R-:W-:-:S03]  /*a200*/  IMAD.MOV.U32 R55, RZ, RZ, 0x8 ;  /* 0x00000008ff377424 */ /* 0x000fc600078e00ff */
[----:B------:R-:W-:-:S05]  /*a210*/  LOP3.LUT R40, R40, 0x8, RZ, 0xc0, !PT ;  /* 0x0000000828287812 */ /* 0x000fca00078ec0ff */
[----:B------:R-:W-:-:S05]  /*a220*/  IMAD.WIDE.U32 R54, R40, R55, c[0x4][0x168] ;  /* 0x01005a0028367625 */ /* 0x000fca00078e0037 */
[----:B0-----:R-:W5:Y:S04]  /*a230*/  LDG.E.128.CONSTANT R48, [R54.64] ;  /* 0x0000000636307981 */ /* 0x001f68000c1e9d00 */
[----:B----4-:R-:W4:Y:S04]  /*a240*/  LDG.E.128.CONSTANT R40, [R54.64+0x10] ;  /* 0x0000100636287981 */ /* 0x010f28000c1e9d00 */
[----:B---3--:R-:W3:Y:S01]  /*a250*/  LDG.E.128.CONSTANT R44, [R54.64+0x20] ;  /* 0x00002006362c7981 */ /* 0x008ee2000c1e9d00 */
[----:B------:R-:W-:Y:S01]  /*a260*/  R2P PR, R3, 0x3 ;  /* 0x0000000303007804 */ /* 0x000fe20000000000 */
[----:B------:R-:W-:Y:S01]  /*a270*/  IMAD.MOV.U32 R56, RZ, RZ, 0x79785eba ;  /* 0x79785ebaff387424 */ /* 0x000fe200078e00ff */
[----:B------:R-:W-:Y:S01]  /*a280*/  MOV R3, 0x3de5db65 ;  /* 0x3de5db6500037802 */ /* 0x000fe20000000f00 */
[----:B------:R-:W5:Y:S01]  /*a290*/  DMUL R52, R4, R4 ;  /* 0x0000000404347228 */ /* 0x000f620000000000 */
        /* <DEDUP_REMOVED lines=26> */
.L_x_5235:
[----:B------:R3:W4:Y:S01]  /*a440*/  DMUL R4, RZ, R38 ;  /* 0x00000026ff047228 */ /* 0x0007220000000000 */
[----:B------:R-:W-:-:S05]  /*a450*/  IMAD.MOV.U32 R3, RZ, RZ, RZ ;  /* 0x000000ffff037224 */ /* 0x000fca00078e00ff */
.L_x_5236:
[----:B------:R-:W-:Y:S05]  /*a460*/  BSYNC B2 ;  /* 0x0000000000027941 */ /* 0x000fea0003800000 */
.L_x_5234:
[----:B------:R-:W-:Y:S01]  /*a470*/  IADD3 R36, R3, 0x1, RZ ;  /* 0x0000000103247810 */ /* 0x000fe20007ffe0ff */
[----:B------:R-:W-:-:S04]  /*a480*/  IMAD.MOV.U32 R52, RZ, RZ, 0x8 ;  /* 0x00000008ff347424 */ /* 0x000fc800078e00ff */
[----:B------:R-:W-:-:S05]  /*a490*/  IMAD.SHL.U32 R3, R36, 0x8, RZ ;  /* 0x0000000824037824 */ /* 0x000fca00078e00ff */
        /* <DEDUP_REMOVED lines=8> */
[----:B------:R-:W5:Y:S01]  /*a520*/  DMUL R38, R4, R4 ;  /* 0x0000000404267228 */ /* 0x000f620000000000 */
[----:B------:R-:W-:-:S02]  /*a530*/  IMAD.MOV.U32 R36, RZ, RZ, RZ ;  /* 0x000000ffff247224 */ /* 0x000fc400078e00ff */
[----:B------:R-:W-:Y:S01]  /*a540*/  FSEL R54, -R54, 4.2945490664224492434e-19, !P0 ;  /* 0x20fd816436367808 */ /* 0x000fe20004000100 */
[----:B0-----:R-:W-:Y:S01]  /*a550*/  DMUL R60, R60, 4 ;  /* 0x401000003c3c7828 */ /* 0x001fe20000000000 */
[----:B------:R-:W-:Y:S01]  /*a560*/  FSEL R55, R3, -0.082518599927425384521, !P0 ;  /* 0xbda8ff8303377808 */ /* 0x000fe20004000000 */
[----:B------:R-:W-:-:S05]  /*a570*/  IMAD.MOV.U32 R3, RZ, RZ, 0x3ff00000 ;  /* 0x3ff00000ff037424 */ /* 0x000fca00078e00ff */
[----:B------:R-:W-:Y:S01]  /*a580*/  LOP3.LUT R37, R3, 0x80000000, R37, 0xb8, !PT ;  /* 0x8000000003257812 */ /* 0x000fe200078eb825 */
        /* <DEDUP_REMOVED lines=13> */
.L_x_5210:
[----:B------:R-:W4:-:S10]  /*a660*/  DADD R36, R38, -R38 ;  /* 0x0000000026247229 */ /* 0x000f140000000826 */
[----:B----4-:R-:W-:Y:S02]  /*a670*/  IMAD.MOV.U32 R34, RZ, RZ, R36 ;  /* 0x000000ffff227224 */ /* 0x010fe400078e0024 */
[----:B------:R-:W-:Y:S01]  /*a680*/  IMAD.MOV.U32 R35, RZ, RZ, R37 ;  /* 0x000000ffff237224 */ /* 0x000fe200078e0025 */
[----:B------:R-:W-:Y:S05]  /*a690*/  BRA `(.L_x_5228) ;  /* 0x0000057000007947 */ /* 0x000fea0003800000 */
.L_x_5209:
        /* <DEDUP_REMOVED lines=25> */
[----:B-123--:R-:W-:Y:S05]  /*a830*/  CALL.REL.NOINC `($_ZN2at6native29vectorized_elementwise_kernelILi2EZZZNS0_16tanh_kernel_cudaERNS_18TensorIteratorBaseEENKUlvE_clEvENKUlvE_clEvEUlN3c107complexIdEEE_St5arrayIPcLm2EEEEviT0_T1_$__internal_trig_reduction_slowpathd) ;  /* 0x0001394000007944 */ /* 0x00efea0003c00000 */
.L_x_5240:
[----:B------:R-:W-:Y:S05]  /*a840*/  BSYNC B3 ;  /* 0x0000000000037941 */ /* 0x000fea0003800000 */
.L_x_5239:
[----:B------:R-:W-:Y:S01]  /*a850*/  IMAD.SHL.U32 R40, R3, 0x8, RZ ;  /* 0x0000000803287824 */ /* 0x000fe200078e00ff */
[----:B------:R-:W-:-:S04]  /*a860*/  MOV R57, 0x8 ;  /* 0x0000000800397802 */ /* 0x000fc80000000f00 */
        /* <DEDUP_REMOVED lines=29> */
.L_x_5242:
[----:B------:R-:W-:Y:S05]  /*aa40*/  BSYNC B3 ;  /* 0x0000000000037941 */ /* 0x000fea0003800000 */
.L_x_5241:
        /* <DEDUP_REMOVED lines=24> */
.L_x_5238:
[----:B------:R-:W-:Y:S05]  /*abd0*/  BSYNC B2 ;  /* 0x0000000000027941 */ /* 0x000fea0003800000 */
.L_x_5237:
[----:B------:R-:W-:Y:S01]  /*abe0*/  MOV R37, R34 ;  /* 0x0000002200257202 */ /* 0x000fe20000000f00 */
[----:B------:R-:W-:Y:S01]  /*abf0*/  IMAD.MOV.U32 R34, RZ, RZ, RZ ;  /* 0x000000ffff227224 */ /* 0x000fe200078e00ff */
[----:B---3--:R-:W-:Y:S02]  /*ac00*/  LOP3.LUT R35, RZ, 0x80000000, R39, 0xb8, !PT ;  /* 0x80000000ff237812 */ /* 0x008fe400078eb827 */
.L_x_5228:
[----:B------:R-:W-:Y:S05]  /*ac10*/  BSYNC B1 ;  /* 0x0000000000017941 */ /* 0x000fea0003800000 */
.L_x_5208:
        /* <DEDUP_REMOVED lines=24> */
.L_x_5248:
[----:B------:R4:W0:Y:S01]  /*ada0*/  DMUL R4, RZ, R22 ;  /* 0x00000016ff047228 */ /* 0x0008220000000000 */
[----:B------:R-:W-:-:S05]  /*adb0*/  IMAD.MOV.U32 R3, RZ, RZ, RZ ;  /* 0x000000ffff037224 */ /* 0x000fca00078e00ff */
.L_x_5249:
[----:B------:R-:W-:Y:S05]  /*adc0*/  BSYNC B2 ;  /* 0x0000000000027941 */ /* 0x000fea0003800000 */
.L_x_5247:
[----:B0---4-:R-:W0:Y:S01]  /*add0*/  DMUL R22, R4, R4 ;  /* 0x0000000404167228 */ /* 0x011e220000000000 */
        /* <DEDUP_REMOVED lines=34> */
.L_x_5251:
[----:B------:R-:W-:Y:S05]  /*b000*/  BSYNC B0 ;  /* 0x0000000000007941 */ /* 0x000fea0003800000 */
.L_x_5250:
        /* <DEDUP_REMOVED lines=67> */
.L_x_5255:
[----:B------:R-:W-:Y:S05]  /*b440*/  BSYNC B3 ;  /* 0x0000000000037941 */ /* 0x000fea0003800000 */
.L_x_5254:
[----:B------:R-:W-:-:S04]  /*b450*/  DADD R4, R4, R42 ;  /* 0x0000000004047229 */ /* 0x000fc8000000002a */
[----:B------:R-:W0:-:S06]  /*b460*/  DSETP.GE.AND P0, PT, R44, c[0x2][0xe8], PT ;  /* 0x00803a002c00762a */ /* 0x000e0c0003f06000 */
[----:B0-----:R-:W-:Y:S02]  /*b470*/  FSEL R40, R4, RZ, !P0 ;  /* 0x000000ff04287208 */ /* 0x001fe40004000000 */
[----:B------:R-:W-:Y:S01]  /*b480*/  FSEL R41, R5, +QNAN , !P0 ;  /* 0x7ff0000005297808 */ /* 0x000fe20004000000 */
[----:B------:R-:W-:Y:S05]  /*b490*/  BRA `(.L_x_5256) ;  /* 0x000000b000007947 */ /* 0x000fea0003800000 */
.L_x_5253:
        /* <DEDUP_REMOVED lines=11> */
.L_x_5256:
[----:B------:R-:W-:Y:S05]  /*b550*/  BSYNC B2 ;  /* 0x0000000000027941 */ /* 0x000fea0003800000 */
.L_x_5252:
        /* <DEDUP_REMOVED lines=31> */
.L_x_5258:
[----:B------:R-:W-:Y:S05]  /*b750*/  BSYNC B2 ;  /* 0x0000000000027941 */ /* 0x000fea0003800000 */
.L_x_5257:
        /* <DEDUP_REMOVED lines=27> */
.L_x_5260:
[----:B------:R-:W-:Y:S05]  /*b910*/  BSYNC B2 ;  /* 0x0000000000027941 */ /* 0x000fea0003800000 */
.L_x_5259:
        /* <DEDUP_REMOVED lines=22> */
.L_x_5262:
[----:B------:R-:W-:Y:S05]  /*ba80*/  BSYNC B2 ;  /* 0x0000000000027941 */ /* 0x000fea0003800000 */
.L_x_5261:
[----:B------:R-:W-:Y:S01]  /*ba90*/  IMAD.MOV.U32 R38, RZ, RZ, R40 ;  /* 0x000000ffff267224 */ /* 0x000fe200078e0028 */
[----:B------:R-:W-:Y:S01]  /*baa0*/  MOV R39, R41 ;  /* 0x0000002900277202 */ /* 0x000fe20000000f00 */
[----:B------:R-:W-:Y:S05]  /*bab0*/  BRA `(.L_x_5263) ;  /* 0x00000dc000007947 */ /* 0x000fea0003800000 */
.L_x_5246:
        /* <DEDUP_REMOVED lines=23> */
[----:B----4-:R-:W-:Y:S01]  /*bc30*/  IMAD R39, R4, 0x100000, R41 ;  /* 0x0010000004277824 */ /* 0x010fe200078e0229 */
[----:B------:R-:W-:Y:S01]  /*bc40*/  MOV R38, R40 ;  /* 0x0000002800267202 */ /* 0x000fe20000000f00 */
        /* <DEDUP_REMOVED lines=14> */
.L_x_5265:
[----:B------:R-:W-:Y:S05]  /*bd30*/  BSYNC B0 ;  /* 0x0000000000007941 */ /* 0x000fea0003800000 */
.L_x_5264:
        /* <DEDUP_REMOVED lines=11> */
[----:B----4-:R-:W-:Y:S02]  /*bdf0*/  MOV R43, R23 ;  /* 0x00000017002b7202 */ /* 0x010fe40000000f00 */
[----:B------:R-:W-:Y:S02]  /*be00*/  MOV R42, 0xbe20 ;  /* 0x0000be20002a7802 */ /* 0x000fe40000000f00 */
[----:B012---:R-:W-:Y:S05]  /*be10*/  CALL.REL.NOINC `($_ZN2at6native29vectorized_elementwise_kernelILi2EZZZNS0_16tanh_kernel_cudaERNS_18TensorIteratorBaseEENKUlvE_clEvENKUlvE_clEvEUlN3c107complexIdEEE_St5arrayIPcLm2EEEEviT0_T1_$__internal_trig_reduction_slowpathd) ;  /* 0x0001236000007944 */ /* 0x007fea0003c00000 */
[----:B------:R-:W-:Y:S05]  /*be20*/  BRA `(.L_x_5268) ;  /* 0x0000002000007947 */ /* 0x000fea0003800000 */
.L_x_5267:
[----:B----4-:R4:W3:Y:S01]  /*be30*/  DMUL R4, RZ, R22 ;  /* 0x00000016ff047228 */ /* 0x0108e20000000000 */
[----:B------:R-:W-:-:S05]  /*be40*/  IMAD.MOV.U32 R3, RZ, RZ, RZ ;  /* 0x000000ffff037224 */ /* 0x000fca00078e00ff */
.L_x_5268:
[----:B------:R-:W-:Y:S05]  /*be50*/  BSYNC B2 ;  /* 0x0000000000027941 */ /* 0x000fea0003800000 */
.L_x_5266:
        /* <DEDUP_REMOVED lines=32> */
[----:B----4-:R-:W-:Y:S01]  /*c060*/  MOV R4, R22 ;  /* 0x0000001600047202 */ /* 0x010fe20000000f00 */
[----:B---3--:R-:W-:Y:S01]  /*c070*/  IMAD.MOV.U32 R43, RZ, RZ, R23 ;  /* 0x000000ffff2b7224 */ /* 0x008fe200078e0017 */
[----:B------:R-:W-:-:S03]  /*c080*/  MOV R42, 0xc0a0 ;  /* 0x0000c0a0002a7802 */ /* 0x000fc60000000f00 */
[----:B012---:R-:W-:Y:S05]  /*c090*/  CALL.REL.NOINC `($_ZN2at6native29vectorized_elementwise_kernelILi2EZZZNS0_16tanh_kernel_cudaERNS_18TensorIteratorBaseEENKUlvE_clEvENKUlvE_clEvEUlN3c107complexIdEEE_St5arrayIPcLm2EEEEviT0_T1_$__internal_trig_reduction_slowpathd) ;  /* 0x000120e000007944 */ /* 0x007fea0003c00000 */
[----:B------:R-:W-:Y:S05]  /*c0a0*/  BRA `(.L_x_5271) ;  /* 0x0000002000007947 */ /* 0x000fea0003800000 */
.L_x_5270:
[----:B------:R3:W4:Y:S01]  /*c0b0*/  DMUL R4, RZ, R22 ;  /* 0x00000016ff047228 */ /* 0x0007220000000000 */
[----:B------:R-:W-:-:S05]  /*c0c0*/  IMAD.MOV.U32 R3, RZ, RZ, RZ ;  /* 0x000000ffff037224 */ /* 0x000fca00078e00ff */
.L_x_5271:
[----:B------:R-:W-:Y:S05]  /*c0d0*/  BSYNC B2 ;  /* 0x0000000000027941 */ /* 0x000fea0003800000 */
.L_x_5269:
        /* <DEDUP_REMOVED lines=31> */
.L_x_5245:
[----:B------:R-:W4:-:S10]  /*c2d0*/  DADD R20, R22, -R22 ;  /* 0x0000000016147229 */ /* 0x000f140000000816 */
[----:B----4-:R-:W-:Y:S02]  /*c2e0*/  IMAD.MOV.U32 R38, RZ, RZ, R20 ;  /* 0x000000ffff267224 */ /* 0x010fe400078e0014 */
[----:B------:R-:W-:Y:S01]  /*c2f0*/  IMAD.MOV.U32 R39, RZ, RZ, R21 ;  /* 0x000000ffff277224 */ /* 0x000fe200078e0015 */
[----:B------:R-:W-:Y:S05]  /*c300*/  BRA `(.L_x_5263) ;  /* 0x0000057000007947 */ /* 0x000fea0003800000 */
.L_x_5244:
        /* <DEDUP_REMOVED lines=23> */
[----:B------:R-:W-:Y:S01]  /*c480*/  MOV R42, 0xc4b0 ;  /* 0x0000c4b0002a7802 */ /* 0x000fe20000000f00 */
[----:B------:R-:W-:Y:S02]  /*c490*/  IMAD.MOV.U32 R43, RZ, RZ, R23 ;  /* 0x000000ffff2b7224 */ /* 0x000fe400078e0017 */
[----:B-123--:R-:W-:Y:S05]  /*c4a0*/  CALL.REL.NOINC `($_ZN2at6native29vectorized_elementwise_kernelILi2EZZZNS0_16tanh_kernel_cudaERNS_18TensorIteratorBaseEENKUlvE_clEvENKUlvE_clEvEUlN3c107complexIdEEE_St5arrayIPcLm2EEEEviT0_T1_$__internal_trig_reduction_slowpathd) ;  /* 0x00011cd000007944 */ /* 0x00efea0003c00000 */
.L_x_5275:
[----:B------:R-:W-:Y:S05]  /*c4b0*/  BSYNC B3 ;  /* 0x0000000000037941 */ /* 0x000fea0003800000 */
.L_x_5274:
        /* <DEDUP_REMOVED lines=31> */
.L_x_5277:
[----:B------:R-:W-:Y:S05]  /*c6b0*/  BSYNC B3 ;  /* 0x0000000000037941 */ /* 0x000fea0003800000 */
.L_x_5276:
        /* <DEDUP_REMOVED lines=24> */
.L_x_5273:
[----:B------:R-:W-:Y:S05]  /*c840*/  BSYNC B2 ;  /* 0x0000000000027941 */ /* 0x000fea0003800000 */
.L_x_5272:
[----:B------:R-:W-:Y:S01]  /*c850*/  IMAD.MOV.U32 R21, RZ, RZ, R38 ;  /* 0x000000ffff157224 */ /* 0x000fe200078e0026 */
[----:B---3--:R-:W-:Y:S02]  /*c860*/  LOP3.LUT R39, RZ, 0x80000000, R23, 0xb8, !PT ;  /* 0x80000000ff277812 */ /* 0x008fe400078eb817 */
[----:B------:R-:W-:Y:S02]  /*c870*/  MOV R38, RZ ;  /* 0x000000ff00267202 */ /* 0x000fe40000000f00 */
.L_x_5263:
[----:B------:R-:W-:Y:S05]  /*c880*/  BSYNC B1 ;  /* 0x0000000000017941 */ /* 0x000fea0003800000 */
.L_x_5243:
        /* <DEDUP_REMOVED lines=24> */
.L_x_5283:
[----:B------:R4:W0:Y:S01]  /*ca10*/  DMUL R4, RZ, R26 ;  /* 0x0000001aff047228 */ /* 0x0008220000000000 */
[----:B------:R-:W-:-:S05]  /*ca20*/  IMAD.MOV.U32 R3, RZ, RZ, RZ ;  /* 0x000000ffff037224 */ /* 0x000fca00078e00ff */
.L_x_5284:
[----:B------:R-:W-:Y:S05]  /*ca30*/  BSYNC B2 ;  /* 0x0000000000027941 */ /* 0x000fea0003800000 */
.L_x_5282:
        /* <DEDUP_REMOVED lines=26> */
[----:B------:R-:W-:-:S06]  /*cbe0*/  MOV R40, RZ ;  /* 0x000000ff00287202 */ /* 0x000fcc0000000f00 */
        /* <DEDUP_REMOVED lines=8> */
.L_x_5286:
[----:B------:R-:W-:Y:S05]  /*cc70*/  BSYNC B0 ;  /* 0x0000000000007941 */ /* 0x000fea0003800000 */
.L_x_5285:
[----:B------:R-:W-:Y:S01]  /*cc80*/  BSSY B2, `(.L_x_5287) ;  /* 0x0000054000027945 */ /* 0x000fe20003800000 */
[----:B----4-:R4:W0:Y:S01]  /*cc90*/  DFMA R22, R26, R26, 1 ;  /* 0x3ff000001a16742b */ /* 0x010822000000001a */
[----:B------:R-:W-:Y:S01]  /*cca0*/  IMAD.MOV.U32 R44, RZ, RZ, R24 ;  /* 0x000000ffff2c7224 */ /* 0x000fe200078e0018 */
        /* <DEDUP_REMOVED lines=16> */
[----:B------:R-:W-:Y:S02]  /*cdb0*/  MOV R43, 0x3e21f407 ;  /* 0x3e21f407002b7802 */ /* 0x000fe40000000f00 */
[----:B------:R-:W-:-:S05]  /*cdc0*/  IADD3 R46, R4, -0x1, RZ ;  /* 0xffffffff042e7810 */ /* 0x000fca0007ffe0ff */
        /* <DEDUP_REMOVED lines=23> */
[----:B------:R-:W-:Y:S01]  /*cf40*/  @P1 FSEL R40, R4, R42, !P0 ;  /* 0x0000002a04281208 */ /* 0x000fe20004000000 */
[----:B------:R-:W-:Y:S01]  /*cf50*/  IMAD.MOV.U32 R42, RZ, RZ, 0x1 ;  /* 0x00000001ff2a7424 */ /* 0x000fe200078e00ff */
[----:B------:R-:W-:Y:S01]  /*cf60*/  FSETP.GEU.AND P1, PT, |R3|, 6.5827683646048100446e-37, PT ;  /* 0x036000000300780b */ /* 0x000fe20003f2e200 */
[----:B------:R-:W-:Y:S01]  /*cf70*/  IMAD.MOV.U32 R5, RZ, RZ, R3 ;  /* 0x000000ffff057224 */ /* 0x000fe200078e0003 */
[----:B------:R-:W-:-:S06]  /*cf80*/  MOV R4, R40 ;  /* 0x0000002800047202 */ /* 0x000fcc0000000f00 */
        /* <DEDUP_REMOVED lines=18> */
.L_x_5290:
[----:B------:R-:W-:Y:S05]  /*d0b0*/  BSYNC B3 ;  /* 0x0000000000037941 */ /* 0x000fea0003800000 */
.L_x_5289:
[----:B------:R-:W-:-:S04]  /*d0c0*/  DADD R4, R4, R42 ;  /* 0x0000000004047229 */ /* 0x000fc8000000002a */
[----:B------:R-:W0:-:S06]  /*d0d0*/  DSETP.GE.AND P0, PT, R44, c[0x2][0xe8], PT ;  /* 0x00803a002c00762a */ /* 0x000e0c0003f06000 */
[----:B0-----:R-:W-:Y:S02]  /*d0e0*/  FSEL R40, R4, RZ, !P0 ;  /* 0x000000ff04287208 */ /* 0x001fe40004000000 */
[----:B------:R-:W-:Y:S01]  /*d0f0*/  FSEL R41, R5, +QNAN , !P0 ;  /* 0x7ff0000005297808 */ /* 0x000fe20004000000 */
[----:B------:R-:W-:Y:S05]  /*d100*/  BRA `(.L_x_5291) ;  /* 0x000000b000007947 */ /* 0x000fea0003800000 */
.L_x_5288:
[----:B0---4-:R-:W0:Y:S01]  /*d110*/  DMUL R4, R44, R44 ;  /* 0x0000002c2c047228 */ /* 0x011e220000000000 */
        /* <DEDUP_REMOVED lines=10> */
.L_x_5291:
[----:B------:R-:W-:Y:S05]  /*d1c0*/  BSYNC B2 ;  /* 0x0000000000027941 */ /* 0x000fea0003800000 */
.L_x_5287:
        /* <DEDUP_REMOVED lines=20> */
[----:B----4-:R-:W-:Y:S01]  /*d310*/  MOV R41, R4 ;  /* 0x0000000400297202 */ /* 0x010fe20000000f00 */
[----:B------:R-:W-:Y:S01]  /*d320*/  IMAD.MOV.U32 R53, RZ, RZ, R55 ;  /* 0x000000ffff357224 */ /* 0x000fe200078e0037 */
[----:B------:R-:W-:Y:S01]  /*d330*/  MOV R40, R45 ;  /* 0x0000002d00287202 */ /* 0x000fe20000000f00 */
[----:B------:R-:W-:Y:S01]  /*d340*/  IMAD.MOV.U32 R43, RZ, RZ, R48 ;  /* 0x000000ffff2b7224 */ /* 0x000fe200078e0030 */
[----:B------:R-:W-:Y:S01]  /*d350*/  MOV R3, 0xd3a0 ;  /* 0x0000d3a000037802 */ /* 0x000fe20000000f00 */
[----:B------:R-:W-:Y:S02]  /*d360*/  IMAD.MOV.U32 R42, RZ, RZ, R49 ;  /* 0x000000ffff2a7224 */ /* 0x000fe400078e0031 */
[----:B------:R-:W-:Y:S02]  /*d370*/  IMAD.MOV.U32 R5, RZ, RZ, R46 ;  /* 0x000000ffff057224 */ /* 0x000fe400078e002e */
[----:B------:R-:W-:-:S02]  /*d380*/  IMAD.MOV.U32 R4, RZ, RZ, R47 ;  /* 0x000000ffff047224 */ /* 0x000fc400078e002f */
[----:B0123--:R-:W-:Y:S05]  /*d390*/  CALL.REL.NOINC `($__internal_9_$__cuda_sm20_dsqrt_rn_f64_mediumpath_v1) ;  /* 0x00010a9000007944 */ /* 0x00ffea0003c00000 */
[----:B------:R-:W-:Y:S02]  /*d3a0*/  IMAD.MOV.U32 R40, RZ, RZ, R5 ;  /* 0x000000ffff287224 */ /* 0x000fe400078e0005 */
[----:B------:R-:W-:-:S02]  /*d3b0*/  IMAD.MOV.U32 R41, RZ, RZ, R4 ;  /* 0x000000ffff297224 */ /* 0x000fc400078e0004 */
.L_x_5293:
[----:B------:R-:W-:Y:S05]  /*d3c0*/  BSYNC B2 ;  /* 0x0000000000027941 */ /* 0x000fea0003800000 */
.L_x_5292:
        /* <DEDUP_REMOVED lines=27> */
.L_x_5295:
[----:B------:R-:W-:Y:S05]  /*d580*/  BSYNC B2 ;  /* 0x0000000000027941 */ /* 0x000fea0003800000 */
.L_x_5294:
        /* <DEDUP_REMOVED lines=23> */
.L_x_5297:
[----:B------:R-:W-:Y:S05]  /*d700*/  BSYNC B2 ;  /* 0x0000000000027941 */ /* 0x000fea0003800000 */
.L_x_5296:
[----:B------:R-:W-:Y:S05]  /*d710*/  BRA `(.L_x_5298) ;  /* 0x00000dc000007947 */ /* 0x000fea0003800000 */
.L_x_5281:
        /* <DEDUP_REMOVED lines=38> */
[----:B------:R4:W0:-:S06]  /*d980*/  @!P1 DMUL R22, R4, R40 ;  /* 0x0000002804169228 */ /* 0x00080c0000000000 */
.L_x_5300:
[----:B------:R-:W-:Y:S05]  /*d990*/  BSYNC B0 ;  /* 0x0000000000007941 */ /* 0x000fea0003800000 */
.L_x_5299:
        /* <DEDUP_REMOVED lines=15> */
.L_x_5302:
[----:B----4-:R4:W3:Y:S01]  /*da90*/  DMUL R4, RZ, R26 ;  /* 0x0000001aff047228 */ /* 0x0108e20000000000 */
[----:B------:R-:W-:-:S05]  /*daa0*/  IMAD.MOV.U32 R3, RZ, RZ, RZ ;  /* 0x000000ffff037224 */ /* 0x000fca00078e00ff */
.L_x_5303:
[----:B------:R-:W-:Y:S05]  /*dab0*/  BSYNC B2 ;  /* 0x0000000000027941 */ /* 0x000fea0003800000 */
.L_x_5301:
[----:B------:R-:W-:Y:S01]  /*dac0*/  SHF.L.U32 R40, R3, 0x3, RZ ;  /* 0x0000000303287819 */ /* 0x000fe200000006ff */
        /* <DEDUP_REMOVED lines=36> */
.L_x_5305:
[----:B------:R3:W4:Y:S01]  /*dd10*/  DMUL R4, RZ, R26 ;  /* 0x0000001aff047228 */ /* 0x0007220000000000 */
[----:B------:R-:W-:-:S05]  /*dd20*/  MOV R3, RZ ;  /* 0x000000ff00037202 */ /* 0x000fca0000000f00 */
.L_x_5306:
[----:B------:R-:W-:Y:S05]  /*dd30*/  BSYNC B2 ;  /* 0x0000000000027941 */ /* 0x000fea0003800000 */
.L_x_5304:
        /* <DEDUP_REMOVED lines=11> */
[----:B------:R-:W-:Y:S01]  /*ddf0*/  IMAD.MOV.U32 R3, RZ, RZ, 0x3de5db65 ;  /* 0x3de5db65ff037424 */ /* 0x000fe200078e00ff */
[----:B------:R-:W-:-:S02]  /*de00*/  MOV R24, RZ ;  /* 0x000000ff00187202 */ /* 0x000fc40000000f00 */
        /* <DEDUP_REMOVED lines=18> */
.L_x_5280:
[----:B------:R-:W4:-:S10]  /*df30*/  DADD R24, R26, -R26 ;  /* 0x000000001a187229 */ /* 0x000f14000000081a */
[----:B----4-:R-:W-:Y:S02]  /*df40*/  IMAD.MOV.U32 R22, RZ, RZ, R24 ;  /* 0x000000ffff167224 */ /* 0x010fe400078e0018 */
[----:B------:R-:W-:Y:S01]  /*df50*/  IMAD.MOV.U32 R23, RZ, RZ, R25 ;  /* 0x000000ffff177224 */ /* 0x000fe200078e0019 */
[----:B------:R-:W-:Y:S05]  /*df60*/  BRA `(.L_x_5298) ;  /* 0x0000057000007947 */ /* 0x000fea0003800000 */
.L_x_5279:
        /* <DEDUP_REMOVED lines=22> */
[----:B------:R-:W-:Y:S01]  /*e0d0*/  MOV R4, R26 ;  /* 0x0000001a00047202 */ /* 0x000fe20000000f00 */
[----:B------:R-:W-:Y:S01]  /*e0e0*/  IMAD.MOV.U32 R43, RZ, RZ, R27 ;  /* 0x000000ffff2b7224 */ /* 0x000fe200078e001b */
[----:B------:R-:W-:Y:S02]  /*e0f0*/  MOV R42, 0xe110 ;  /* 0x0000e110002a7802 */ /* 0x000fe40000000f00 */
[----:B-123--:R-:W-:Y:S05]  /*e100*/  CALL.REL.NOINC `($_ZN2at6native29vectorized_elementwise_kernelILi2EZZZNS0_16tanh_kernel_cudaERNS_18TensorIteratorBaseEENKUlvE_clEvENKUlvE_clEvEUlN3c107complexIdEEE_St5arrayIPcLm2EEEEviT0_T1_$__internal_trig_reduction_slowpathd) ;  /* 0x0001007000007944 */ /* 0x00efea0003c00000 */
.L_x_5310:
[----:B------:R-:W-:Y:S05]  /*e110*/  BSYNC B3 ;  /* 0x0000000000037941 */ /* 0x000fea0003800000 */
.L_x_5309:
        /* <DEDUP_REMOVED lines=27> */
[----:B012---:R-:W-:Y:S05]  /*e2d0*/  CALL.REL.NOINC `($_ZN2at6native29vectorized_elementwise_kernelILi2EZZZNS0_16tanh_kernel_cudaERNS_18TensorIteratorBaseEENKUlvE_clEvENKUlvE_clEvEUlN3c107complexIdEEE_St5arrayIPcLm2EEEEviT0_T1_$__internal_trig_reduction_slowpathd) ;  /* 0x0000fea000007944 */ /* 0x007fea0003c00000 */
[----:B------:R-:W-:Y:S02]  /*e2e0*/  IMAD.MOV.U32 R23, RZ, RZ, R3 ;  /* 0x000000ffff177224 */ /* 0x000fe400078e0003 */
[----:B------:R-:W-:Y:S02]  /*e2f0*/  IMAD.MOV.U32 R60, RZ, RZ, R4 ;  /* 0x000000ffff3c7224 */ /* 0x000fe400078e0004 */
[----:B------:R-:W-:Y:S02]  /*e300*/  IMAD.MOV.U32 R61, RZ, RZ, R5 ;  /* 0x000000ffff3d7224 */ /* 0x000fe400078e0005 */
.L_x_5312:
[----:B------:R-:W-:Y:S05]  /*e310*/  BSYNC B3 ;  /* 0x0000000000037941 */ /* 0x000fea0003800000 */
.L_x_5311:
        /* <DEDUP_REMOVED lines=24> */
.L_x_5308:
[----:B------:R-:W-:Y:S05]  /*e4a0*/  BSYNC B2 ;  /* 0x0000000000027941 */ /* 0x000fea0003800000 */
.L_x_5307:
[----:B------:R-:W-:Y:S01]  /*e4b0*/  IMAD.MOV.U32 R25, RZ, RZ, R22 ;  /* 0x000000ffff197224 */ /* 0x000fe200078e0016 */
[----:B---3--:R-:W-:Y:S01]  /*e4c0*/  LOP3.LUT R23, RZ, 0x80000000, R27, 0xb8, !PT ;  /* 0x80000000ff177812 */ /* 0x008fe200078eb81b */
[----:B------:R-:W-:Y:S02]  /*e4d0*/  IMAD.MOV.U32 R22, RZ, RZ, RZ ;  /* 0x000000ffff167224 */ /* 0x000fe400078e00ff */
.L_x_5298:
[----:B------:R-:W-:Y:S05]  /*e4e0*/  BSYNC B1 ;  /* 0x0000000000017941 */ /* 0x000fea0003800000 */
.L_x_5278:
[----:B------:R-:W-:Y:S01]  /*e4f0*/  IMAD.MOV.U32 R3, RZ, RZ, 0x10 ;  /* 0x00000010ff037424 */ /* 0x000fe200078e00ff */
[----:B------:R-:W-:Y:S01]  /*e500*/  MOV R4, R8 ;  /* 0x0000000800047202 */ /* 0x000fe20000000f00 */
[----:B------:R-:W-:Y:S02]  /*e510*/  IMAD.MOV.U32 R5, RZ, RZ, R9 ;  /* 0x000000ffff057224 */ /* 0x000fe400078e0009 */
[----:B------:R-:W-:-:S04]  /*e520*/  IMAD.WIDE.U32 R2, R2, R3, c[0x0][0x168] ;  /* 0x00005a0002027625 */ /* 0x000fc800078e0003 */
[----:B------:R-:W-:Y:S02]  /*e530*/  IMAD.MOV.U32 R8, RZ, RZ, R12 ;  /* 0x000000ffff087224 */ /* 0x000fe400078e000c */
[----:B------:R-:W-:Y:S02]  /*e540*/  IMAD.MOV.U32 R9, RZ, RZ, R13 ;  /* 0x000000ffff097224 */ /* 0x000fe400078e000d */
[----:B------:R-:W-:Y:S01]  /*e550*/  IMAD.MOV.U32 R12, RZ, RZ, R16 ;  /* 0x000000ffff0c7224 */ /* 0x000fe200078e0010 */
[----:B------:R-:W-:Y:S01]  /*e560*/  MOV R16, R32 ;  /* 0x0000002000107202 */ /* 0x000fe20000000f00 */
[----:B------:R-:W-:Y:S02]  /*e570*/  IMAD.MOV.U32 R13, RZ, RZ, R17 ;  /* 0x000000ffff0d7224 */ /* 0x000fe400078e0011 */
[----:B------:R-:W-:Y:S02]  /*e580*/  IMAD.MOV.U32 R17, RZ, RZ, R33 ;  /* 0x000000ffff117224 */ /* 0x000fe400078e0021 */
[----:B------:R-:W-:-:S02]  /*e590*/  IMAD.MOV.U32 R32, RZ, RZ, R36 ;  /* 0x000000ffff207224 */ /* 0x000fc400078e0024 */
[----:B------:R-:W-:Y:S02]  /*e5a0*/  IMAD.MOV.U32 R33, RZ, RZ, R37 ;  /* 0x000000ffff217224 */ /* 0x000fe400078e0025 */
[----:B------:R-:W-:Y:S01]  /*e5b0*/  IMAD.MOV.U32 R36, RZ, RZ, R20 ;  /* 0x000000ffff247224 */ /* 0x000fe200078e0014 */
[----:B------:R-:W-:Y:S01]  /*e5c0*/  MOV R20, R24 ;  /* 0x0000001800147202 */ /* 0x000fe20000000f00 */
[----:B------:R-:W-:Y:S02]  /*e5d0*/  IMAD.MOV.U32 R37, RZ, RZ, R21 ;  /* 0x000000ffff257224 */ /* 0x000fe400078e0015 */
[----:B------:R-:W-:-:S04]  /*e5e0*/  IMAD.WIDE R2, R0, 0x20, R2 ;  /* 0x0000002000027825 */ /* 0x000fc800078e0202 */
[----:B------:R-:W-:Y:S01]  /*e5f0*/  IMAD.MOV.U32 R21, RZ, RZ, R25 ;  /* 0x000000ffff157224 */ /* 0x000fe200078e0019 */
[----:B-1----:R-:W-:Y:S04]  /*e600*/  STG.E.128 [R2.64], R28 ;  /* 0x0000001c02007986 */ /* 0x002fe8000c101d06 */
[----:B--2---:R-:W-:Y:S04]  /*e610*/  STG.E.128 [R2.64+0x10], R4 ;  /* 0x0000100402007986 */ /* 0x004fe8000c101d06 */
[----:B---3--:R-:W-:Y:S04]  /*e620*/  STG.E.128 [R2.64+0x1000], R8 ;  /* 0x0010000802007986 */ /* 0x008fe8000c101d06 */
[----:B------:R-:W-:Y:S04]  /*e630*/  STG.E.128 [R2.64+0x1010], R12 ;  /* 0x0010100c02007986 */ /* 0x000fe8000c101d06 */
[----:B------:R-:W-:Y:S04]  /*e640*/  STG.E.128 [R2.64+0x2000], R16 ;  /* 0x0020001002007986 */ /* 0x000fe8000c101d06 */
[----:B------:R-:W-:Y:S04]  /*e650*/  STG.E.128 [R2.64+0x2010], R32 ;  /* 0x0020102002007986 */ /* 0x000fe8000c101d06 */
[----:B------:R-:W-:Y:S04]  /*e660*/  STG.E.128 [R2.64+0x3000], R36 ;  /* 0x0030002402007986 */ /* 0x000fe8000c101d06 */
[----:B------:R-:W-:Y:S01]  /*e670*/  STG.E.128 [R2.64+0x3010], R20 ;  /* 0x0030101402007986 */ /* 0x000fe2000c101d06 */
[----:B------:R-:W-:Y:S05]  /*e680*/  EXIT ;  /* 0x000000000000794d */ /* 0x000fea0003800000 */
.L_x_5032:
[----:B------:R-:W0:Y:S01]  /*e690*/  S2R R3, SR_TID.X ;  /* 0x0000000000037919 */ /* 0x000e220000002100 */
[----:B------:R-:W-:Y:S01]  /*e6a0*/  CS2R R10, SRZ ;  /* 0x00000000000a7805 */ /* 0x000fe2000001ff00 */
[----:B------:R-:W-:Y:S01]  /*e6b0*/  CS2R R8, SRZ ;  /* 0x0000000000087805 */ /* 0x000fe2000001ff00 */
[----:B------:R-:W-:Y:S01]  /*e6c0*/  CS2R R34, SRZ ;  /* 0x0000000000227805 */ /* 0x000fe2000001ff00 */
[----:B------:R-:W-:Y:S01]  /*e6d0*/  CS2R R32, SRZ ;  /* 0x0000000000207805 */ /* 0x000fe2000001ff00 */
[----:B------:R-:W-:Y:S01]  /*e6e0*/  CS2R R46, SRZ ;  /* 0x00000000002e7805 */ /* 0x000fe2000001ff00 */
[----:B------:R-:W-:Y:S01]  /*e6f0*/  CS2R R44, SRZ ;  /* 0x00000000002c7805 */ /* 0x000fe2000001ff00 */
[----:B0-----:R-:W-:-:S13]  /*e700*/  ISETP.GE.AND P0, PT, R3, R0, PT ;  /* 0x000000000300720c */ /* 0x001fda0003f06270 */
[----:B------:R-:W-:Y:S01]  /*e710*/  @!P0 IMAD.IADD R4, R2, 0x1, R3 ;  /* 0x0000000102048824 */ /* 0x000fe200078e0203 */
[----:B------:R-:W-:Y:S01]  /*e720*/  @!P0 IADD3 R3, R3, 0x80, RZ ;  /* 0x0000008003038810 */ /* 0x000fe20007ffe0ff */
[----:B------:R-:W-:-:S03]  /*e730*/  @!P0 IMAD.MOV.U32 R5, RZ, RZ, 0x10 ;  /* 0x00000010ff058424 */ /* 0x000fc600078e00ff */
[----:B------:R-:W-:Y:S01]  /*e740*/  ISETP.GE.AND P5, PT, R3, R0, PT ;  /* 0x000000000300720c */ /* 0x000fe20003fa6270 */
[----:B------:R-:W-:-:S05]  /*e750*/  @!P0 IMAD.WIDE.U32 R4, R4, R5, c[0x0][0x170] ;  /* 0x00005c0004048625 */ /* 0x000fca00078e0005 */
[----:B------:R0:W5:Y:S07]  /*e760*/  @!P0 LDG.E.128 R32, [R4.64] ;  /* 0x0000000604208981 */ /* 0x00016e000c1e1d00 */
        /* <DEDUP_REMOVED lines=9> */
[C---:B------:R-:W-:Y:S01]  /*e800*/  ISETP.GE.AND P1, PT, R3.reuse, R0, PT ;  /* 0x000000000300720c */ /* 0x040fe20003f26270 */
[----:B------:R-:W-:Y:S01]  /*e810*/  @!P6 IMAD.WIDE.U32 R24, R24, R25, c[0x0][0x170] ;  /* 0x00005c001818e625 */ /* 0x000fe200078e0019 */
[----:B------:R-:W-:Y:S01]  /*e820*/  CS2R R50, SRZ ;  /* 0x0000000000327805 */ /* 0x000fe2000001ff00 */
[----:B------:R-:W-:Y:S01]  /*e830*/  CS2R R48, SRZ ;  /* 0x0000000000307805 */ /* 0x000fe2000001ff00 */
[----:B------:R-:W-:Y:S01]  /*e840*/  CS2R R14, SRZ ;  /* 0x00000000000e7805 */ /* 0x000fe2000001ff00 */
[----:B------:R-:W-:Y:S01]  /*e850*/  CS2R R12, SRZ ;  /* 0x00000000000c7805 */ /* 0x000fe2000001ff00 */
[----:B------:R2:W5:Y:S07]  /*e860*/  @!P6 LDG.E.128 R44, [R24.64] ;  /* 0x00000006182ce981 */ /* 0x00056e000c1e1d00 */
        /* <DEDUP_REMOVED lines=12> */
[----:B------:R-:W-:Y:S01]  /*e930*/  @!P2 IMAD.MOV.U32 R37, RZ, RZ, 0x10 ;  /* 0x00000010ff25a424 */ /* 0x000fe200078e00ff */
[----:B0-----:R-:W-:Y:S01]  /*e940*/  @!P1 MOV R5, 0x10 ;  /* 0x0000001000059802 */ /* 0x001fe20000000f00 */
[----:B------:R-:W-:Y:S02]  /*e950*/  @!P3 IMAD.MOV.U32 R39, RZ, RZ, 0x10 ;  /* 0x00000010ff27b424 */ /* 0x000fe400078e00ff */
[----:B------:R-:W-:Y:S01]  /*e960*/  @!P4 IMAD.MOV.U32 R41, RZ, RZ, 0x10 ;  /* 0x00000010ff29c424 */ /* 0x000fe200078e00ff */
[----:B------:R-:W-:Y:S01]  /*e970*/  CS2R R18, SRZ ;  /* 0x0000000000127805 */ /* 0x000fe2000001ff00 */
[----:B------:R-:W-:Y:S01]  /*e980*/  CS2R R16, SRZ ;  /* 0x0000000000107805 */ /* 0x000fe2000001ff00 */
[----:B------:R-:W-:Y:S01]  /*e990*/  CS2R R22, SRZ ;  /* 0x0000000000167805 */ /* 0x000fe2000001ff00 */
[----:B------:R-:W-:Y:S01]  /*e9a0*/  CS2R R20, SRZ ;  /* 0x0000000000147805 */ /* 0x000fe2000001ff00 */
[----:B------:R-:W-:-:S03]  /*e9b0*/  CS2R R26, SRZ ;  /* 0x00000000001a7805 */ /* 0x000fc6000001ff00 */
[----:B-1----:R-:W-:Y:S02]  /*e9c0*/  @!P5 IMAD.IADD R6, R2, 0x1, R3 ;  /* 0x000000010206d824 */ /* 0x002fe400078e0203 */
[----:B------:R-:W-:Y:S01]  /*e9d0*/  @!P5 IMAD.MOV.U32 R7, RZ, RZ, 0x10 ;  /* 0x00000010ff07d424 */ /* 0x000fe200078e00ff */
[----:B--2---:R-:W-:Y:S01]  /*e9e0*/  CS2R R24, SRZ ;  /* 0x0000000000187805 */ /* 0x004fe2000001ff00 */
[----:B------:R-:W-:-:S04]  /*e9f0*/  @!P1 IMAD.WIDE.U32 R4, R28, R5, c[0x0][0x170] ;  /* 0x00005c001c049625 */ /* 0x000fc800078e0005 */
[----:B------:R-:W-:Y:S01]  /*ea00*/  @!P2 IMAD.WIDE.U32 R36, R36, R37, c[0x0][0x170] ;  /* 0x00005c002424a625 */ /* 0x000fe200078e0025 */
[----:B------:R0:W5:Y:S03]  /*ea10*/  @!P1 LDG.E.128 R48, [R4.64] ;  /* 0x0000000604309981 */ /* 0x000166000c1e1d00 */
[----:B------:R-:W-:Y:S01]  /*ea20*/  @!P3 IMAD.WIDE.U32 R38, R38, R39, c[0x0][0x170] ;  /* 0x00005c002626b625 */ /* 0x000fe200078e0027 */
[----:B------:R0:W5:Y:S03]  /*ea30*/  @!P2 LDG.E.128 R12, [R36.64] ;  /* 0x00000006240ca981 */ /* 0x000166000c1e1d00 */
[----:B------:R-:W-:Y:S01]  /*ea40*/  @!P4 IMAD.WIDE.U32 R40, R40, R41, c[0x0][0x170] ;  /* 0x00005c002828c625 */ /* 0x000fe200078e0029 */
[----:B------:R0:W5:Y:S03]  /*ea50*/  @!P3 LDG.E.128 R16, [R38.64] ;  /* 0x000000062610b981 */ /* 0x000166000c1e1d00 */
        /* <DEDUP_REMOVED lines=28> */
[----:B0-----:R-:W-:Y:S05]  /*ec20*/  CALL.REL.NOINC `($_ZN2at6native29vectorized_elementwise_kernelILi2EZZZNS0_16tanh_kernel_cudaERNS_18TensorIteratorBaseEENKUlvE_clEvENKUlvE_clEvEUlN3c107complexIdEEE_St5arrayIPcLm2EEEEviT0_T1_$__internal_trig_reduction_slowpathd) ;  /* 0x0000f55000007944 */ /* 0x001fea0003c00000 */
[----:B------:R-:W-:Y:S05]  /*ec30*/  BRA `(.L_x_5320) ;  /* 0x0000002000007947 */ /* 0x000fea0003800000 */
.L_x_5319:
[----:B0-----:R0:W1:Y:S01]  /*ec40*/  DMUL R4, RZ, R34 ;  /* 0x00000022ff047228 */ /* 0x0010620000000000 */
[----:B------:R-:W-:-:S05]  /*ec50*/  IMAD.MOV.U32 R3, RZ, RZ, RZ ;  /* 0x000000ffff037224 */ /* 0x000fca00078e00ff */
.L_x_5320:
[----:B------:R-:W-:Y:S05]  /*ec60*/  BSYNC B2 ;  /* 0x0000000000027941 */ /* 0x000fea0003800000 */
.L_x_5318:
[----:B-1----:R-:W1:Y:S01]  /*ec70*/  DMUL R6, R4, R4 ;  /* 0x0000000404067228 */ /* 0x002e620000000000 */
[----:B0-----:R-:W-:Y:S01]  /*ec80*/  IMAD.MOV.U32 R28, RZ, RZ, 0x2799bcb9 ;  /* 0x2799bcb9ff1c7424 */ /* 0x001fe200078e00ff */
[----:B------:R-:W-:Y:S01]  /*ec90*/  LOP3.LUT R3, R3, 0x1, RZ, 0xc0, !PT ;  /* 0x0000000103037812 */ /* 0x000fe200078ec0ff */
[----:B------:R-:W-:Y:S01]  /*eca0*/  IMAD.MOV.U32 R29, RZ, RZ, 0x3ee48dac ;  /* 0x3ee48dacff1d7424 */ /* 0x000fe200078e00ff */
[----:B------:R-:W-:Y:S02]  /*ecb0*/  BSSY B0, `(.L_x_5321) ;  /* 0x000001f000007945 */ /* 0x000fe40003800000 */
[----:B------:R-:W-:-:S03]  /*ecc0*/  ISETP.NE.U32.AND P0, PT, R3, 0x1, PT ;  /* 0x000000010300780c */ /* 0x000fc60003f05070 */
        /* <DEDUP_REMOVED lines=13> */
[----:B0-----:R0:W1:Y:S02]  /*eda0*/  DFMA R30, R6, R28, c[0x2][0x88] ;  /* 0x00802200061e762b */ /* 0x001064000000001c */
[----:B0-----:R-:W-:-:S04]  /*edb0*/  LOP3.LUT R29, R33, 0x7fffffff, RZ, 0xc0, !PT ;  /* 0x7fffffff211d7812 */ /* 0x001fc800078ec0ff */
[----:B-1----:R-:W0:Y:S01]  /*edc0*/  DMUL R38, R6, R30 ;  /* 0x0000001e06267228 */ /* 0x002e220000000000 */
[----:B------:R-:W-:-:S05]  /*edd0*/  ISETP.GE.U32.AND P1, PT, R29, 0x3ff00000, PT ;  /* 0x3ff000001d00780c */ /* 0x000fca0003f26070 */
        /* <DEDUP_REMOVED lines=12> */
.L_x_5322:
[----:B------:R-:W-:Y:S05]  /*eea0*/  BSYNC B0 ;  /* 0x0000000000007941 */ /* 0x000fea0003800000 */
.L_x_5321:
[----:B------:R-:W-:Y:S01]  /*eeb0*/  BSSY B2, `(.L_x_5323) ;  /* 0x0000053000027945 */ /* 0x000fe20003800000 */
[----:B------:R-:W-:Y:S01]  /*eec0*/  MOV R28, R32 ;  /* 0x00000020001c7202 */ /* 0x000fe20000000f00 */
[----:B------:R-:W-:Y:S05]  /*eed0*/  @!P1 BRA `(.L_x_5324) ;  /* 0x0000045000009947 */ /* 0x000fea0003800000 */
[----:B0-----:R-:W-:Y:S01]  /*eee0*/  IMAD.MOV.U32 R4, RZ, RZ, 0x652b82fe ;  /* 0x652b82feff047424 */ /* 0x001fe200078e00ff */
[----:B------:R-:W-:Y:S01]  /*eef0*/  BSSY B3, `(.L_x_5325) ;  /* 0x000003e000037945 */ /* 0x000fe20003800000 */
[----:B------:R-:W-:Y:S02]  /*ef00*/  IMAD.MOV.U32 R5, RZ, RZ, 0x3ff71547 ;  /* 0x3ff71547ff057424 */ /* 0x000fe400078e00ff */
[----:B------:R-:W-:Y:S02]  /*ef10*/  IMAD.MOV.U32 R52, RZ, RZ, 0x0 ;  /* 0x00000000ff347424 */ /* 0x000fe400078e00ff */
[----:B------:R-:W-:Y:S02]  /*ef20*/  IMAD.MOV.U32 R53, RZ, RZ, 0x3ff00000 ;  /* 0x3ff00000ff357424 */ /* 0x000fe400078e00ff */
[----:B------:R-:W0:-:S06]  /*ef30*/  DFMA R4, R28, R4, 6.75539944105574400000e+15 ;  /* 0x433800001c04742b */ /* 0x000e0c0000000004 */
[----:B0-----:R0:W2:Y:S02]  /*ef40*/  DADD R30, R4, -6.75539944105574400000e+15 ;  /* 0xc3380000041e7429 */ /* 0x0010a40000000000 */
[----:B0-----:R-:W-:Y:S02]  /*ef50*/  IMAD.SHL.U32 R5, R29, 0x2, RZ ;  /* 0x000000021d057824 */ /* 0x001fe400078e00ff */
[----:B------:R-:W-:Y:S02]  /*ef60*/  IADD3 R4, R4, -0x1, RZ ;  /* 0xffffffff04047810 */ /* 0x000fe40007ffe0ff */
[C---:B--2---:R-:W0:Y:S01]  /*ef70*/  DFMA R34, R30.reuse, c[0x2][0x90], R28 ;  /* 0x008024001e227a2b */ /* 0x044e22000000001c */
[C---:B------:R-:W-:Y:S02]  /*ef80*/  ISETP.GE.U32.AND P0, PT, R5.reuse, 0x7fb3e647, PT ;  /* 0x7fb3e6470500780c */ /* 0x040fe40003f06070 */
[----:B------:R-:W-:Y:S02]  /*ef90*/  ISETP.NE.AND P1, PT, R5, RZ, PT ;  /* 0x000000ff0500720c */ /* 0x000fe40003f25270 */
[----:B------:R-:W-:Y:S01]  /*efa0*/  SEL R4, R4, RZ, P0 ;  /* 0x000000ff04047207 */ /* 0x000fe20000000000 */
[----:B0-----:R0:W2:-:S02]  /*efb0*/  DFMA R34, R30, c[0x2][0x98], R34 ;  /* 0x008026001e227a2b */ /* 0x0010840000000022 */
[----:B0-----:R-:W-:Y:S02]  /*efc0*/  IMAD.MOV.U32 R30, RZ, RZ, 0x6acd15b6 ;  /* 0x6acd15b6ff1e7424 */ /* 0x001fe400078e00ff */
[----:B------:R-:W-:-:S06]  /*efd0*/  IMAD.MOV.U32 R31, RZ, RZ, 0x3e21f407 ;  /* 0x3e21f407ff1f7424 */ /* 0x000fcc00078e00ff */
[----:B--2---:R-:W-:Y:S02]  /*efe0*/  FSEL R3, R29, R35, !P0 ;  /* 0x000000231d037208 */ /* 0x004fe40004000000 */
[----:B------:R-:W-:Y:S02]  /*eff0*/  FSEL R40, R32, R34, !P0 ;  /* 0x0000002220287208 */ /* 0x000fe40004000000 */
[----:B------:R-:W-:Y:S02]  /*f000*/  MOV R41, R3 ;  /* 0x0000000300297202 */ /* 0x000fe40000000f00 */
[C---:B------:R-:W-:Y:S02]  /*f010*/  ISETP.NE.AND P0, PT, R4.reuse, 0x400, PT ;  /* 0x000004000400780c */ /* 0x040fe40003f05270 */
[----:B------:R-:W-:Y:S02]  /*f020*/  IADD3 R34, R4, -0x1, RZ ;  /* 0xffffffff04227810 */ /* 0x000fe40007ffe0ff */
        /* <DEDUP_REMOVED lines=39> */
[----:B-1----:R-:W-:Y:S05]  /*f2a0*/  CALL.REL.NOINC `($__internal_8_$__cuda_sm20_div_rn_f64_full) ;  /* 0x0000e51000007944 */ /* 0x002fea0003c00000 */
[----:B------:R-:W-:Y:S02]  /*f2b0*/  IMAD.MOV.U32 R30, RZ, RZ, R40 ;  /* 0x000000ffff1e7224 */ /* 0x000fe400078e0028 */
[----:B------:R-:W-:Y:S02]  /*f2c0*/  IMAD.MOV.U32 R31, RZ, RZ, R3 ;  /* 0x000000ffff1f7224 */ /* 0x000fe400078e0003 */
.L_x_5326:
[----:B------:R-:W-:Y:S05]  /*f2d0*/  BSYNC B3 ;  /* 0x0000000000037941 */ /* 0x000fea0003800000 */
.L_x_5325:
[----:B------:R-:W-:-:S04]  /*f2e0*/  DADD R4, R4, R30 ;  /* 0x0000000004047229 */ /* 0x000fc8000000001e */
[----:B------:R-:W0:-:S06]  /*f2f0*/  DSETP.GE.AND P0, PT, R28, c[0x2][0xe8], PT ;  /* 0x00803a001c00762a */ /* 0x000e0c0003f06000 */
[----:B0-----:R-:W-:Y:S02]  /*f300*/  FSEL R28, R4, RZ, !P0 ;  /* 0x000000ff041c7208 */ /* 0x001fe40004000000 */
[----:B------:R-:W-:Y:S01]  /*f310*/  FSEL R29, R5, +QNAN , !P0 ;  /* 0x7ff00000051d7808 */ /* 0x000fe20004000000 */
[----:B------:R-:W-:Y:S05]  /*f320*/  BRA `(.L_x_5327) ;  /* 0x000000b000007947 */ /* 0x000fea0003800000 */
.L_x_5324:
[----:B0-----:R-:W0:Y:S01]  /*f330*/  DMUL R4, R28, R28 ;  /* 0x0000001c1c047228 */ /* 0x001e220000000000 */
        /* <DEDUP_REMOVED lines=10> */
.L_x_5327:
[----:B------:R-:W-:Y:S05]  /*f3e0*/  BSYNC B2 ;  /* 0x0000000000027941 */ /* 0x000fea0003800000 */
.L_x_5323:
        /* <DEDUP_REMOVED lines=30> */
[----:B------:R-:W-:Y:S01]  /*f5d0*/  MOV R36, R5 ;  /* 0x0000000500247202 */ /* 0x000fe20000000f00 */
[----:B------:R-:W-:-:S02]  /*f5e0*/  IMAD.MOV.U32 R37, RZ, RZ, R4 ;  /* 0x000000ffff257224 */ /* 0x000fc400078e0004 */
.L_x_5329:
[----:B------:R-:W-:Y:S05]  /*f5f0*/  BSYNC B2 ;  /* 0x0000000000027941 */ /* 0x000fea0003800000 */
.L_x_5328:
[C---:B------:R-:W2:Y:S01]  /*f600*/  DMUL R4, R28.reuse, R32 ;  /* 0x000000201c047228 */ /* 0x040ea20000000000 */
[----:B0-----:R-:W-:Y:S01]  /*f610*/  IMAD.MOV.U32 R30, RZ, RZ, 0x1 ;  /* 0x00000001ff1e7424 */ /* 0x001fe200078e00ff */
[----:B------:R-:W-:Y:S02]  /*f620*/  BSSY B2, `(.L_x_5330) ;  /* 0x0000018000027945 */ /* 0x000fe40003800000 */
[----:B-1----:R-:W0:-:S04]  /*f630*/  DMUL R36, R28, R36 ;  /* 0x000000241c247228 */ /* 0x002e080000000000 */
[----:B--2---:R-:W1:-:S04]  /*f640*/  DFMA R4, R32, R4, 1 ;  /* 0x3ff000002004742b */ /* 0x004e480000000004 */
[----:B0-----:R-:W0:Y:S02]  /*f650*/  DMUL R40, R32, R36 ;  /* 0x0000002420287228 */ /* 0x001e240000000000 */
[----:B-1----:R-:W1:Y:S08]  /*f660*/  MUFU.RCP64H R31, R5 ;  /* 0x00000005001f7308 */ /* 0x002e700000001800 */
[----:B0-----:R-:W-:Y:S01]  /*f670*/  FSETP.GEU.AND P1, PT, |R41|, 6.5827683646048100446e-37, PT ;  /* 0x036000002900780b */ /* 0x001fe20003f2e200 */
[----:B-1----:R-:W0:-:S06]  /*f680*/  DFMA R34, -R4, R30, 1 ;  /* 0x3ff000000422742b */ /* 0x002e0c000000011e */
        /* <DEDUP_REMOVED lines=14> */
[----:B------:R-:W-:Y:S05]  /*f770*/  CALL.REL.NOINC `($__internal_8_$__cuda_sm20_div_rn_f64_full) ;  /* 0x0000e04000007944 */ /* 0x000fea0003c00000 */
[----:B------:R-:W-:Y:S01]  /*f780*/  MOV R28, R40 ;  /* 0x00000028001c7202 */ /* 0x000fe20000000f00 */
[----:B------:R-:W-:Y:S02]  /*f790*/  IMAD.MOV.U32 R29, RZ, RZ, R3 ;  /* 0x000000ffff1d7224 */ /* 0x000fe400078e0003 */
.L_x_5331:
[----:B------:R-:W-:Y:S05]  /*f7a0*/  BSYNC B2 ;  /* 0x0000000000027941 */ /* 0x000fea0003800000 */
.L_x_5330:
        /* <DEDUP_REMOVED lines=20> */
[----:B------:R-:W-:Y:S05]  /*f8f0*/  CALL.REL.NOINC `($__internal_8_$__cuda_sm20_div_rn_f64_full) ;  /* 0x0000dec000007944 */ /* 0x000fea0003c00000 */
[----:B------:R-:W-:Y:S02]  /*f900*/  IMAD.MOV.U32 R30, RZ, RZ, R40 ;  /* 0x000000ffff1e7224 */ /* 0x000fe400078e0028 */
[----:B------:R-:W-:Y:S02]  /*f910*/  IMAD.MOV.U32 R31, RZ, RZ, R3 ;  /* 0x000000ffff1f7224 */ /* 0x000fe400078e0003 */
.L_x_5333:
[----:B------:R-:W-:Y:S05]  /*f920*/  BSYNC B2 ;  /* 0x0000000000027941 */ /* 0x000fea0003800000 */
.L_x_5332:
[----:B------:R-:W-:Y:S05]  /*f930*/  BRA `(.L_x_5314) ;  /* 0x00000e4000007947 */ /* 0x000fea0003800000 */
.L_x_5317:
[----:B0-----:R-:W-:Y:S01]  /*f940*/  IMAD.MOV.U32 R4, RZ, RZ, 0x652b82fe ;  /* 0x652b82feff047424 */ /* 0x001fe200078e00ff */
        /* <DEDUP_REMOVED lines=31> */
[----:B------:R-:W-:Y:S02]  /*fb40*/  @!P1 SHF.R.S32.HI R3, RZ, 0x1, R3 ;  /* 0x00000001ff039819 */ /* 0x000fe40000011403 */
[----:B------:R-:W-:-:S03]  /*fb50*/  @!P1 MOV R6, RZ ;  /* 0x000000ff00069202 */ /* 0x000fc60000000f00 */
[----:B------:R-:W-:Y:S02]  /*fb60*/  @!P1 IMAD.IADD R4, R4, 0x1, -R3 ;  /* 0x0000000104049824 */ /* 0x000fe400078e0a03 */
[----:B------:R-:W-:-:S03]  /*fb70*/  @!P1 IMAD R5, R3, 0x100000, R29 ;  /* 0x0010000003059824 */ /* 0x000fc600078e021d */
[----:B------:R-:W-:Y:S01]  /*fb80*/  @!P1 LEA R7, R4, 0x3ff00000, 0x14 ;  /* 0x3ff0000004079811 */ /* 0x000fe200078ea0ff */
[----:B------:R-:W-:-:S06]  /*fb90*/  @!P1 IMAD.MOV.U32 R4, RZ, RZ, R28 ;  /* 0x000000ffff049224 */ /* 0x000fcc00078e001c */
[----:B------:R0:W1:-:S06]  /*fba0*/  @!P1 DMUL R60, R4, R6 ;  /* 0x00000006043c9228 */ /* 0x00004c0000000000 */
.L_x_5335:
[----:B------:R-:W-:Y:S05]  /*fbb0*/  BSYNC B0 ;  /* 0x0000000000007941 */ /* 0x000fea0003800000 */
.L_x_5334:
        /* <DEDUP_REMOVED lines=13> */
[----:B012---:R-:W-:Y:S05]  /*fc90*/  CALL.REL.NOINC `($_ZN2at6native29vectorized_elementwise_kernelILi2EZZZNS0_16tanh_kernel_cudaERNS_18TensorIteratorBaseEENKUlvE_clEvENKUlvE_clEvEUlN3c107complexIdEEE_St5arrayIPcLm2EEEEviT0_T1_$__internal_trig_reduction_slowpathd) ;  /* 0x0000e4e000007944 */ /* 0x007fea0003c00000 */
[----:B------:R-:W-:Y:S02]  /*fca0*/  IMAD.MOV.U32 R40, RZ, RZ, R4 ;  /* 0x000000ffff287224 */ /* 0x000fe400078e0004 */
[----:B------:R-:W-:Y:S01]  /*fcb0*/  IMAD.MOV.U32 R41, RZ, RZ, R5 ;  /* 0x000000ffff297224 */ /* 0x000fe200078e0005 */
[----:B------:R-:W-:Y:S05]  /*fcc0*/  BRA `(.L_x_5338) ;  /* 0x0000002000007947 */ /* 0x000fea0003800000 */
.L_x_5337:
[----:B------:R2:W3:Y:S01]  /*fcd0*/  DMUL R40, RZ, R34 ;  /* 0x00000022ff287228 */ /* 0x0004e20000000000 */
[----:B------:R-:W-:-:S05]  /*fce0*/  IMAD.MOV.U32 R3, RZ, RZ, RZ ;  /* 0x000000ffff037224 */ /* 0x000fca00078e00ff */
.L_x_5338:
[----:B------:R-:W-:Y:S05]  /*fcf0*/  BSYNC B2 ;  /* 0x0000000000027941 */ /* 0x000fea0003800000 */
.L_x_5336:
[----:B0-----:R-:W-:Y:S01]  /*fd00*/  SHF.L.U32 R4, R3, 0x3, RZ ;  /* 0x0000000303047819 */ /* 0x001fe200000006ff */
        /* <DEDUP_REMOVED lines=8> */
[----:B--2---:R-:W4:Y:S01]  /*fd90*/  DMUL R42, R40, R40 ;  /* 0x00000028282a7228 */ /* 0x004f220000000000 */
        /* <DEDUP_REMOVED lines=27> */
.L_x_5340:
[----:B------:R2:W3:Y:S01]  /*ff50*/  DMUL R4, RZ, R34 ;  /* 0x00000022ff047228 */ /* 0x0004e20000000000 */
[----:B------:R-:W-:-:S05]  /*ff60*/  MOV R3, RZ ;  /* 0x000000ff00037202 */ /* 0x000fca0000000f00 */
.L_x_5341:
[----:B------:R-:W-:Y:S05]  /*ff70*/  BSYNC B2 ;  /* 0x0000000000027941 */ /* 0x000fea0003800000 */
.L_x_5339:
        /* <DEDUP_REMOVED lines=22> */
[----:B------:R0:W2:Y:S02]  /*100e0*/  @P0 DFMA R4, R34, R28, 1 ;  /* 0x3ff000002204042b */ /* 0x0000a4000000001c */
[----:B0-----:R-:W-:Y:S01]  /*100f0*/  IMAD.MOV.U32 R29, RZ, RZ, 0x3ff00000 ;  /* 0x3ff00000ff1d7424 */ /* 0x001fe200078e00ff */
[----:B------:R-:W-:-:S03]  /*10100*/  MOV R28, RZ ;  /* 0x000000ff001c7202 */ /* 0x000fc60000000f00 */
[----:B--2---:R-:W0:Y:S01]  /*10110*/  @P1 DFMA R4, R4, -1, RZ ;  /* 0xbff000000404182b */ /* 0x004e2200000000ff */
[----:B------:R-:W-:-:S05]  /*10120*/  LOP3.LUT R29, R29, 0x80000000, R33, 0xb8, !PT ;  /* 0x800000001d1d7812 */ /* 0x000fca00078eb821 */
[----:B0-----:R-:W0:-:S06]  /*10130*/  DMUL R6, R6, R4 ;  /* 0x0000000406067228 */ /* 0x001e0c0000000000 */
[----:B01----:R-:W0:-:S06]  /*10140*/  DMUL R6, R6, R60 ;  /* 0x0000003c06067228 */ /* 0x003e0c0000000000 */
[----:B0-----:R0:W1:Y:S01]  /*10150*/  DMUL R30, R6, R60 ;  /* 0x0000003c061e7228 */ /* 0x0010620000000000 */
[----:B------:R-:W-:Y:S05]  /*10160*/  BRA `(.L_x_5314) ;  /* 0x0000061000007947 */ /* 0x000fea0003800000 */
.L_x_5316:
[----:B------:R-:W1:-:S10]  /*10170*/  DADD R28, R34, -R34 ;  /* 0x00000000221c7229 */ /* 0x000e540000000822 */
[----:B-1----:R-:W-:Y:S02]  /*10180*/  IMAD.MOV.U32 R30, RZ, RZ, R28 ;  /* 0x000000ffff1e7224 */ /* 0x002fe400078e001c */
[----:B------:R-:W-:Y:S01]  /*10190*/  IMAD.MOV.U32 R31, RZ, RZ, R29 ;  /* 0x000000ffff1f7224 */ /* 0x000fe200078e001d */
[----:B------:R-:W-:Y:S05]  /*101a0*/  BRA `(.L_x_5314) ;  /* 0x000005d000007947 */ /* 0x000fea0003800000 */
.L_x_5315:
        /* <DEDUP_REMOVED lines=26> */
[----:B------:R-:W-:Y:S05]  /*10350*/  CALL.REL.NOINC `($_ZN2at6native29vectorized_elementwise_kernelILi2EZZZNS0_16tanh_kernel_cudaERNS_18TensorIteratorBaseEENKUlvE_clEvENKUlvE_clEvEUlN3c107complexIdEEE_St5arrayIPcLm2EEEEviT0_T1_$__internal_trig_reduction_slowpathd) ;  /* 0x0000de2000007944 */ /* 0x000fea0003c00000 */
[----:B------:R-:W-:Y:S02]  /*10360*/  IMAD.MOV.U32 R52, RZ, RZ, R4 ;  /* 0x000000ffff347224 */ /* 0x000fe400078e0004 */
[----:B------:R-:W-:Y:S02]  /*10370*/  IMAD.MOV.U32 R53, RZ, RZ, R5 ;  /* 0x000000ffff357224 */ /* 0x000fe400078e0005 */
.L_x_5345:
[----:B------:R-:W-:Y:S05]  /*10380*/  BSYNC B3 ;  /* 0x0000000000037941 */ /* 0x000fea0003800000 */
.L_x_5344:
[----:B------:R-:W-:Y:S01]  /*10390*/  IMAD.SHL.U32 R4, R3, 0x8, RZ ;  /* 0x0000000803047824 */ /* 0x000fe200078e00ff */
[----:B------:R-:W-:-:S04]  /*103a0*/  MOV R57, 0x8 ;  /* 0x0000000800397802 */ /* 0x000fc80000000f00 */
        /* <DEDUP_REMOVED lines=13> */
[----:B0-----:R-:W3:-:S04]  /*10480*/  DFMA R4, R54, R4, R6 ;  /* 0x000000043604722b */ /* 0x001ec80000000006 */
[----:B------:R-:W0:-:S04]  /*10490*/  DMUL R6, R34, c[0x2][0x0] ;  /* 0x0080000022067a28 */ /* 0x000e080000000000 */
[C---:B---3--:R-:W1:Y:S02]  /*104a0*/  DFMA R4, R54.reuse, R4, R36 ;  /* 0x000000043604722b */ /* 0x048e640000000024 */
[----:B0-----:R0:W2:Y:S04]  /*104b0*/  F2I.F64 R3, R6 ;  /* 0x0000000600037311 */ /* 0x0010a80000301100 */
[----:B-1----:R-:W4:-:S06]  /*104c0*/  DFMA R4, R54, R4, R38 ;  /* 0x000000043604722b */ /* 0x002f0c0000000026 */
[----:B----4-:R-:W1:-:S06]  /*104d0*/  DFMA R4, R54, R4, R40 ;  /* 0x000000043604722b */ /* 0x010e4c0000000028 */
[----:B-1----:R-:W1:-:S06]  /*104e0*/  DFMA R4, R54, R4, R42 ;  /* 0x000000043604722b */ /* 0x002e4c000000002a */
[----:B-1----:R-:W-:-:S04]  /*104f0*/  DFMA R60, R4, R52, R52 ;  /* 0x00000034043c722b */ /* 0x002fc80000000034 */
[----:B------:R-:W1:-:S04]  /*10500*/  @P0 DFMA R60, R54, R4, 1 ;  /* 0x3ff00000363c042b */ /* 0x000e480000000004 */
[----:B------:R-:W3:-:S04]  /*10510*/  DSETP.GE.AND P0, PT, |R34|, 2.14748364800000000000e+09, PT ;  /* 0x41e000002200742a */ /* 0x000ec80003f06200 */
[----:B-1----:R-:W1:-:S10]  /*10520*/  @P1 DFMA R60, R60, -1, RZ ;  /* 0xbff000003c3c182b */ /* 0x002e5400000000ff */
[----:B---3--:R-:W-:Y:S05]  /*10530*/  @!P0 BRA `(.L_x_5347) ;  /* 0x0000006000008947 */ /* 0x008fea0003800000 */
[----:B012---:R-:W-:Y:S01]  /*10540*/  IMAD.MOV.U32 R4, RZ, RZ, R34 ;  /* 0x000000ffff047224 */ /* 0x007fe200078e0022 */
[----:B------:R-:W-:Y:S01]  /*10550*/  MOV R42, 0x10580 ;  /* 0x00010580002a7802 */ /* 0x000fe20000000f00 */
[----:B------:R-:W-:Y:S02]  /*10560*/  IMAD.MOV.U32 R43, RZ, RZ, R35 ;  /* 0x000000ffff2b7224 */ /* 0x000fe400078e0023 */
[----:B------:R-:W-:Y:S05]  /*10570*/  CALL.REL.NOINC `($_ZN2at6native29vectorized_elementwise_kernelILi2EZZZNS0_16tanh_kernel_cudaERNS_18TensorIteratorBaseEENKUlvE_clEvENKUlvE_clEvEUlN3c107complexIdEEE_St5arrayIPcLm2EEEEviT0_T1_$__internal_trig_reduction_slowpathd) ;  /* 0x0000dc0000007944 */ /* 0x000fea0003c00000 */
[----:B------:R-:W-:Y:S01]  /*10580*/  IMAD.MOV.U32 R30, RZ, RZ, R4 ;  /* 0x000000ffff1e7224 */ /* 0x000fe200078e0004 */
[----:B------:R-:W-:Y:S02]  /*10590*/  MOV R31, R5 ;  /* 0x00000005001f7202 */ /* 0x000fe40000000f00 */
.L_x_5347:
[----:B012---:R-:W-:Y:S05]  /*105a0*/  BSYNC B3 ;  /* 0x0000000000037941 */ /* 0x007fea0003800000 */
.L_x_5346:
        /* <DEDUP_REMOVED lines=23> */
[----:B0-----:R0:W1:-:S06]  /*10720*/  DMUL R34, R30, R60 ;  /* 0x0000003c1e227228 */ /* 0x00104c0000000000 */
.L_x_5343:
[----:B------:R-:W-:Y:S05]  /*10730*/  BSYNC B2 ;  /* 0x0000000000027941 */ /* 0x000fea0003800000 */
.L_x_5342:
[----:B------:R-:W-:Y:S01]  /*10740*/  IMAD.MOV.U32 R29, RZ, RZ, R28 ;  /* 0x000000ffff1d7224 */ /* 0x000fe200078e001c */
[----:B01----:R-:W-:Y:S01]  /*10750*/  LOP3.LUT R31, RZ, 0x80000000, R35, 0xb8, !PT ;  /* 0x80000000ff1f7812 */ /* 0x003fe200078eb823 */
[----:B------:R-:W-:Y:S01]  /*10760*/  IMAD.MOV.U32 R30, RZ, RZ, RZ ;  /* 0x000000ffff1e7224 */ /* 0x000fe200078e00ff */
[----:B------:R-:W-:Y:S02]  /*10770*/  MOV R28, R32 ;  /* 0x00000020001c7202 */ /* 0x000fe40000000f00 */
.L_x_5314:
[----:B------:R-:W-:Y:S05]  /*10780*/  BSYNC B1 ;  /* 0x0000000000017941 */ /* 0x000fea0003800000 */
.L_x_5313:
[----:B------:R-:W2:Y:S01]  /*10790*/  S2R R3, SR_TID.X ;  /* 0x0000000000037919 */ /* 0x000ea20000002100 */
[----:B------:R-:W-:Y:S01]  /*107a0*/  BSSY B1, `(.L_x_5348) ;  /* 0x00001d0000017945 */ /* 0x000fe20003800000 */
[----:B-----5:R-:W-:Y:S01]  /*107b0*/  CS2R R34, SRZ ;  /* 0x0000000000227805 */ /* 0x020fe2000001ff00 */
[----:B------:R-:W-:Y:S01]  /*107c0*/  CS2R R32, SRZ ;  /* 0x0000000000207805 */ /* 0x000fe2000001ff00 */
[----:B--2---:R-:W-:-:S04]  /*107d0*/  IADD3 R3, R3, 0x80, RZ ;  /* 0x0000008003037810 */ /* 0x004fc80007ffe0ff */
[----:B------:R-:W-:-:S13]  /*107e0*/  ISETP.GE.AND P0, PT, R3, R0, PT ;  /* 0x000000000300720c */ /* 0x000fda0003f06270 */
[----:B------:R-:W-:Y:S05]  /*107f0*/  @P0 BRA `(.L_x_5349) ;  /* 0x00001ca000000947 */ /* 0x000fea0003800000 */
[----:B------:R-:W-:-:S04]  /*10800*/  LOP3.LUT R3, R9, 0x7fffffff, RZ, 0xc0, !PT ;  /* 0x7fffffff09037812 */ /* 0x000fc800078ec0ff */
        /* <DEDUP_REMOVED lines=17> */
[----:B--2---:R-:W-:Y:S01]  /*10920*/  IMAD.MOV.U32 R4, RZ, RZ, R10 ;  /* 0x000000ffff047224 */ /* 0x004fe200078e000a */
[----:B------:R-:W-:Y:S01]  /*10930*/  MOV R42, 0x10960 ;  /* 0x00010960002a7802 */ /* 0x000fe20000000f00 */
[----:B------:R-:W-:-:S03]  /*10940*/  IMAD.MOV.U32 R43, RZ, RZ, R11 ;  /* 0x000000ffff2b7224 */ /* 0x000fc600078e000b */
[----:B01----:R-:W-:Y:S05]  /*10950*/  CALL.REL.NOINC `($_ZN2at6native29vectorized_elementwise_kernelILi2EZZZNS0_16tanh_kernel_cudaERNS_18TensorIteratorBaseEENKUlvE_clEvENKUlvE_clEvEUlN3c107complexIdEEE_St5arrayIPcLm2EEEEviT0_T1_$__internal_trig_reduction_slowpathd) ;  /* 0x0000d82000007944 */ /* 0x003fea0003c00000 */
[----:B------:R-:W-:Y:S05]  /*10960*/  BRA `(.L_x_5355) ;  /* 0x0000002000007947 */ /* 0x000fea0003800000 */
.L_x_5354:
[----:B0-----:R0:W2:Y:S01]  /*10970*/  DMUL R4, RZ, R10 ;  /* 0x0000000aff047228 */ /* 0x0010a20000000000 */
[----:B------:R-:W-:-:S05]  /*10980*/  IMAD.MOV.U32 R3, RZ, RZ, RZ ;  /* 0x000000ffff037224 */ /* 0x000fca00078e00ff */
.L_x_5355:
[----:B------:R-:W-:Y:S05]  /*10990*/  BSYNC B2 ;  /* 0x0000000000027941 */ /* 0x000fea0003800000 */
.L_x_5353:
[----:B--2---:R-:W2:Y:S01]  /*109a0*/  DMUL R6, R4, R4 ;  /* 0x0000000404067228 */ /* 0x004ea20000000000 */
[----:B0-----:R-:W-:Y:S01]  /*109b0*/  IMAD.MOV.U32 R10, RZ, RZ, 0x2799bcb9 ;  /* 0x2799bcb9ff0a7424 */ /* 0x001fe200078e00ff */
[----:B------:R-:W-:Y:S01]  /*109c0*/  MOV R11, 0x3ee48dac ;  /* 0x3ee48dac000b7802 */ /* 0x000fe20000000f00 */
[----:B------:R-:W-:Y:S01]  /*109d0*/  BSSY B0, `(.L_x_5356) ;  /* 0x0000020000007945 */ /* 0x000fe20003800000 */
[----:B------:R-:W-:-:S04]  /*109e0*/  LOP3.LUT R3, R3, 0x1, RZ, 0xc0, !PT ;  /* 0x0000000103037812 */ /* 0x000fc800078ec0ff */
[----:B--2---:R-:W0:Y:S01]  /*109f0*/  DFMA R10, R6, R10, c[0x2][0x20] ;  /* 0x00800800060a762b */ /* 0x004e22000000000a */
[----:B------:R-:W-:-:S05]  /*10a00*/  ISETP.NE.U32.AND P0, PT, R3, 0x1, PT ;  /* 0x000000010300780c */ /* 0x000fca0003f05070 */
        /* <DEDUP_REMOVED lines=28> */
.L_x_5357:
[----:B------:R-:W-:Y:S05]  /*10bd0*/  BSYNC B0 ;  /* 0x0000000000007941 */ /* 0x000fea0003800000 */
.L_x_5356:
[----:B------:R-:W-:Y:S01]  /*10be0*/  BSSY B2, `(.L_x_5358) ;  /* 0x0000053000027945 */ /* 0x000fe20003800000 */
[----:B------:R-:W-:Y:S01]  /*10bf0*/  IMAD.MOV.U32 R10, RZ, RZ, R8 ;  /* 0x000000ffff0a7224 */ /* 0x000fe200078e0008 */
[----:B------:R-:W-:Y:S05]  /*10c00*/  @!P1 BRA `(.L_x_5359) ;  /* 0x0000045000009947 */ /* 0x000fea0003800000 */
[----:B0-----:R-:W-:Y:S01]  /*10c10*/  IMAD.MOV.U32 R4, RZ, RZ, 0x652b82fe ;  /* 0x652b82feff047424 */ /* 0x001fe200078e00ff */
[----:B------:R-:W-:Y:S01]  /*10c20*/  MOV R53, 0x3ff00000 ;  /* 0x3ff0000000357802 */ /* 0x000fe20000000f00 */
[----:B------:R-:W-:Y:S01]  /*10c30*/  IMAD.MOV.U32 R5, RZ, RZ, 0x3ff71547 ;  /* 0x3ff71547ff057424 */ /* 0x000fe200078e00ff */
[----:B------:R-:W-:Y:S01]  /*10c40*/  BSSY B3, `(.L_x_5360) ;  /* 0x000003c000037945 */ /* 0x000fe20003800000 */
[----:B------:R-:W-:-:S04]  /*10c50*/  IMAD.MOV.U32 R52, RZ, RZ, 0x0 ;  /* 0x00000000ff347424 */ /* 0x000fc800078e00ff */
        /* <DEDUP_REMOVED lines=9> */
[----:B0-----:R-:W-:Y:S01]  /*10cf0*/  MOV R32, 0x6acd15b6 ;  /* 0x6acd15b600207802 */ /* 0x001fe20000000f00 */
[----:B------:R-:W-:-:S07]  /*10d00*/  IMAD.MOV.U32 R33, RZ, RZ, 0x3e21f407 ;  /* 0x3e21f407ff217424 */ /* 0x000fce00078e00ff */
[----:B---3--:R-:W-:Y:S02]  /*10d10*/  FSEL R3, R11, R35, !P0 ;  /* 0x000000230b037208 */ /* 0x008fe40004000000 */
[----:B------:R-:W-:Y:S02]  /*10d20*/  FSEL R40, R8, R34, !P0 ;  /* 0x0000002208287208 */ /* 0x000fe40004000000 */
[C---:B------:R-:W-:Y:S01]  /*10d30*/  ISETP.NE.AND P0, PT, R4.reuse, 0x400, PT ;  /* 0x000004000400780c */ /* 0x040fe20003f05270 */
[----:B------:R-:W-:Y:S01]  /*10d40*/  IMAD.MOV.U32 R41, RZ, RZ, R3 ;  /* 0x000000ffff297224 */ /* 0x000fe200078e0003 */
[----:B------:R-:W-:-:S05]  /*10d50*/  IADD3 R34, R4, -0x1, RZ ;  /* 0xffffffff04227810 */ /* 0x000fca0007ffe0ff */
        /* <DEDUP_REMOVED lines=39> */
[----:B-12---:R-:W-:Y:S05]  /*10fd0*/  CALL.REL.NOINC `($__internal_8_$__cuda_sm20_div_rn_f64_full) ;  /* 0x0000c7e000007944 */ /* 0x006fea0003c00000 */
[----:B------:R-:W-:Y:S01]  /*10fe0*/  IMAD.MOV.U32 R32, RZ, RZ, R40 ;  /* 0x000000ffff207224 */ /* 0x000fe200078e0028 */
[----:B------:R-:W-:Y:S02]  /*10ff0*/  MOV R33, R3 ;  /* 0x0000000300217202 */ /* 0x000fe40000000f00 */
.L_x_5361:
[----:B------:R-:W-:Y:S05]  /*11000*/  BSYNC B3 ;  /* 0x0000000000037941 */ /* 0x000fea0003800000 */
.L_x_5360:
[----:B------:R-:W-:-:S04]  /*11010*/  DADD R4, R4, R32 ;  /* 0x0000000004047229 */ /* 0x000fc80000000020 */
[----:B------:R-:W0:-:S06]  /*11020*/  DSETP.GE.AND P0, PT, R10, c[0x2][0xe8], PT ;  /* 0x00803a000a00762a */ /* 0x000e0c0003f06000 */
[----:B0-----:R-:W-:Y:S02]  /*11030*/  FSEL R10, R4, RZ, !P0 ;  /* 0x000000ff040a7208 */ /* 0x001fe40004000000 */
[----:B------:R-:W-:Y:S01]  /*11040*/  FSEL R11, R5, +QNAN , !P0 ;  /* 0x7ff00000050b7808 */ /* 0x000fe20004000000 */
[----:B------:R-:W-:Y:S05]  /*11050*/  BRA `(.L_x_5362) ;  /* 0x000000b000007947 */ /* 0x000fea0003800000 */
.L_x_5359:
        /* <DEDUP_REMOVED lines=11> */
.L_x_5362:
[----:B------:R-:W-:Y:S05]  /*11110*/  BSYNC B2 ;  /* 0x0000000000027941 */ /* 0x000fea0003800000 */
.L_x_5358:
[----:B---3--:R-:W-:Y:S01]  /*11120*/  LOP3.LUT R9, R11, 0x80000000, R9, 0xb8, !PT ;  /* 0x800000000b097812 */ /* 0x008fe200078eb809 */
[----:B------:R-:W-:Y:S01]  /*11130*/  IMAD.MOV.U32 R8, RZ, RZ, R10 ;  /* 0x000000ffff087224 */ /* 0x000fe200078e000a */
[----:B------:R-:W-:Y:S01]  /*11140*/  BSSY B2, `(.L_x_5363) ;  /* 0x000001e000027945 */ /* 0x000fe20003800000 */
[----:B------:R-:W-:Y:S02]  /*11150*/  IMAD.MOV.U32 R10, RZ, RZ, 0x0 ;  /* 0x00000000ff0a7424 */ /* 0x000fe400078e00ff */
[----:B------:R-:W-:Y:S02]  /*11160*/  IMAD.MOV.U32 R11, RZ, RZ, 0x3fd80000 ;  /* 0x3fd80000ff0b7424 */ /* 0x000fe400078e00ff */
        /* <DEDUP_REMOVED lines=10> */
[----:B---3--:R-:W2:Y:S02]  /*11210*/  DMUL R34, R54, R4 ;  /* 0x0000000436227228 */ /* 0x008ea40000000000 */
[----:B0-----:R-:W-:Y:S02]  /*11220*/  IADD3 R33, R5, -0x100000, RZ ;  /* 0xfff0000005217810 */ /* 0x001fe40007ffe0ff */
[----:B------:R-:W-:Y:S02]  /*11230*/  MOV R32, R4 ;  /* 0x0000000400207202 */ /* 0x000fe40000000f00 */
[----:B--2---:R-:W0:-:S06]  /*11240*/  DFMA R38, R34, -R34, R54 ;  /* 0x800000222226722b */ /* 0x004e0c0000000036 */
        /* <DEDUP_REMOVED lines=13> */
.L_x_5364:
[----:B------:R-:W-:Y:S05]  /*11320*/  BSYNC B2 ;  /* 0x0000000000027941 */ /* 0x000fea0003800000 */
.L_x_5363:
[C---:B------:R-:W3:Y:S01]  /*11330*/  DMUL R4, R10.reuse, R8 ;  /* 0x000000080a047228 */ /* 0x040ee20000000000 */
[----:B0-----:R-:W-:Y:S01]  /*11340*/  IMAD.MOV.U32 R32, RZ, RZ, 0x1 ;  /* 0x00000001ff207424 */ /* 0x001fe200078e00ff */
[----:B------:R-:W-:Y:S02]  /*11350*/  BSSY B2, `(.L_x_5365) ;  /* 0x0000018000027945 */ /* 0x000fe40003800000 */
[----:B--2---:R-:W0:-:S04]  /*11360*/  DMUL R36, R10, R36 ;  /* 0x000000240a247228 */ /* 0x004e080000000000 */
[----:B---3--:R-:W2:-:S04]  /*11370*/  DFMA R4, R8, R4, 1 ;  /* 0x3ff000000804742b */ /* 0x008e880000000004 */
[----:B0-----:R-:W0:Y:S02]  /*11380*/  DMUL R40, R8, R36 ;  /* 0x0000002408287228 */ /* 0x001e240000000000 */
[----:B--2---:R-:W2:Y:S08]  /*11390*/  MUFU.RCP64H R33, R5 ;  /* 0x0000000500217308 */ /* 0x004eb00000001800 */
[----:B0-----:R-:W-:Y:S01]  /*113a0*/  FSETP.GEU.AND P1, PT, |R41|, 6.5827683646048100446e-37, PT ;  /* 0x036000002900780b */ /* 0x001fe20003f2e200 */
[----:B--2---:R-:W0:-:S06]  /*113b0*/  DFMA R34, -R4, R32, 1 ;  /* 0x3ff000000422742b */ /* 0x004e0c0000000120 */
        /* <DEDUP_REMOVED lines=13> */
[----:B------:R-:W-:Y:S02]  /*11490*/  MOV R41, 0x114b0 ;  /* 0x000114b000297802 */ /* 0x000fe40000000f00 */
[----:B-1----:R-:W-:Y:S05]  /*114a0*/  CALL.REL.NOINC `($__internal_8_$__cuda_sm20_div_rn_f64_full) ;  /* 0x0000c31000007944 */ /* 0x002fea0003c00000 */
[----:B------:R-:W-:Y:S02]  /*114b0*/  IMAD.MOV.U32 R32, RZ, RZ, R40 ;  /* 0x000000ffff207224 */ /* 0x000fe400078e0028 */
[----:B------:R-:W-:Y:S02]  /*114c0*/  IMAD.MOV.U32 R33, RZ, RZ, R3 ;  /* 0x000000ffff217224 */ /* 0x000fe400078e0003 */
.L_x_5366:
[----:B------:R-:W-:Y:S05]  /*114d0*/  BSYNC B2 ;  /* 0x0000000000027941 */ /* 0x000fea0003800000 */
.L_x_5365:
        /* <DEDUP_REMOVED lines=20> */
[----:B-1----:R-:W-:Y:S05]  /*11620*/  CALL.REL.NOINC `($__internal_8_$__cuda_sm20_div_rn_f64_full) ;  /* 0x0000c19000007944 */ /* 0x002fea0003c00000 */
[----:B------:R-:W-:Y:S02]  /*11630*/  IMAD.MOV.U32 R34, RZ, RZ, R40 ;  /* 0x000000ffff227224 */ /* 0x000fe400078e0028 */
[----:B------:R-:W-:Y:S02]  /*11640*/  IMAD.MOV.U32 R35, RZ, RZ, R3 ;  /* 0x000000ffff237224 */ /* 0x000fe400078e0003 */
.L_x_5368:
[----:B------:R-:W-:Y:S05]  /*11650*/  BSYNC B2 ;  /* 0x0000000000027941 */ /* 0x000fea0003800000 */
.L_x_5367:
[----:B------:R-:W-:Y:S05]  /*11660*/  BRA `(.L_x_5349) ;  /* 0x00000e3000007947 */ /* 0x000fea0003800000 */
.L_x_5352:
        /* <DEDUP_REMOVED lines=33> */
[----:B------:R-:W-:-:S04]  /*11880*/  @!P1 SHF.R.S32.HI R3, RZ, 0x1, R3 ;  /* 0x00000001ff039819 */ /* 0x000fc80000011403 */
[----:B------:R-:W-:Y:S01]  /*11890*/  @!P1 LEA R5, R3, R33, 0x14 ;  /* 0x0000002103059211 */ /* 0x000fe200078ea0ff */
[----:B------:R-:W-:-:S05]  /*118a0*/  @!P1 IMAD.IADD R4, R4, 0x1, -R3 ;  /* 0x0000000104049824 */ /* 0x000fca00078e0a03 */
[----:B------:R-:W-:Y:S01]  /*118b0*/  @!P1 LEA R7, R4, 0x3ff00000, 0x14 ;  /* 0x3ff0000004079811 */ /* 0x000fe200078ea0ff */
[----:B------:R-:W-:-:S06]  /*118c0*/  @!P1 IMAD.MOV.U32 R4, RZ, RZ, R32 ;  /* 0x000000ffff049224 */ /* 0x000fcc00078e0020 */
[----:B------:R0:W2:-:S06]  /*118d0*/  @!P1 DMUL R60, R4, R6 ;  /* 0x00000006043c9228 */ /* 0x00008c0000000000 */
.L_x_5370:
[----:B------:R-:W-:Y:S05]  /*118e0*/  BSYNC B0 ;  /* 0x0000000000007941 */ /* 0x000fea0003800000 */
.L_x_5369:
        /* <DEDUP_REMOVED lines=13> */
[----:B0123--:R-:W-:Y:S05]  /*119c0*/  CALL.REL.NOINC `($_ZN2at6native29vectorized_elementwise_kernelILi2EZZZNS0_16tanh_kernel_cudaERNS_18TensorIteratorBaseEENKUlvE_clEvENKUlvE_clEvEUlN3c107complexIdEEE_St5arrayIPcLm2EEEEviT0_T1_$__internal_trig_reduction_slowpathd) ;  /* 0x0000c7b000007944 */ /* 0x00ffea0003c00000 */
[----:B------:R-:W-:Y:S01]  /*119d0*/  IMAD.MOV.U32 R40, RZ, RZ, R4 ;  /* 0x000000ffff287224 */ /* 0x000fe200078e0004 */
[----:B------:R-:W-:Y:S01]  /*119e0*/  MOV R41, R5 ;  /* 0x0000000500297202 */ /* 0x000fe20000000f00 */
[----:B------:R-:W-:Y:S05]  /*119f0*/  BRA `(.L_x_5373) ;  /* 0x0000002000007947 */ /* 0x000fea0003800000 */
.L_x_5372:
[----:B------:R3:W4:Y:S01]  /*11a00*/  DMUL R40, RZ, R10 ;  /* 0x0000000aff287228 */ /* 0x0007220000000000 */
[----:B------:R-:W-:-:S05]  /*11a10*/  IMAD.MOV.U32 R3, RZ, RZ, RZ ;  /* 0x000000ffff037224 */ /* 0x000fca00078e00ff */
.L_x_5373:
[----:B------:R-:W-:Y:S05]  /*11a20*/  BSYNC B2 ;  /* 0x0000000000027941 */ /* 0x000fea0003800000 */
.L_x_5371:
[----:B0-----:R-:W-:Y:S02]  /*11a30*/  IMAD.SHL.U32 R4, R3, 0x8, RZ ;  /* 0x0000000803047824 */ /* 0x001fe400078e00ff */
[----:B------:R-:W-:-:S03]  /*11a40*/  IMAD.MOV.U32 R53, RZ, RZ, 0x8 ;  /* 0x00000008ff357424 */ /* 0x000fc600078e00ff */
        /* <DEDUP_REMOVED lines=31> */
[----:B------:R-:W-:Y:S01]  /*11c40*/  IMAD.MOV.U32 R43, RZ, RZ, R11 ;  /* 0x000000ffff2b7224 */ /* 0x000fe200078e000b */
[----:B------:R-:W-:-:S03]  /*11c50*/  MOV R42, 0x11c70 ;  /* 0x00011c70002a7802 */ /* 0x000fc60000000f00 */
[----:B0123--:R-:W-:Y:S05]  /*11c60*/  CALL.REL.NOINC `($_ZN2at6native29vectorized_elementwise_kernelILi2EZZZNS0_16tanh_kernel_cudaERNS_18TensorIteratorBaseEENKUlvE_clEvENKUlvE_clEvEUlN3c107complexIdEEE_St5arrayIPcLm2EEEEviT0_T1_$__internal_trig_reduction_slowpathd) ;  /* 0x0000c51000007944 */ /* 0x00ffea0003c00000 */
[----:B------:R-:W-:Y:S05]  /*11c70*/  BRA `(.L_x_5376) ;  /* 0x0000002000007947 */ /* 0x000fea0003800000 */
.L_x_5375:
[----:B------:R3:W4:Y:S01]  /*11c80*/  DMUL R4, RZ, R10 ;  /* 0x0000000aff047228 */ /* 0x0007220000000000 */
[----:B------:R-:W-:-:S05]  /*11c90*/  IMAD.MOV.U32 R3, RZ, RZ, RZ ;  /* 0x000000ffff037224 */ /* 0x000fca00078e00ff */
.L_x_5376:
[----:B------:R-:W-:Y:S05]  /*11ca0*/  BSYNC B2 ;  /* 0x0000000000027941 */ /* 0x000fea0003800000 */
.L_x_5374:
        /* <DEDUP_REMOVED lines=23> */
[----:B0-----:R-:W-:Y:S02]  /*11e20*/  IMAD.MOV.U32 R33, RZ, RZ, 0x3ff00000 ;  /* 0x3ff00000ff217424 */ /* 0x001fe400078e00ff */
[----:B------:R-:W-:Y:S02]  /*11e30*/  IMAD.MOV.U32 R32, RZ, RZ, RZ ;  /* 0x000000ffff207224 */ /* 0x000fe400078e00ff */
[----:B---3--:R-:W0:Y:S01]  /*11e40*/  @P1 DFMA R4, R4, -1, RZ ;  /* 0xbff000000404182b */ /* 0x008e2200000000ff */
[----:B------:R-:W-:-:S05]  /*11e50*/  LOP3.LUT R33, R33, 0x80000000, R9, 0xb8, !PT ;  /* 0x8000000021217812 */ /* 0x000fca00078eb809 */
[----:B0-----:R-:W0:-:S06]  /*11e60*/  DMUL R6, R6, R4 ;  /* 0x0000000406067228 */ /* 0x001e0c0000000000 */
[----:B0-2---:R-:W0:-:S06]  /*11e70*/  DMUL R6, R6, R60 ;  /* 0x0000003c06067228 */ /* 0x005e0c0000000000 */
[----:B0-----:R0:W2:Y:S01]  /*11e80*/  DMUL R34, R6, R60 ;  /* 0x0000003c06227228 */ /* 0x0010a20000000000 */
[----:B------:R-:W-:Y:S05]  /*11e90*/  BRA `(.L_x_5349) ;  /* 0x0000060000007947 */ /* 0x000fea0003800000 */
.L_x_5351:
[----:B------:R-:W2:-:S10]  /*11ea0*/  DADD R32, R10, -R10 ;  /* 0x000000000a207229 */ /* 0x000e94000000080a */
[----:B--2---:R-:W-:Y:S02]  /*11eb0*/  IMAD.MOV.U32 R34, RZ, RZ, R32 ;  /* 0x000000ffff227224 */ /* 0x004fe400078e0020 */
[----:B------:R-:W-:Y:S01]  /*11ec0*/  IMAD.MOV.U32 R35, RZ, RZ, R33 ;  /* 0x000000ffff237224 */ /* 0x000fe200078e0021 */
[----:B------:R-:W-:Y:S05]  /*11ed0*/  BRA `(.L_x_5349) ;  /* 0x000005c000007947 */ /* 0x000fea0003800000 */
.L_x_5350:
[----:B------:R-:W-:-:S13]  /*11ee0*/  LOP3.LUT P0, RZ, R8, 0xfffff, R9, 0xf8, !PT ;  /* 0x000fffff08ff7812 */ /* 0x000fda000780f809 */
[C---:B0-----:R-:W-:Y:S01]  /*11ef0*/  @P0 DMUL R4, R10.reuse, R8 ;  /* 0x000000080a040228 */ /* 0x041fe20000000000 */
[----:B------:R-:W-:Y:S01]  /*11f00*/  @P0 IMAD.MOV.U32 R32, RZ, RZ, R8 ;  /* 0x000000ffff200224 */ /* 0x000fe200078e0008 */
[----:B------:R-:W-:Y:S02]  /*11f10*/  @P0 MOV R33, R9 ;  /* 0x0000000900210202 */ /* 0x000fe40000000f00 */
        /* <DEDUP_REMOVED lines=23> */
[----:B-1----:R-:W-:Y:S05]  /*12090*/  CALL.REL.NOINC `($_ZN2at6native29vectorized_elementwise_kernelILi2EZZZNS0_16tanh_kernel_cudaERNS_18TensorIteratorBaseEENKUlvE_clEvENKUlvE_clEvEUlN3c107complexIdEEE_St5arrayIPcLm2EEEEviT0_T1_$__internal_trig_reduction_slowpathd) ;  /* 0x0000c0e000007944 */ /* 0x002fea0003c00000 */
[----:B------:R-:W-:Y:S01]  /*120a0*/  MOV R52, R4 ;  /* 0x0000000400347202 */ /* 0x000fe20000000f00 */
[----:B------:R-:W-:Y:S02]  /*120b0*/  IMAD.MOV.U32 R53, RZ, RZ, R5 ;  /* 0x000000ffff357224 */ /* 0x000fe400078e0005 */
.L_x_5380:
[----:B------:R-:W-:Y:S05]  /*120c0*/  BSYNC B3 ;  /* 0x0000000000037941 */ /* 0x000fea0003800000 */
.L_x_5379:
        /* <DEDUP_REMOVED lines=27> */
[----:B01----:R-:W-:Y:S05]  /*12280*/  CALL.REL.NOINC `($_ZN2at6native29vectorized_elementwise_kernelILi2EZZZNS0_16tanh_kernel_cudaERNS_18TensorIteratorBaseEENKUlvE_clEvENKUlvE_clEvEUlN3c107complexIdEEE_St5arrayIPcLm2EEEEviT0_T1_$__internal_trig_reduction_slowpathd) ;  /* 0x0000bef000007944 */ /* 0x003fea0003c00000 */
[----:B------:R-:W-:Y:S02]  /*12290*/  IMAD.MOV.U32 R33, RZ, RZ, R3 ;  /* 0x000000ffff217224 */ /* 0x000fe400078e0003 */
[----:B------:R-:W-:Y:S02]  /*122a0*/  IMAD.MOV.U32 R34, RZ, RZ, R4 ;  /* 0x000000ffff227224 */ /* 0x000fe400078e0004 */
[----:B------:R-:W-:Y:S02]  /*122b0*/  IMAD.MOV.U32 R35, RZ, RZ, R5 ;  /* 0x000000ffff237224 */ /* 0x000fe400078e0005 */
.L_x_5382:
[----:B------:R-:W-:Y:S05]  /*122c0*/  BSYNC B3 ;  /* 0x0000000000037941 */ /* 0x000fea0003800000 */
.L_x_5381:
[----:B------:R-:W-:Y:S02]  /*122d0*/  IADD3 R33, R33, 0x1, RZ ;  /* 0x0000000121217810 */ /* 0x000fe40007ffe0ff */
[----:B------:R-:W-:-:S03]  /*122e0*/  MOV R52, 0x8 ;  /* 0x0000000800347802 */ /* 0x000fc60000000f00 */
        /* <DEDUP_REMOVED lines=22> */
.L_x_5378:
[----:B------:R-:W-:Y:S05]  /*12450*/  BSYNC B2 ;  /* 0x0000000000027941 */ /* 0x000fea0003800000 */
.L_x_5377:
[----:B------:R-:W-:Y:S01]  /*12460*/  IMAD.MOV.U32 R33, RZ, RZ, R32 ;  /* 0x000000ffff217224 */ /* 0x000fe200078e0020 */
[----:B0-2---:R-:W-:Y:S01]  /*12470*/  LOP3.LUT R35, RZ, 0x80000000, R11, 0xb8, !PT ;  /* 0x80000000ff237812 */ /* 0x005fe200078eb80b */
[----:B------:R-:W-:Y:S02]  /*12480*/  IMAD.MOV.U32 R32, RZ, RZ, R8 ;  /* 0x000000ffff207224 */ /* 0x000fe400078e0008 */
[----:B------:R-:W-:Y:S02]  /*12490*/  IMAD.MOV.U32 R34, RZ, RZ, RZ ;  /* 0x000000ffff227224 */ /* 0x000fe400078e00ff */
.L_x_5349:
[----:B------:R-:W-:Y:S05]  /*124a0*/  BSYNC B1 ;  /* 0x0000000000017941 */ /* 0x000fea0003800000 */
.L_x_5348:
[----:B------:R-:W3:Y:S01]  /*124b0*/  S2R R3, SR_TID.X ;  /* 0x0000000000037919 */ /* 0x000ee20000002100 */
[----:B------:R-:W-:Y:S01]  /*124c0*/  BSSY B1, `(.L_x_5383) ;  /* 0x00001d3000017945 */ /* 0x000fe20003800000 */
[----:B------:R-:W-:Y:S01]  /*124d0*/  CS2R R10, SRZ ;  /* 0x00000000000a7805 */ /* 0x000fe2000001ff00 */
[----:B0-----:R-:W-:Y:S01]  /*124e0*/  CS2R R38, SRZ ;  /* 0x0000000000267805 */ /* 0x001fe2000001ff00 */
        /* <DEDUP_REMOVED lines=20> */
[----:B0-----:R0:W3:Y:S01]  /*12630*/  DFMA R4, -R4, c[0x2][0x18], R8 ;  /* 0x0080060004047a2b */ /* 0x0010e20000000108 */
[----:B------:R-:W-:Y:S05]  /*12640*/  @!P0 BRA `(.L_x_5390) ;  /* 0x0000007000008947 */ /* 0x000fea0003800000 */
[----:B---3--:R-:W-:Y:S01]  /*12650*/  MOV R4, R46 ;  /* 0x0000002e00047202 */ /* 0x008fe20000000f00 */
[----:B------:R-:W-:Y:S01]  /*12660*/  IMAD.MOV.U32 R43, RZ, RZ, R47 ;  /* 0x000000ffff2b7224 */ /* 0x000fe200078e002f */
[----:B------:R-:W-:-:S03]  /*12670*/  MOV R42, 0x12690 ;  /* 0x00012690002a7802 */ /* 0x000fc60000000f00 */
[----:B012---:R-:W-:Y:S05]  /*12680*/  CALL.REL.NOINC `($_ZN2at6native29vectorized_elementwise_kernelILi2EZZZNS0_16tanh_kernel_cudaERNS_18TensorIteratorBaseEENKUlvE_clEvENKUlvE_clEvEUlN3c107complexIdEEE_St5arrayIPcLm2EEEEviT0_T1_$__internal_trig_reduction_slowpathd) ;  /* 0x0000baf000007944 */ /* 0x007fea0003c00000 */
[----:B------:R-:W-:Y:S05]  /*12690*/  BRA `(.L_x_5390) ;  /* 0x0000002000007947 */ /* 0x000fea0003800000 */
.L_x_5389:
[----:B------:R0:W3:Y:S01]  /*126a0*/  DMUL R4, RZ, R46 ;  /* 0x0000002eff047228 */ /* 0x0000e20000000000 */
[----:B------:R-:W-:-:S05]  /*126b0*/  IMAD.MOV.U32 R3, RZ, RZ, RZ ;  /* 0x000000ffff037224 */ /* 0x000fca00078e00ff */
.L_x_5390:
[----:B------:R-:W-:Y:S05]  /*126c0*/  BSYNC B2 ;  /* 0x0000000000027941 */ /* 0x000fea0003800000 */
.L_x_5388:
[----:B---3--:R-:W3:Y:S01]  /*126d0*/  DMUL R6, R4, R4 ;  /* 0x0000000404067228 */ /* 0x008ee20000000000 */
[----:B0-----:R-:W-:Y:S01]  /*126e0*/  IMAD.MOV.U32 R8, RZ, RZ, 0x2799bcb9 ;  /* 0x2799bcb9ff087424 */ /* 0x001fe200078e00ff */
[----:B------:R-:W-:Y:S01]  /*126f0*/  LOP3.LUT R3, R3, 0x1, RZ, 0xc0, !PT ;  /* 0x0000000103037812 */ /* 0x000fe200078ec0ff */
[----:B------:R-:W-:Y:S01]  /*12700*/  IMAD.MOV.U32 R9, RZ, RZ, 0x3ee48dac ;  /* 0x3ee48dacff097424 */ /* 0x000fe200078e00ff */
[----:B------:R-:W-:Y:S01]  /*12710*/  LOP3.LUT R37, R45, 0x7fffffff, RZ, 0xc0, !PT ;  /* 0x7fffffff2d257812 */ /* 0x000fe200078ec0ff */
[----:B------:R-:W-:Y:S01]  /*12720*/  BSSY B0, `(.L_x_5391) ;  /* 0x000001e000007945 */ /* 0x000fe20003800000 */
[----:B------:R-:W-:-:S02]  /*12730*/  ISETP.NE.U32.AND P0, PT, R3, 0x1, PT ;  /* 0x000000010300780c */ /* 0x000fc40003f05070 */
[----:B------:R-:W-:Y:S01]  /*12740*/  ISETP.GE.U32.AND P1, PT, R37, 0x3ff00000, PT ;  /* 0x3ff000002500780c */ /* 0x000fe20003f26070 */
[----:B---3--:R-:W0:-:S06]  /*12750*/  DFMA R8, R6, R8, c[0x2][0x20] ;  /* 0x008008000608762b */ /* 0x008e0c0000000008 */
        /* <DEDUP_REMOVED lines=26> */
.L_x_5392:
[----:B------:R-:W-:Y:S05]  /*12900*/  BSYNC B0 ;  /* 0x0000000000007941 */ /* 0x000fea0003800000 */
.L_x_5391:
[----:B------:R-:W-:Y:S01]  /*12910*/  BSSY B2, `(.L_x_5393) ;  /* 0x0000054000027945 */ /* 0x000fe20003800000 */
[----:B---3--:R3:W4:Y:S01]  /*12920*/  DFMA R8, R6, R6, 1 ;  /* 0x3ff000000608742b */ /* 0x0087220000000006 */
[----:B------:R-:W-:Y:S01]  /*12930*/  MOV R36, R44 ;  /* 0x0000002c00247202 */ /* 0x000fe20000000f00 */
[----:B------:R-:W-:Y:S05]  /*12940*/  @!P1 BRA `(.L_x_5394) ;  /* 0x0000045000009947 */ /* 0x000fea0003800000 */
[----:B0--34-:R-:W-:Y:S01]  /*12950*/  IMAD.MOV.U32 R4, RZ, RZ, 0x652b82fe ;  /* 0x652b82feff047424 */ /* 0x019fe200078e00ff */
[----:B------:R-:W-:Y:S01]  /*12960*/  BSSY B3, `(.L_x_5395) ;  /* 0x000003e000037945 */ /* 0x000fe20003800000 */
[----:B------:R-:W-:Y:S02]  /*12970*/  IMAD.MOV.U32 R5, RZ, RZ, 0x3ff71547 ;  /* 0x3ff71547ff057424 */ /* 0x000fe400078e00ff */
[----:B------:R-:W-:Y:S02]  /*12980*/  IMAD.MOV.U32 R52, RZ, RZ, 0x0 ;  /* 0x00000000ff347424 */ /* 0x000fe400078e00ff */
[----:B------:R-:W-:Y:S02]  /*12990*/  IMAD.MOV.U32 R53, RZ, RZ, 0x3ff00000 ;  /* 0x3ff00000ff357424 */ /* 0x000fe400078e00ff */
        /* <DEDUP_REMOVED lines=56> */
[----:B------:R-:W-:Y:S02]  /*12d20*/  IMAD.MOV.U32 R38, RZ, RZ, R40 ;  /* 0x000000ffff267224 */ /* 0x000fe400078e0028 */
[----:B------:R-:W-:Y:S02]  /*12d30*/  IMAD.MOV.U32 R39, RZ, RZ, R3 ;  /* 0x000000ffff277224 */ /* 0x000fe400078e0003 */
.L_x_5396:
[----:B------:R-:W-:Y:S05]  /*12d40*/  BSYNC B3 ;  /* 0x0000000000037941 */ /* 0x000fea0003800000 */
.L_x_5395:
[----:B------:R-:W-:-:S04]  /*12d50*/  DADD R4, R4, R38 ;  /* 0x0000000004047229 */ /* 0x000fc80000000026 */
[----:B------:R-:W0:-:S06]  /*12d60*/  DSETP.GE.AND P0, PT, R36, c[0x2][0xe8], PT ;  /* 0x00803a002400762a */ /* 0x000e0c0003f06000 */
[----:B0-----:R-:W-:Y:S02]  /*12d70*/  FSEL R36, R4, RZ, !P0 ;  /* 0x000000ff04247208 */ /* 0x001fe40004000000 */
[----:B------:R-:W-:Y:S01]  /*12d80*/  FSEL R37, R5, +QNAN , !P0 ;  /* 0x7ff0000005257808 */ /* 0x000fe20004000000 */
[----:B------:R-:W-:Y:S05]  /*12d90*/  BRA `(.L_x_5397) ;  /* 0x000000b000007947 */ /* 0x000fea0003800000 */
.L_x_5394:
[----:B0--34-:R-:W0:Y:S01]  /*12da0*/  DMUL R4, R36, R36 ;  /* 0x0000002424047228 */ /* 0x019e220000000000 */
        /* <DEDUP_REMOVED lines=10> */
.L_x_5397:
[----:B------:R-:W-:Y:S05]  /*12e50*/  BSYNC B2 ;  /* 0x0000000000027941 */ /* 0x000fea0003800000 */
.L_x_5393:
        /* <DEDUP_REMOVED lines=14> */
[----:B0--3--:R-:W0:-:S04]  /*12f40*/  DMUL R38, R54, R42 ;  /* 0x0000002a36267228 */ /* 0x009e080000000000 */
[----:B------:R-:W-:Y:S01]  /*12f50*/  IADD3 R37, R43, -0x100000, RZ ;  /* 0xfff000002b257810 */ /* 0x000fe20007ffe0ff */
[----:B------:R-:W-:Y:S01]  /*12f60*/  IMAD.MOV.U32 R36, RZ, RZ, R42 ;  /* 0x000000ffff247224 */ /* 0x000fe200078e002a */
[----:B0-----:R-:W0:-:S06]  /*12f70*/  DFMA R4, R38, -R38, R54 ;  /* 0x800000262604722b */ /* 0x001e0c0000000036 */
[----:B0-----:R0:W3:Y:S01]  /*12f80*/  DFMA R40, R4, R36, R38 ;  /* 0x000000240428722b */ /* 0x0010e20000000026 */
[----:B------:R-:W-:Y:S05]  /*12f90*/  @!P0 BRA `(.L_x_5399) ;  /* 0x000000b000008947 */ /* 0x000fea0003800000 */
[----:B---3--:R-:W-:Y:S01]  /*12fa0*/  IMAD.MOV.U32 R41, RZ, RZ, R42 ;  /* 0x000000ffff297224 */ /* 0x008fe200078e002a */
[----:B------:R-:W-:Y:S01]  /*12fb0*/  MOV R53, R55 ;  /* 0x0000003700357202 */ /* 0x000fe20000000f00 */
[----:B------:R-:W-:Y:S01]  /*12fc0*/  IMAD.MOV.U32 R43, RZ, RZ, R4 ;  /* 0x000000ffff2b7224 */ /* 0x000fe200078e0004 */
[----:B------:R-:W-:Y:S01]  /*12fd0*/  MOV R3, 0x13030 ;  /* 0x0001303000037802 */ /* 0x000fe20000000f00 */
[----:B------:R-:W-:Y:S02]  /*12fe0*/  IMAD.MOV.U32 R42, RZ, RZ, R5 ;  /* 0x000000ffff2a7224 */ /* 0x000fe400078e0005 */
[----:B0-----:R-:W-:Y:S02]  /*12ff0*/  IMAD.MOV.U32 R5, RZ, RZ, R38 ;  /* 0x000000ffff057224 */ /* 0x001fe400078e0026 */
[----:B------:R-:W-:Y:S02]  /*13000*/  IMAD.MOV.U32 R4, RZ, RZ, R39 ;  /* 0x000000ffff047224 */ /* 0x000fe400078e0027 */
[----:B------:R-:W-:-:S02]  /*13010*/  IMAD.MOV.U32 R40, RZ, RZ, R37 ;  /* 0x000000ffff287224 */ /* 0x000fc400078e0025 */
[----:B-12---:R-:W-:Y:S05]  /*13020*/  CALL.REL.NOINC `($__internal_9_$__cuda_sm20_dsqrt_rn_f64_mediumpath_v1) ;  /* 0x0000ae0000007944 */ /* 0x006fea0003c00000 */
[----:B------:R-:W-:Y:S01]  /*13030*/  MOV R40, R5 ;  /* 0x0000000500287202 */ /* 0x000fe20000000f00 */
[----:B------:R-:W-:-:S02]  /*13040*/  IMAD.MOV.U32 R41, RZ, RZ, R4 ;  /* 0x000000ffff297224 */ /* 0x000fc400078e0004 */
.L_x_5399:
[----:B------:R-:W-:Y:S05]  /*13050*/  BSYNC B2 ;  /* 0x0000000000027941 */ /* 0x000fea0003800000 */
.L_x_5398:
        /* <DEDUP_REMOVED lines=23> */
[----:B-12---:R-:W-:Y:S05]  /*131d0*/  CALL.REL.NOINC `($__internal_8_$__cuda_sm20_div_rn_f64_full) ;  /* 0x0000a5e000007944 */ /* 0x006fea0003c00000 */
[----:B------:R-:W-:Y:S01]  /*131e0*/  MOV R36, R40 ;  /* 0x0000002800247202 */ /* 0x000fe20000000f00 */
[----:B------:R-:W-:Y:S02]  /*131f0*/  IMAD.MOV.U32 R37, RZ, RZ, R3 ;  /* 0x000000ffff257224 */ /* 0x000fe400078e0003 */
.L_x_5401:
[----:B------:R-:W-:Y:S05]  /*13200*/  BSYNC B2 ;  /* 0x0000000000027941 */ /* 0x000fea0003800000 */
.L_x_5400:
        /* <DEDUP_REMOVED lines=20> */
[----:B-12---:R-:W-:Y:S05]  /*13350*/  CALL.REL.NOINC `($__internal_8_$__cuda_sm20_div_rn_f64_full) ;  /* 0x0000a46000007944 */ /* 0x006fea0003c00000 */
[----:B------:R-:W-:Y:S02]  /*13360*/  IMAD.MOV.U32 R38, RZ, RZ, R40 ;  /* 0x000000ffff267224 */ /* 0x000fe400078e0028 */
[----:B------:R-:W-:Y:S02]  /*13370*/  IMAD.MOV.U32 R39, RZ, RZ, R3 ;  /* 0x000000ffff277224 */ /* 0x000fe400078e0003 */
.L_x_5403:
[----:B------:R-:W-:Y:S05]  /*13380*/  BSYNC B2 ;  /* 0x0000000000027941 */ /* 0x000fea0003800000 */
.L_x_5402:
[----:B------:R-:W-:Y:S05]  /*13390*/  BRA `(.L_x_5384) ;  /* 0x00000e5000007947 */ /* 0x000fea0003800000 */
.L_x_5387:
        /* <DEDUP_REMOVED lines=36> */
[----:B------:R-:W-:Y:S01]  /*135e0*/  @!P1 IMAD.MOV.U32 R4, RZ, RZ, R6 ;  /* 0x000000ffff049224 */ /* 0x000fe200078e0006 */
[----:B------:R-:W-:-:S06]  /*135f0*/  @!P1 MOV R6, RZ ;  /* 0x000000ff00069202 */ /* 0x000fcc0000000f00 */
[----:B------:R0:W3:-:S06]  /*13600*/  @!P1 DMUL R8, R4, R6 ;  /* 0x0000000604089228 */ /* 0x0000cc0000000000 */
.L_x_5405:
[----:B------:R-:W-:Y:S05]  /*13610*/  BSYNC B0 ;  /* 0x0000000000007941 */ /* 0x000fea0003800000 */
.L_x_5404:
        /* <DEDUP_REMOVED lines=13> */
[----:B01234-:R-:W-:Y:S05]  /*136f0*/  CALL.REL.NOINC `($_ZN2at6native29vectorized_elementwise_kernelILi2EZZZNS0_16tanh_kernel_cudaERNS_18TensorIteratorBaseEENKUlvE_clEvENKUlvE_clEvEUlN3c107complexIdEEE_St5arrayIPcLm2EEEEviT0_T1_$__internal_trig_reduction_slowpathd) ;  /* 0x0000aa8000007944 */ /* 0x01ffea0003c00000 */
[----:B------:R-:W-:Y:S02]  /*13700*/  IMAD.MOV.U32 R60, RZ, RZ, R4 ;  /* 0x000000ffff3c7224 */ /* 0x000fe400078e0004 */
[----:B------:R-:W-:Y:S01]  /*13710*/  IMAD.MOV.U32 R61, RZ, RZ, R5 ;  /* 0x000000ffff3d7224 */ /* 0x000fe200078e0005 */
[----:B------:R-:W-:Y:S05]  /*13720*/  BRA `(.L_x_5408) ;  /* 0x0000002000007947 */ /* 0x000fea0003800000 */
.L_x_5407:
[----:B------:R4:W0:Y:S01]  /*13730*/  DMUL R60, RZ, R46 ;  /* 0x0000002eff3c7228 */ /* 0x0008220000000000 */
[----:B------:R-:W-:-:S05]  /*13740*/  IMAD.MOV.U32 R3, RZ, RZ, RZ ;  /* 0x000000ffff037224 */ /* 0x000fca00078e00ff */
.L_x_5408:
[----:B------:R-:W-:Y:S05]  /*13750*/  BSYNC B2 ;  /* 0x0000000000027941 */ /* 0x000fea0003800000 */
.L_x_5406:
[----:B0-----:R-:W-:Y:S01]  /*13760*/  SHF.L.U32 R4, R3, 0x3, RZ ;  /* 0x0000000303047819 */ /* 0x001fe200000006ff */
        /* <DEDUP_REMOVED lines=34> */
[----:B01234-:R-:W-:Y:S05]  /*13990*/  CALL.REL.NOINC `($_ZN2at6native29vectorized_elementwise_kernelILi2EZZZNS0_16tanh_kernel_cudaERNS_18TensorIteratorBaseEENKUlvE_clEvENKUlvE_clEvEUlN3c107complexIdEEE_St5arrayIPcLm2EEEEviT0_T1_$__internal_trig_reduction_slowpathd) ;  /* 0x0000a7e000007944 */ /* 0x01ffea0003c00000 */
[----:B------:R-:W-:Y:S01]  /*139a0*/  MOV R52, R4 ;  /* 0x0000000400347202 */ /* 0x000fe20000000f00 */
[----:B------:R-:W-:Y:S01]  /*139b0*/  IMAD.MOV.U32 R53, RZ, RZ, R5 ;  /* 0x000000ffff357224 */ /* 0x000fe200078e0005 */
[----:B------:R-:W-:Y:S05]  /*139c0*/  BRA `(.L_x_5411) ;  /* 0x0000002000007947 */ /* 0x000fea0003800000 */
.L_x_5410:
[----:B------:R3:W4:Y:S01]  /*139d0*/  DMUL R52, RZ, R46 ;  /* 0x0000002eff347228 */ /* 0x0007220000000000 */
[----:B------:R-:W-:-:S05]  /*139e0*/  IMAD.MOV.U32 R3, RZ, RZ, RZ ;  /* 0x000000ffff037224 */ /* 0x000fca00078e00ff */
.L_x_5411:
[----:B------:R-:W-:Y:S05]  /*139f0*/  BSYNC B2 ;  /* 0x0000000000027941 */ /* 0x000fea0003800000 */
.L_x_5409:
        /* <DEDUP_REMOVED lines=17> */
[C---:B-----5:R0:W3:Y:S02]  /*13b10*/  DFMA R4, R46.reuse, R4, R36 ;  /* 0x000000042e04722b */ /* 0x0600e40000000024 */
[----:B0-----:R-:W-:Y:S02]  /*13b20*/  IMAD.MOV.U32 R37, RZ, RZ, 0x3ff00000 ;  /* 0x3ff00000ff257424 */ /* 0x001fe400078e00ff */
[----:B------:R-:W-:Y:S02]  /*13b30*/  IMAD.MOV.U32 R36, RZ, RZ, RZ ;  /* 0x000000ffff247224 */ /* 0x000fe400078e00ff */
[----:B---3--:R-:W4:Y:S01]  /*13b40*/  DFMA R4, R46, R4, R38 ;  /* 0x000000042e04722b */ /* 0x008f220000000026 */
[----:B------:R-:W-:-:S05]  /*13b50*/  LOP3.LUT R37, R37, 0x80000000, R45, 0xb8, !PT ;  /* 0x8000000025257812 */ /* 0x000fca00078eb82d */
        /* <DEDUP_REMOVED lines=9> */
.L_x_5386:
[----:B------:R-:W0:-:S10]  /*13bf0*/  DADD R36, R46, -R46 ;  /* 0x000000002e247229 */ /* 0x000e14000000082e */
[----:B0-----:R-:W-:Y:S02]  /*13c00*/  IMAD.MOV.U32 R38, RZ, RZ, R36 ;  /* 0x000000ffff267224 */ /* 0x001fe400078e0024 */
[----:B------:R-:W-:Y:S01]  /*13c10*/  IMAD.MOV.U32 R39, RZ, RZ, R37 ;  /* 0x000000ffff277224 */ /* 0x000fe200078e0025 */
[----:B------:R-:W-:Y:S05]  /*13c20*/  BRA `(.L_x_5384) ;  /* 0x000005c000007947 */ /* 0x000fea0003800000 */
.L_x_5385:
[----:B------:R-:W-:-:S13]  /*13c30*/  LOP3.LUT P0, RZ, R44, 0xfffff, R45, 0xf8, !PT ;  /* 0x000fffff2cff7812 */ /* 0x000fda000780f82d */
[C---:B------:R-:W-:Y:S01]  /*13c40*/  @P0 DMUL R4, R46.reuse, R44 ;  /* 0x0000002c2e040228 */ /* 0x040fe20000000000 */
        /* <DEDUP_REMOVED lines=26> */
[----:B------:R-:W-:Y:S01]  /*13df0*/  MOV R56, R4 ;  /* 0x0000000400387202 */ /* 0x000fe20000000f00 */
[----:B------:R-:W-:Y:S02]  /*13e00*/  IMAD.MOV.U32 R57, RZ, RZ, R5 ;  /* 0x000000ffff397224 */ /* 0x000fe400078e0005 */
.L_x_5415:
[----:B------:R-:W-:Y:S05]  /*13e10*/  BSYNC B3 ;  /* 0x0000000000037941 */ /* 0x000fea0003800000 */
.L_x_5414:
        /* <DEDUP_REMOVED lines=31> */
.L_x_5417:
[----:B------:R-:W-:Y:S05]  /*14010*/  BSYNC B3 ;  /* 0x0000000000037941 */ /* 0x000fea0003800000 */
.L_x_5416:
        /* <DEDUP_REMOVED lines=24> */
.L_x_5413:
[----:B------:R-:W-:Y:S05]  /*141a0*/  BSYNC B2 ;  /* 0x0000000000027941 */ /* 0x000fea0003800000 */
.L_x_5412:
[----:B---3--:R-:W-:Y:S01]  /*141b0*/  LOP3.LUT R39, RZ, 0x80000000, R47, 0xb8, !PT ;  /* 0x80000000ff277812 */ /* 0x008fe200078eb82f */
[----:B------:R-:W-:Y:S02]  /*141c0*/  IMAD.MOV.U32 R36, RZ, RZ, R44 ;  /* 0x000000ffff247224 */ /* 0x000fe400078e002c */
[----:B------:R-:W-:Y:S02]  /*141d0*/  IMAD.MOV.U32 R37, RZ, RZ, R8 ;  /* 0x000000ffff257224 */ /* 0x000fe400078e0008 */
[----:B------:R-:W-:Y:S02]  /*141e0*/  IMAD.MOV.U32 R38, RZ, RZ, RZ ;  /* 0x000000ffff267224 */ /* 0x000fe400078e00ff */
.L_x_5384:
[----:B------:R-:W-:Y:S05]  /*141f0*/  BSYNC B1 ;  /* 0x0000000000017941 */ /* 0x000fea0003800000 */
.L_x_5383:
[----:B------:R-:W4:Y:S01]  /*14200*/  S2R R3, SR_TID.X ;  /* 0x0000000000037919 */ /* 0x000f220000002100 */
[----:B------:R-:W-:Y:S01]  /*14210*/  BSSY B1, `(.L_x_5418) ;  /* 0x00001d0000017945 */ /* 0x000fe20003800000 */
[----:B0-----:R-:W-:Y:S01]  /*14220*/  CS2R R8, SRZ ;  /* 0x0000000000087805 */ /* 0x001fe2000001ff00 */
[----:B----4-:R-:W-:-:S04]  /*14230*/  IADD3 R3, R3, 0x180, RZ ;  /* 0x0000018003037810 */ /* 0x010fc80007ffe0ff */
        /* <DEDUP_REMOVED lines=18> */
[----:B0-----:R0:W4:Y:S01]  /*14360*/  DFMA R4, -R4, c[0x2][0x18], R8 ;  /* 0x0080060004047a2b */ /* 0x0011220000000108 */
[----:B------:R-:W-:Y:S05]  /*14370*/  @!P0 BRA `(.L_x_5425) ;  /* 0x0000007000008947 */ /* 0x000fea0003800000 */
[----:B----4-:R-:W-:Y:S01]  /*14380*/  MOV R4, R50 ;  /* 0x0000003200047202 */ /* 0x010fe20000000f00 */
[----:B------:R-:W-:Y:S01]  /*14390*/  IMAD.MOV.U32 R43, RZ, RZ, R51 ;  /* 0x000000ffff2b7224 */ /* 0x000fe200078e0033 */
[----:B------:R-:W-:-:S03]  /*143a0*/  MOV R42, 0x143c0 ;  /* 0x000143c0002a7802 */ /* 0x000fc60000000f00 */
[----:B0123--:R-:W-:Y:S05]  /*143b0*/  CALL.REL.NOINC `($_ZN2at6native29vectorized_elementwise_kernelILi2EZZZNS0_16tanh_kernel_cudaERNS_18TensorIteratorBaseEENKUlvE_clEvENKUlvE_clEvEUlN3c107complexIdEEE_St5arrayIPcLm2EEEEviT0_T1_$__internal_trig_reduction_slowpathd) ;  /* 0x00009dc000007944 */ /* 0x00ffea0003c00000 */
[----:B------:R-:W-:Y:S05]  /*143c0*/  BRA `(.L_x_5425) ;  /* 0x0000002000007947 */ /* 0x000fea0003800000 */
.L_x_5424:
[----:B------:R0:W4:Y:S01]  /*143d0*/  DMUL R4, RZ, R50 ;  /* 0x00000032ff047228 */ /* 0x0001220000000000 */
[----:B------:R-:W-:-:S05]  /*143e0*/  IMAD.MOV.U32 R3, RZ, RZ, RZ ;  /* 0x000000ffff037224 */ /* 0x000fca00078e00ff */
.L_x_5425:
[----:B------:R-:W-:Y:S05]  /*143f0*/  BSYNC B2 ;  /* 0x0000000000027941 */ /* 0x000fea0003800000 */
.L_x_5423:
[----:B----4-:R-:W4:Y:S01]  /*14400*/  DMUL R6, R4, R4 ;  /* 0x0000000404067228 */ /* 0x010f220000000000 */
[----:B0-----:R-:W-:Y:S01]  /*14410*/  IMAD.MOV.U32 R8, RZ, RZ, 0x2799bcb9 ;  /* 0x2799bcb9ff087424 */ /* 0x001fe200078e00ff */
[----:B------:R-:W-:Y:S01]  /*14420*/  LOP3.LUT R3, R3, 0x1, RZ, 0xc0, !PT ;  /* 0x0000000103037812 */ /* 0x000fe200078ec0ff */
[----:B------:R-:W-:Y:S01]  /*14430*/  IMAD.MOV.U32 R9, RZ, RZ, 0x3ee48dac ;  /* 0x3ee48dacff097424 */ /* 0x000fe200078e00ff */
[----:B------:R-:W-:Y:S01]  /*14440*/  LOP3.LUT R11, R49, 0x7fffffff, RZ, 0xc0, !PT ;  /* 0x7fffffff310b7812 */ /* 0x000fe200078ec0ff */
[----:B------:R-:W-:Y:S01]  /*14450*/  BSSY B0, `(.L_x_5426) ;  /* 0x000001e000007945 */ /* 0x000fe20003800000 */
[----:B------:R-:W-:-:S02]  /*14460*/  ISETP.NE.U32.AND P0, PT, R3, 0x1, PT ;  /* 0x000000010300780c */ /* 0x000fc40003f05070 */
[----:B------:R-:W-:Y:S01]  /*14470*/  ISETP.GE.U32.AND P1, PT, R11, 0x3ff00000, PT ;  /* 0x3ff000000b00780c */ /* 0x000fe20003f26070 */
[----:B----4-:R-:W0:-:S06]  /*14480*/  DFMA R8, R6, R8, c[0x2][0x20] ;  /* 0x008008000608762b */ /* 0x010e0c0000000008 */
        /* <DEDUP_REMOVED lines=26> */
.L_x_5427:
[----:B------:R-:W-:Y:S05]  /*14630*/  BSYNC B0 ;  /* 0x0000000000007941 */ /* 0x000fea0003800000 */
.L_x_5426:
        /* <DEDUP_REMOVED lines=67> */
.L_x_5431:
[----:B------:R-:W-:Y:S05]  /*14a70*/  BSYNC B3 ;  /* 0x0000000000037941 */ /* 0x000fea0003800000 */
.L_x_5430:
[----:B------:R-:W-:-:S04]  /*14a80*/  DADD R4, R4, R42 ;  /* 0x0000000004047229 */ /* 0x000fc8000000002a */
[----:B------:R-:W0:-:S06]  /*14a90*/  DSETP.GE.AND P0, PT, R10, c[0x2][0xe8], PT ;  /* 0x00803a000a00762a */ /* 0x000e0c0003f06000 */
[----:B0-----:R-:W-:Y:S02]  /*14aa0*/  FSEL R10, R4, RZ, !P0 ;  /* 0x000000ff040a7208 */ /* 0x001fe40004000000 */
[----:B------:R-:W-:Y:S01]  /*14ab0*/  FSEL R11, R5, +QNAN , !P0 ;  /* 0x7ff00000050b7808 */ /* 0x000fe20004000000 */
[----:B------:R-:W-:Y:S05]  /*14ac0*/  BRA `(.L_x_5432) ;  /* 0x000000b000007947 */ /* 0x000fea0003800000 */
.L_x_5429:
        /* <DEDUP_REMOVED lines=11> */
.L_x_5432:
[----:B------:R-:W-:Y:S05]  /*14b80*/  BSYNC B2 ;  /* 0x0000000000027941 */ /* 0x000fea0003800000 */
.L_x_5428:
        /* <DEDUP_REMOVED lines=15> */
[----:B------:R-:W-:Y:S01]  /*14c80*/  IADD3 R11, R5, -0x100000, RZ ;  /* 0xfff00000050b7810 */ /* 0x000fe20007ffe0ff */
[----:B------:R-:W-:Y:S01]  /*14c90*/  IMAD.MOV.U32 R10, RZ, RZ, R4 ;  /* 0x000000ffff0a7224 */ /* 0x000fe200078e0004 */
[----:B----4-:R-:W4:-:S06]  /*14ca0*/  DFMA R46, R44, -R44, R54 ;  /* 0x8000002c2c2e722b */ /* 0x010f0c0000000036 */
[----:B0---4-:R0:W4:Y:S01]  /*14cb0*/  DFMA R40, R46, R10, R44 ;  /* 0x0000000a2e28722b */ /* 0x011122000000002c */
        /* <DEDUP_REMOVED lines=12> */
.L_x_5434:
[----:B------:R-:W-:Y:S05]  /*14d80*/  BSYNC B2 ;  /* 0x0000000000027941 */ /* 0x000fea0003800000 */
.L_x_5433:
[C---:B------:R-:W5:Y:S01]  /*14d90*/  DMUL R4, R8.reuse, R48 ;  /* 0x0000003008047228 */ /* 0x040f620000000000 */
[----:B0-----:R-:W-:Y:S01]  /*14da0*/  IMAD.MOV.U32 R10, RZ, RZ, 0x1 ;  /* 0x00000001ff0a7424 */ /* 0x001fe200078e00ff */
[----:B------:R-:W-:Y:S02]  /*14db0*/  BSSY B2, `(.L_x_5435) ;  /* 0x0000019000027945 */ /* 0x000fe40003800000 */
[----:B----4-:R-:W0:-:S04]  /*14dc0*/  DMUL R40, R8, R40 ;  /* 0x0000002808287228 */ /* 0x010e080000000000 */
[----:B-----5:R-:W4:-:S04]  /*14dd0*/  DFMA R4, R48, R4, 1 ;  /* 0x3ff000003004742b */ /* 0x020f080000000004 */
[----:B0-----:R-:W0:Y:S02]  /*14de0*/  DMUL R48, R48, R40 ;  /* 0x0000002830307228 */ /* 0x001e240000000000 */
[----:B----4-:R-:W4:Y:S08]  /*14df0*/  MUFU.RCP64H R11, R5 ;  /* 0x00000005000b7308 */ /* 0x010f300000001800 */
[----:B0-----:R-:W-:Y:S01]  /*14e00*/  FSETP.GEU.AND P1, PT, |R49|, 6.5827683646048100446e-37, PT ;  /* 0x036000003100780b */ /* 0x001fe20003f2e200 */
[----:B----4-:R-:W0:-:S06]  /*14e10*/  DFMA R42, -R4, R10, 1 ;  /* 0x3ff00000042a742b */ /* 0x010e0c000000010a */
        /* <DEDUP_REMOVED lines=18> */
.L_x_5436:
[----:B------:R-:W-:Y:S05]  /*14f40*/  BSYNC B2 ;  /* 0x0000000000027941 */ /* 0x000fea0003800000 */
.L_x_5435:
        /* <DEDUP_REMOVED lines=23> */
.L_x_5438:
[----:B------:R-:W-:Y:S05]  /*150c0*/  BSYNC B2 ;  /* 0x0000000000027941 */ /* 0x000fea0003800000 */
.L_x_5437:
[----:B------:R-:W-:Y:S05]  /*150d0*/  BRA `(.L_x_5419) ;  /* 0x00000e3000007947 */ /* 0x000fea0003800000 */
.L_x_5422:
        /* <DEDUP_REMOVED lines=38> */
[----:B------:R0:W4:-:S06]  /*15340*/  @!P1 DMUL R60, R4, R6 ;  /* 0x00000006043c9228 */ /* 0x00010c0000000000 */
.L_x_5440:
[----:B------:R-:W-:Y:S05]  /*15350*/  BSYNC B0 ;  /* 0x0000000000007941 */ /* 0x000fea0003800000 */
.L_x_5439:
        /* <DEDUP_REMOVED lines=17> */
.L_x_5442:
[----:B------:R0:W4:Y:S01]  /*15470*/  DMUL R44, RZ, R50 ;  /* 0x00000032ff2c7228 */ /* 0x0001220000000000 */
[----:B------:R-:W-:-:S05]  /*15480*/  MOV R3, RZ ;  /* 0x000000ff00037202 */ /* 0x000fca0000000f00 */
.L_x_5443:
[----:B------:R-:W-:Y:S05]  /*15490*/  BSYNC B2 ;  /* 0x0000000000027941 */ /* 0x000fea0003800000 */
.L_x_5441:
        /* <DEDUP_REMOVED lines=33> */
[----:B------:R-:W-:Y:S02]  /*156b0*/  MOV R43, R51 ;  /* 0x00000033002b7202 */ /* 0x000fe40000000f00 */
[----:B------:R-:W-:Y:S02]  /*156c0*/  MOV R42, 0x156e0 ;  /* 0x000156e0002a7802 */ /* 0x000fe40000000f00 */
[----:B0123--:R-:W-:Y:S05]  /*156d0*/  CALL.REL.NOINC `($_ZN2at6native29vectorized_elementwise_kernelILi2EZZZNS0_16tanh_kernel_cudaERNS_18TensorIteratorBaseEENKUlvE_clEvENKUlvE_clEvEUlN3c107complexIdEEE_St5arrayIPcLm2EEEEviT0_T1_$__internal_trig_reduction_slowpathd) ;  /* 0x00008aa000007944 */ /* 0x00ffea0003c00000 */
[----:B------:R-:W-:Y:S05]  /*156e0*/  BRA `(.L_x_5446) ;  /* 0x0000002000007947 */ /* 0x000fea0003800000 */
.L_x_5445:
[----:B------:R3:W4:Y:S01]  /*156f0*/  DMUL R4, RZ, R50 ;  /* 0x00000032ff047228 */ /* 0x0007220000000000 */
[----:B------:R-:W-:-:S05]  /*15700*/  IMAD.MOV.U32 R3, RZ, RZ, RZ ;  /* 0x000000ffff037224 */ /* 0x000fca00078e00ff */
.L_x_5446:
[----:B------:R-:W-:Y:S05]  /*15710*/  BSYNC B2 ;  /* 0x0000000000027941 */ /* 0x000fea0003800000 */
.L_x_5444:
        /* <DEDUP_REMOVED lines=23> */
[----:B0-----:R-:W-:Y:S01]  /*15890*/  MOV R9, 0x3ff00000 ;  /* 0x3ff0000000097802 */ /* 0x001fe20000000f00 */
[----:B------:R-:W-:-:S03]  /*158a0*/  IMAD.MOV.U32 R8, RZ, RZ, RZ ;  /* 0x000000ffff087224 */ /* 0x000fc600078e00ff */
[----:B---3--:R-:W0:Y:S01]  /*158b0*/  @P1 DFMA R4, R4, -1, RZ ;  /* 0xbff000000404182b */ /* 0x008e2200000000ff */
[----:B------:R-:W-:-:S05]  /*158c0*/  LOP3.LUT R9, R9, 0x80000000, R49, 0xb8, !PT ;  /* 0x8000000009097812 */ /* 0x000fca00078eb831 */
[----:B0-----:R-:W0:-:S06]  /*158d0*/  DMUL R6, R6, R4 ;  /* 0x0000000406067228 */ /* 0x001e0c0000000000 */
[----:B0-----:R-:W0:-:S06]  /*158e0*/  DMUL R6, R6, R60 ;  /* 0x0000003c06067228 */ /* 0x001e0c0000000000 */
[----:B0-----:R0:W3:Y:S01]  /*158f0*/  DMUL R10, R6, R60 ;  /* 0x0000003c060a7228 */ /* 0x0010e20000000000 */
[----:B------:R-:W-:Y:S05]  /*15900*/  BRA `(.L_x_5419) ;  /* 0x0000060000007947 */ /* 0x000fea0003800000 */
.L_x_5421:
[----:B------:R-:W0:-:S10]  /*15910*/  DADD R8, R50, -R50 ;  /* 0x0000000032087229 */ /* 0x000e140000000832 */
[----:B0-----:R-:W-:Y:S02]  /*15920*/  IMAD.MOV.U32 R10, RZ, RZ, R8 ;  /* 0x000000ffff0a7224 */ /* 0x001fe400078e0008 */
[----:B------:R-:W-:Y:S01]  /*15930*/  IMAD.MOV.U32 R11, RZ, RZ, R9 ;  /* 0x000000ffff0b7224 */ /* 0x000fe200078e0009 */
[----:B------:R-:W-:Y:S05]  /*15940*/  BRA `(.L_x_5419) ;  /* 0x000005c000007947 */ /* 0x000fea0003800000 */
.L_x_5420:
        /* <DEDUP_REMOVED lines=28> */
[----:B------:R-:W-:Y:S01]  /*15b10*/  IMAD.MOV.U32 R52, RZ, RZ, R4 ;  /* 0x000000ffff347224 */ /* 0x000fe200078e0004 */
[----:B------:R-:W-:Y:S02]  /*15b20*/  MOV R53, R5 ;  /* 0x0000000500357202 */ /* 0x000fe40000000f00 */
.L_x_5450:
[----:B------:R-:W-:Y:S05]  /*15b30*/  BSYNC B3 ;  /* 0x0000000000037941 */ /* 0x000fea0003800000 */
.L_x_5449:
        /* <DEDUP_REMOVED lines=31> */
.L_x_5452:
[----:B------:R-:W-:Y:S05]  /*15d30*/  BSYNC B3 ;  /* 0x0000000000037941 */ /* 0x000fea0003800000 */
.L_x_5451:
        /* <DEDUP_REMOVED lines=24> */
.L_x_5448:
[----:B------:R-:W-:Y:S05]  /*15ec0*/  BSYNC B2 ;  /* 0x0000000000027941 */ /* 0x000fea0003800000 */
.L_x_5447:
[----:B------:R-:W-:Y:S01]  /*15ed0*/  IMAD.MOV.U32 R9, RZ, RZ, R8 ;  /* 0x000000ffff097224 */ /* 0x000fe200078e0008 */
[----:B0--3--:R-:W-:Y:S01]  /*15ee0*/  LOP3.LUT R11, RZ, 0x80000000, R51, 0xb8, !PT ;  /* 0x80000000ff0b7812 */ /* 0x009fe200078eb833 */
[----:B------:R-:W-:Y:S02]  /*15ef0*/  IMAD.MOV.U32 R8, RZ, RZ, R48 ;  /* 0x000000ffff087224 */ /* 0x000fe400078e0030 */
[----:B------:R-:W-:Y:S02]  /*15f00*/  IMAD.MOV.U32 R10, RZ, RZ, RZ ;  /* 0x000000ffff0a7224 */ /* 0x000fe400078e00ff */
.L_x_5419:
[----:B------:R-:W-:Y:S05]  /*15f10*/  BSYNC B1 ;  /* 0x0000000000017941 */ /* 0x000fea0003800000 */
.L_x_5418:
[----:B------:R-:W4:Y:S01]  /*15f20*/  S2R R3, SR_TID.X ;  /* 0x0000000000037919 */ /* 0x000f220000002100 */
[----:B------:R-:W-:Y:S01]  /*15f30*/  BSSY B1, `(.L_x_5453) ;  /* 0x00001d5000017945 */ /* 0x000fe20003800000 */
[----:B------:R-:W-:Y:S01]  /*15f40*/  CS2R R46, SRZ ;  /* 0x00000000002e7805 */ /* 0x000fe2000001ff00 */
[----:B------:R-:W-:Y:S01]  /*15f50*/  CS2R R50, SRZ ;  /* 0x0000000000327805 */ /* 0x000fe2000001ff00 */
[----:B------:R-:W-:Y:S01]  /*15f60*/  CS2R R48, SRZ ;  /* 0x0000000000307805 */ /* 0x000fe2000001ff00 */
[----:B----4-:R-:W-:-:S04]  /*15f70*/  IADD3 R3, R3, 0x200, RZ ;  /* 0x0000020003037810 */ /* 0x010fc80007ffe0ff */
[----:B------:R-:W-:-:S13]  /*15f80*/  ISETP.GE.AND P0, PT, R3, R0, PT ;  /* 0x000000000300720c */ /* 0x000fda0003f06270 */
[----:B------:R-:W-:Y:S05]  /*15f90*/  @P0 BRA `(.L_x_5454) ;  /* 0x00001ce000000947 */ /* 0x000fea0003800000 */
[----:B------:R-:W-:-:S04]  /*15fa0*/  LOP3.LUT R3, R13, 0x7fffffff, RZ, 0xc0, !PT ;  /* 0x7fffffff0d037812 */ /* 0x000fc800078ec0ff */
        /* <DEDUP_REMOVED lines=17> */
[----:B----4-:R-:W-:Y:S01]  /*160c0*/  IMAD.MOV.U32 R4, RZ, RZ, R14 ;  /* 0x000000ffff047224 */ /* 0x010fe200078e000e */
[----:B------:R-:W-:Y:S02]  /*160d0*/  MOV R43, R15 ;  /* 0x0000000f002b7202 */ /* 0x000fe40000000f00 */
[----:B------:R-:W-:Y:S02]  /*160e0*/  MOV R42, 0x16100 ;  /* 0x00016100002a7802 */ /* 0x000fe40000000f00 */
[----:B0123--:R-:W-:Y:S05]  /*160f0*/  CALL.REL.NOINC `($_ZN2at6native29vectorized_elementwise_kernelILi2EZZZNS0_16tanh_kernel_cudaERNS_18TensorIteratorBaseEENKUlvE_clEvENKUlvE_clEvEUlN3c107complexIdEEE_St5arrayIPcLm2EEEEviT0_T1_$__internal_trig_reduction_slowpathd) ;  /* 0x0000808000007944 */ /* 0x00ffea0003c00000 */
[----:B------:R-:W-:Y:S05]  /*16100*/  BRA `(.L_x_5460) ;  /* 0x0000002000007947 */ /* 0x000fea0003800000 */
.L_x_5459:
[----:B------:R4:W0:Y:S01]  /*16110*/  DMUL R4, RZ, R14 ;  /* 0x0000000eff047228 */ /* 0x0008220000000000 */
[----:B------:R-:W-:-:S05]  /*16120*/  IMAD.MOV.U32 R3, RZ, RZ, RZ ;  /* 0x000000ffff037224 */ /* 0x000fca00078e00ff */
.L_x_5460:
[----:B------:R-:W-:Y:S05]  /*16130*/  BSYNC B2 ;  /* 0x0000000000027941 */ /* 0x000fea0003800000 */
.L_x_5458:
[----:B0---4-:R-:W0:Y:S01]  /*16140*/  DMUL R6, R4, R4 ;  /* 0x0000000404067228 */ /* 0x011e220000000000 */
        /* <DEDUP_REMOVED lines=34> */
.L_x_5462:
[----:B------:R-:W-:Y:S05]  /*16370*/  BSYNC B0 ;  /* 0x0000000000007941 */ /* 0x000fea0003800000 */
.L_x_5461:
[----:B------:R-:W-:Y:S01]  /*16380*/  BSSY B2, `(.L_x_5463) ;  /* 0x0000054000027945 */ /* 0x000fe20003800000 */
[----:B----4-:R4:W0:Y:S01]  /*16390*/  DFMA R14, R6, R6, 1 ;  /* 0x3ff00000060e742b */ /* 0x0108220000000006 */
[----:B------:R-:W-:Y:S01]  /*163a0*/  IMAD.MOV.U32 R44, RZ, RZ, R12 ;  /* 0x000000ffff2c7224 */ /* 0x000fe200078e000c */
[----:B------:R-:W-:Y:S05]  /*163b0*/  @!P1 BRA `(.L_x_5464) ;  /* 0x0000045000009947 */ /* 0x000fea0003800000 */
[----:B0---4-:R-:W-:Y:S01]  /*163c0*/  MOV R4, 0x652b82fe ;  /* 0x652b82fe00047802 */ /* 0x011fe20000000f00 */
[----:B------:R-:W-:Y:S01]  /*163d0*/  IMAD.MOV.U32 R5, RZ, RZ, 0x3ff71547 ;  /* 0x3ff71547ff057424 */ /* 0x000fe200078e00ff */
[----:B------:R-:W-:Y:S01]  /*163e0*/  BSSY B3, `(.L_x_5465) ;  /* 0x000003d000037945 */ /* 0x000fe20003800000 */
        /* <DEDUP_REMOVED lines=20> */
[----:B------:R-:W-:-:S04]  /*16530*/  @P0 IADD3 R48, R4, RZ, RZ ;  /* 0x000000ff04300210 */ /* 0x000fc80007ffe0ff */
[----:B------:R-:W-:Y:S01]  /*16540*/  LEA R49, R48, 0x3ff00000, 0x14 ;  /* 0x3ff0000030317811 */ /* 0x000fe200078ea0ff */
[----:B0-----:R-:W0:Y:S01]  /*16550*/  DFMA R42, R40, R42, c[0x2][0xb0] ;  /* 0x00802c00282a762b */ /* 0x001e22000000002a */
[----:B------:R-:W-:-:S05]  /*16560*/  IMAD.MOV.U32 R48, RZ, RZ, RZ ;  /* 0x000000ffff307224 */ /* 0x000fca00078e00ff */
        /* <DEDUP_REMOVED lines=14> */
[----:B------:R-:W-:Y:S01]  /*16650*/  MOV R42, 0x1 ;  /* 0x00000001002a7802 */ /* 0x000fe20000000f00 */
        /* <DEDUP_REMOVED lines=21> */
.L_x_5466:
[----:B------:R-:W-:Y:S05]  /*167b0*/  BSYNC B3 ;  /* 0x0000000000037941 */ /* 0x000fea0003800000 */
.L_x_5465:
[----:B------:R-:W-:-:S04]  /*167c0*/  DADD R4, R4, R42 ;  /* 0x0000000004047229 */ /* 0x000fc8000000002a */
[----:B------:R-:W0:-:S06]  /*167d0*/  DSETP.GE.AND P0, PT, R44, c[0x2][0xe8], PT ;  /* 0x00803a002c00762a */ /* 0x000e0c0003f06000 */
[----:B0-----:R-:W-:Y:S02]  /*167e0*/  FSEL R40, R4, RZ, !P0 ;  /* 0x000000ff04287208 */ /* 0x001fe40004000000 */
[----:B------:R-:W-:Y:S01]  /*167f0*/  FSEL R41, R5, +QNAN , !P0 ;  /* 0x7ff0000005297808 */ /* 0x000fe20004000000 */
[----:B------:R-:W-:Y:S05]  /*16800*/  BRA `(.L_x_5467) ;  /* 0x000000b000007947 */ /* 0x000fea0003800000 */
.L_x_5464:
        /* <DEDUP_REMOVED lines=11> */
.L_x_5467:
[----:B------:R-:W-:Y:S05]  /*168c0*/  BSYNC B2 ;  /* 0x0000000000027941 */ /* 0x000fea0003800000 */
.L_x_5463:
[----:B----4-:R-:W-:Y:S01]  /*168d0*/  LOP3.LUT R13, R41, 0x80000000, R13, 0xb8, !PT ;  /* 0x80000000290d7812 */ /* 0x010fe200078eb80d */
[----:B------:R-:W-:Y:S01]  /*168e0*/  IMAD.MOV.U32 R41, RZ, RZ, 0x3fd80000 ;  /* 0x3fd80000ff297424 */ /* 0x000fe200078e00ff */
[----:B------:R-:W-:Y:S01]  /*168f0*/  MOV R12, R40 ;  /* 0x00000028000c7202 */ /* 0x000fe20000000f00 */
[----:B------:R-:W-:Y:S01]  /*16900*/  IMAD.MOV.U32 R40, RZ, RZ, 0x0 ;  /* 0x00000000ff287424 */ /* 0x000fe200078e00ff */
[----:B------:R-:W-:Y:S04]  /*16910*/  BSSY B2, `(.L_x_5468) ;  /* 0x000001b000027945 */ /* 0x000fe80003800000 */
        /* <DEDUP_REMOVED lines=20> */
[----:B0-----:R-:W-:Y:S02]  /*16a60*/  IMAD.MOV.U32 R5, RZ, RZ, R48 ;  /* 0x000000ffff057224 */ /* 0x001fe400078e0030 */
[----:B------:R-:W-:Y:S02]  /*16a70*/  IMAD.MOV.U32 R4, RZ, RZ, R49 ;  /* 0x000000ffff047224 */ /* 0x000fe400078e0031 */
[----:B------:R-:W-:-:S02]  /*16a80*/  IMAD.MOV.U32 R40, RZ, RZ, R45 ;  /* 0x000000ffff287224 */ /* 0x000fc400078e002d */
[----:B-123--:R-:W-:Y:S05]  /*16a90*/  CALL.REL.NOINC `($__internal_9_$__cuda_sm20_dsqrt_rn_f64_mediumpath_v1) ;  /* 0x0000739000007944 */ /* 0x00efea0003c00000 */
[----:B------:R-:W-:Y:S01]  /*16aa0*/  IMAD.MOV.U32 R40, RZ, RZ, R5 ;  /* 0x000000ffff287224 */ /* 0x000fe200078e0005 */
[----:B------:R-:W-:-:S02]  /*16ab0*/  MOV R41, R4 ;  /* 0x0000000400297202 */ /* 0x000fc40000000f00 */
.L_x_5469:
[----:B------:R-:W-:Y:S05]  /*16ac0*/  BSYNC B2 ;  /* 0x0000000000027941 */ /* 0x000fea0003800000 */
.L_x_5468:
[C---:B0-----:R-:W0:Y:S01]  /*16ad0*/  DMUL R4, R14.reuse, R12 ;  /* 0x0000000c0e047228 */ /* 0x041e220000000000 */
[----:B------:R-:W-:Y:S01]  /*16ae0*/  IMAD.MOV.U32 R42, RZ, RZ, 0x1 ;  /* 0x00000001ff2a7424 */ /* 0x000fe200078e00ff */
[----:B------:R-:W-:Y:S02]  /*16af0*/  BSSY B2, `(.L_x_5470) ;  /* 0x0000018000027945 */ /* 0x000fe40003800000 */
[----:B----4-:R-:W-:-:S04]  /*16b00*/  DMUL R40, R14, R40 ;  /* 0x000000280e287228 */ /* 0x010fc80000000000 */
[----:B0-----:R-:W0:-:S06]  /*16b10*/  DFMA R4, R12, R4, 1 ;  /* 0x3ff000000c04742b */ /* 0x001e0c0000000004 */
[----:B0-----:R-:W0:Y:S02]  /*16b20*/  MUFU.RCP64H R43, R5 ;  /* 0x00000005002b7308 */ /* 0x001e240000001800 */
[----:B0-----:R-:W0:-:S06]  /*16b30*/  DFMA R44, -R4, R42, 1 ;  /* 0x3ff00000042c742b */ /* 0x001e0c000000012a */
        /* <DEDUP_REMOVED lines=18> */
[----:B------:R-:W-:Y:S02]  /*16c60*/  MOV R41, R3 ;  /* 0x0000000300297202 */ /* 0x000fe40000000f00 */
.L_x_5471:
[----:B------:R-:W-:Y:S05]  /*16c70*/  BSYNC B2 ;  /* 0x0000000000027941 */ /* 0x000fea0003800000 */
.L_x_5470:
[----:B------:R-:W0:Y:S01]  /*16c80*/  MUFU.RCP64H R13, R5 ;  /* 0x00000005000d7308 */ /* 0x000e220000001800 */
[----:B------:R-:W-:Y:S01]  /*16c90*/  IMAD.MOV.U32 R12, RZ, RZ, 0x1 ;  /* 0x00000001ff0c7424 */ /* 0x000fe200078e00ff */
[----:B------:R-:W-:Y:S01]  /*16ca0*/  FSETP.GEU.AND P1, PT, |R7|, 6.5827683646048100446e-37, PT ;  /* 0x036000000700780b */ /* 0x000fe20003f2e200 */
[----:B------:R-:W-:Y:S01]  /*16cb0*/  BSSY B2, `(.L_x_5472) ;  /* 0x0000016000027945 */ /* 0x000fe20003800000 */
[----:B------:R-:W-:-:S02]  /*16cc0*/  IMAD.MOV.U32 R48, RZ, RZ, R40 ;  /* 0x000000ffff307224 */ /* 0x000fc400078e0028 */
[----:B------:R-:W-:Y:S01]  /*16cd0*/  IMAD.MOV.U32 R49, RZ, RZ, R41 ;  /* 0x000000ffff317224 */ /* 0x000fe200078e0029 */
        /* <DEDUP_REMOVED lines=19> */
.L_x_5473:
[----:B------:R-:W-:Y:S05]  /*16e10*/  BSYNC B2 ;  /* 0x0000000000027941 */ /* 0x000fea0003800000 */
.L_x_5472:
[----:B------:R-:W-:Y:S05]  /*16e20*/  BRA `(.L_x_5454) ;  /* 0x00000e5000007947 */ /* 0x000fea0003800000 */
.L_x_5457:
[----:B------:R-:W-:Y:S01]  /*16e30*/  IMAD.MOV.U32 R4, RZ, RZ, 0x652b82fe ;  /* 0x652b82feff047424 */ /* 0x000fe200078e00ff */
[----:B------:R-:W-:Y:S01]  /*16e40*/  MOV R42, 0x69ce2bdf ;  /* 0x69ce2bdf002a7802 */ /* 0x000fe20000000f00 */
[----:B------:R-:W-:Y:S01]  /*16e50*/  IMAD.MOV.U32 R5, RZ, RZ, 0x3ff71547 ;  /* 0x3ff71547ff057424 */ /* 0x000fe200078e00ff */
[----:B------:R-:W-:Y:S01]  /*16e60*/  BSSY B0, `(.L_x_5474) ;  /* 0x0000024000007945 */ /* 0x000fe20003800000 */
[----:B------:R-:W-:Y:S01]  /*16e70*/  IMAD.MOV.U32 R43, RZ, RZ, 0x3e5ade15 ;  /* 0x3e5ade15ff2b7424 */ /* 0x000fe200078e00ff */
[----:B------:R-:W-:-:S04]  /*16e80*/  DSETP.NEU.AND P2, PT, |R14|, +INF , PT ;  /* 0x7ff000000e00742a */ /* 0x000fc80003f4d200 */
[----:B------:R-:W4:-:S06]  /*16e90*/  DFMA R4, -|R12|, R4, 6.75539944105574400000e+15 ;  /* 0x433800000c04742b */ /* 0x000f0c0000000304 */
[----:B0---4-:R-:W0:-:S06]  /*16ea0*/  DADD R6, R4, -6.75539944105574400000e+15 ;  /* 0xc338000004067429 */ /* 0x011e0c0000000000 */
        /* <DEDUP_REMOVED lines=31> */
.L_x_5475:
[----:B------:R-:W-:Y:S05]  /*170a0*/  BSYNC B0 ;  /* 0x0000000000007941 */ /* 0x000fea0003800000 */
.L_x_5474:
        /* <DEDUP_REMOVED lines=17> */
.L_x_5477:
[----:B------:R0:W4:Y:S01]  /*171c0*/  DMUL R60, RZ, R14 ;  /* 0x0000000eff3c7228 */ /* 0x0001220000000000 */
[----:B------:R-:W-:-:S05]  /*171d0*/  MOV R3, RZ ;  /* 0x000000ff00037202 */ /* 0x000fca0000000f00 */
.L_x_5478:
[----:B------:R-:W-:Y:S05]  /*171e0*/  BSYNC B2 ;  /* 0x0000000000027941 */ /* 0x000fea0003800000 */
.L_x_5476:
        /* <DEDUP_REMOVED lines=33> */
[----:B------:R-:W-:Y:S02]  /*17400*/  MOV R43, R15 ;  /* 0x0000000f002b7202 */ /* 0x000fe40000000f00 */
[----:B------:R-:W-:Y:S02]  /*17410*/  MOV R42, 0x17430 ;  /* 0x00017430002a7802 */ /* 0x000fe40000000f00 */
[----:B01234-:R-:W-:Y:S05]  /*17420*/  CALL.REL.NOINC `($_ZN2at6native29vectorized_elementwise_kernelILi2EZZZNS0_16tanh_kernel_cudaERNS_18TensorIteratorBaseEENKUlvE_clEvENKUlvE_clEvEUlN3c107complexIdEEE_St5arrayIPcLm2EEEEviT0_T1_$__internal_trig_reduction_slowpathd) ;  /* 0x00006d5000007944 */ /* 0x01ffea0003c00000 */
[----:B------:R-:W-:Y:S02]  /*17430*/  IMAD.MOV.U32 R52, RZ, RZ, R4 ;  /* 0x000000ffff347224 */ /* 0x000fe400078e0004 */
[----:B------:R-:W-:Y:S01]  /*17440*/  IMAD.MOV.U32 R53, RZ, RZ, R5 ;  /* 0x000000ffff357224 */ /* 0x000fe200078e0005 */
[----:B------:R-:W-:Y:S05]  /*17450*/  BRA `(.L_x_5481) ;  /* 0x0000002000007947 */ /* 0x000fea0003800000 */
.L_x_5480:
[----:B------:R3:W4:Y:S01]  /*17460*/  DMUL R52, RZ, R14 ;  /* 0x0000000eff347228 */ /* 0x0007220000000000 */
[----:B------:R-:W-:-:S05]  /*17470*/  IMAD.MOV.U32 R3, RZ, RZ, RZ ;  /* 0x000000ffff037224 */ /* 0x000fca00078e00ff */
.L_x_5481:
[----:B------:R-:W-:Y:S05]  /*17480*/  BSYNC B2 ;  /* 0x0000000000027941 */ /* 0x000fea0003800000 */
.L_x_5479:
        /* <DEDUP_REMOVED lines=19> */
[C---:B----4-:R0:W3:Y:S02]  /*175c0*/  DFMA R4, R14.reuse, R4, R48 ;  /* 0x000000040e04722b */ /* 0x0500e40000000030 */
[----:B0-----:R-:W-:Y:S02]  /*175d0*/  IMAD.MOV.U32 R49, RZ, RZ, 0x3ff00000 ;  /* 0x3ff00000ff317424 */ /* 0x001fe400078e00ff */
[----:B------:R-:W-:Y:S02]  /*175e0*/  IMAD.MOV.U32 R48, RZ, RZ, RZ ;  /* 0x000000ffff307224 */ /* 0x000fe400078e00ff */
[----:B---3--:R-:W0:Y:S01]  /*175f0*/  DFMA R4, R14, R4, R50 ;  /* 0x000000040e04722b */ /* 0x008e220000000032 */
[----:B------:R-:W-:-:S05]  /*17600*/  LOP3.LUT R49, R49, 0x80000000, R13, 0xb8, !PT ;  /* 0x8000000031317812 */ /* 0x000fca00078eb80d */
[----:B0-----:R-:W-:-:S04]  /*17610*/  DFMA R52, R4, R52, R52 ;  /* 0x000000340434722b */ /* 0x001fc80000000034 */
[----:B------:R-:W0:-:S06]  /*17620*/  @P0 DFMA R52, R14, R4, 1 ;  /* 0x3ff000000e34042b */ /* 0x000e0c0000000004 */
[----:B0-----:R-:W0:-:S06]  /*17630*/  @P1 DFMA R52, R52, -1, RZ ;  /* 0xbff000003434182b */ /* 0x001e0c00000000ff */
[----:B0-----:R-:W0:-:S06]  /*17640*/  DMUL R60, R60, R52 ;  /* 0x000000343c3c7228 */ /* 0x001e0c0000000000 */
[----:B0-----:R-:W0:-:S06]  /*17650*/  DMUL R60, R60, R44 ;  /* 0x0000002c3c3c7228 */ /* 0x001e0c0000000000 */
[----:B0-----:R0:W3:Y:S01]  /*17660*/  DMUL R50, R60, R44 ;  /* 0x0000002c3c327228 */ /* 0x0010e20000000000 */
[----:B------:R-:W-:Y:S05]  /*17670*/  BRA `(.L_x_5454) ;  /* 0x0000060000007947 */ /* 0x000fea0003800000 */
.L_x_5456:
[----:B------:R-:W4:-:S10]  /*17680*/  DADD R48, R14, -R14 ;  /* 0x000000000e307229 */ /* 0x000f14000000080e */
[----:B----4-:R-:W-:Y:S02]  /*17690*/  IMAD.MOV.U32 R50, RZ, RZ, R48 ;  /* 0x000000ffff327224 */ /* 0x010fe400078e0030 */
[----:B------:R-:W-:Y:S01]  /*176a0*/  IMAD.MOV.U32 R51, RZ, RZ, R49 ;  /* 0x000000ffff337224 */ /* 0x000fe200078e0031 */
[----:B------:R-:W-:Y:S05]  /*176b0*/  BRA `(.L_x_5454) ;  /* 0x000005c000007947 */ /* 0x000fea0003800000 */
.L_x_5455:
[----:B------:R-:W-:-:S13]  /*176c0*/  LOP3.LUT P0, RZ, R12, 0xfffff, R13, 0xf8, !PT ;  /* 0x000fffff0cff7812 */ /* 0x000fda000780f80d */
[C---:B------:R-:W-:Y:S01]  /*176d0*/  @P0 DMUL R4, R14.reuse, R12 ;  /* 0x0000000c0e040228 */ /* 0x040fe20000000000 */
[----:B------:R-:W-:Y:S01]  /*176e0*/  @P0 MOV R48, R12 ;  /* 0x0000000c00300202 */ /* 0x000fe20000000f00 */
[----:B------:R-:W-:Y:S02]  /*176f0*/  @P0 IMAD.MOV.U32 R49, RZ, RZ, R13 ;  /* 0x000000ffff310224 */ /* 0x000fe400078e000d */
        /* <DEDUP_REMOVED lines=24> */
[----:B------:R-:W-:Y:S02]  /*17880*/  IMAD.MOV.U32 R56, RZ, RZ, R4 ;  /* 0x000000ffff387224 */ /* 0x000fe400078e0004 */
[----:B------:R-:W-:Y:S02]  /*17890*/  IMAD.MOV.U32 R57, RZ, RZ, R5 ;  /* 0x000000ffff397224 */ /* 0x000fe400078e0005 */
.L_x_5485:
[----:B------:R-:W-:Y:S05]  /*178a0*/  BSYNC B3 ;  /* 0x0000000000037941 */ /* 0x000fea0003800000 */
.L_x_5484:
        /* <DEDUP_REMOVED lines=31> */
.L_x_5487:
[----:B------:R-:W-:Y:S05]  /*17aa0*/  BSYNC B3 ;  /* 0x0000000000037941 */ /* 0x000fea0003800000 */
.L_x_5486:
        /* <DEDUP_REMOVED lines=24> */
.L_x_5483:
[----:B------:R-:W-:Y:S05]  /*17c30*/  BSYNC B2 ;  /* 0x0000000000027941 */ /* 0x000fea0003800000 */
.L_x_5482:
[----:B---3--:R-:W-:Y:S01]  /*17c40*/  LOP3.LUT R51, RZ, 0x80000000, R15, 0xb8, !PT ;  /* 0x80000000ff337812 */ /* 0x008fe200078eb80f */
[----:B------:R-:W-:Y:S01]  /*17c50*/  IMAD.MOV.U32 R48, RZ, RZ, R12 ;  /* 0x000000ffff307224 */ /* 0x000fe200078e000c */
[----:B------:R-:W-:Y:S01]  /*17c60*/  MOV R49, R44 ;  /* 0x0000002c00317202 */ /* 0x000fe20000000f00 */
[----:B------:R-:W-:Y:S02]  /*17c70*/  IMAD.MOV.U32 R50, RZ, RZ, RZ ;  /* 0x000000ffff327224 */ /* 0x000fe400078e00ff */
.L_x_5454:
[----:B------:R-:W-:Y:S05]  /*17c80*/  BSYNC B1 ;  /* 0x0000000000017941 */ /* 0x000fea0003800000 */
.L_x_5453:
        /* <DEDUP_REMOVED lines=25> */
[----:B------:R-:W-:Y:S01]  /*17e20*/  MOV R42, 0x17e50 ;  /* 0x00017e50002a7802 */ /* 0x000fe20000000f00 */
[----:B------:R-:W-:-:S03]  /*17e30*/  IMAD.MOV.U32 R43, RZ, RZ, R19 ;  /* 0x000000ffff2b7224 */ /* 0x000fc600078e0013 */
[----:B0123--:R-:W-:Y:S05]  /*17e40*/  CALL.REL.NOINC `($_ZN2at6native29vectorized_elementwise_kernelILi2EZZZNS0_16tanh_kernel_cudaERNS_18TensorIteratorBaseEENKUlvE_clEvENKUlvE_clEvEUlN3c107complexIdEEE_St5arrayIPcLm2EEEEviT0_T1_$__internal_trig_reduction_slowpathd) ;  /* 0x0000633000007944 */ /* 0x00ffea0003c00000 */
[----:B------:R-:W-:Y:S05]  /*17e50*/  BRA `(.L_x_5495) ;  /* 0x0000002000007947 */ /* 0x000fea0003800000 */
.L_x_5494:
[----:B------:R0:W4:Y:S01]  /*17e60*/  DMUL R4, RZ, R18 ;  /* 0x00000012ff047228 */ /* 0x0001220000000000 */
[----:B------:R-:W-:-:S05]  /*17e70*/  IMAD.MOV.U32 R3, RZ, RZ, RZ ;  /* 0x000000ffff037224 */ /* 0x000fca00078e00ff */
.L_x_5495:
[----:B------:R-:W-:Y:S05]  /*17e80*/  BSYNC B2 ;  /* 0x0000000000027941 */ /* 0x000fea0003800000 */
.L_x_5493:
[----:B----4-:R-:W4:Y:S01]  /*17e90*/  DMUL R6, R4, R4 ;  /* 0x0000000404067228 */ /* 0x010f220000000000 */
[----:B0-----:R-:W-:Y:S01]  /*17ea0*/  MOV R12, 0x2799bcb9 ;  /* 0x2799bcb9000c7802 */ /* 0x001fe20000000f00 */
[----:B------:R-:W-:Y:S01]  /*17eb0*/  IMAD.MOV.U32 R13, RZ, RZ, 0x3ee48dac ;  /* 0x3ee48dacff0d7424 */ /* 0x000fe200078e00ff */
[----:B------:R-:W-:Y:S01]  /*17ec0*/  LOP3.LUT R3, R3, 0x1, RZ, 0xc0, !PT ;  /* 0x0000000103037812 */ /* 0x000fe200078ec0ff */
[----:B------:R-:W-:Y:S01]  /*17ed0*/  BSSY B0, `(.L_x_5496) ;  /* 0x000001f000007945 */ /* 0x000fe20003800000 */
[----:B------:R-:W-:Y:S02]  /*17ee0*/  LOP3.LUT R15, R17, 0x7fffffff, RZ, 0xc0, !PT ;  /* 0x7fffffff110f7812 */ /* 0x000fe400078ec0ff */
[----:B------:R-:W-:Y:S01]  /*17ef0*/  ISETP.NE.U32.AND P0, PT, R3, 0x1, PT ;  /* 0x000000010300780c */ /* 0x000fe20003f05070 */
[----:B----4-:R-:W0:Y:S01]  /*17f00*/  DFMA R12, R6, R12, c[0x2][0x20] ;  /* 0x00800800060c762b */ /* 0x010e22000000000c */
[----:B------:R-:W-:-:S05]  /*17f10*/  ISETP.GE.U32.AND P1, PT, R15, 0x3ff00000, PT ;  /* 0x3ff000000f00780c */ /* 0x000fca0003f26070 */
        /* <DEDUP_REMOVED lines=26> */
.L_x_5497:
[----:B------:R-:W-:Y:S05]  /*180c0*/  BSYNC B0 ;  /* 0x0000000000007941 */ /* 0x000fea0003800000 */
.L_x_5496:
        /* <DEDUP_REMOVED lines=67> */
.L_x_5501:
[----:B------:R-:W-:Y:S05]  /*18500*/  BSYNC B3 ;  /* 0x0000000000037941 */ /* 0x000fea0003800000 */
.L_x_5500:
[----:B------:R-:W-:-:S04]  /*18510*/  DADD R4, R4, R18 ;  /* 0x0000000004047229 */ /* 0x000fc80000000012 */
[----:B------:R-:W0:-:S06]  /*18520*/  DSETP.GE.AND P0, PT, R14, c[0x2][0xe8], PT ;  /* 0x00803a000e00762a */ /* 0x000e0c0003f06000 */
[----:B0-----:R-:W-:Y:S02]  /*18530*/  FSEL R14, R4, RZ, !P0 ;  /* 0x000000ff040e7208 */ /* 0x001fe40004000000 */
[----:B------:R-:W-:Y:S01]  /*18540*/  FSEL R15, R5, +QNAN , !P0 ;  /* 0x7ff00000050f7808 */ /* 0x000fe20004000000 */
[----:B------:R-:W-:Y:S05]  /*18550*/  BRA `(.L_x_5502) ;  /* 0x000000b000007947 */ /* 0x000fea0003800000 */
.L_x_5499:
        /* <DEDUP_REMOVED lines=11> */
.L_x_5502:
[----:B------:R-:W-:Y:S05]  /*18610*/  BSYNC B2 ;  /* 0x0000000000027941 */ /* 0x000fea0003800000 */
.L_x_5498:
        /* <DEDUP_REMOVED lines=14> */
[----:B0---4-:R-:W0:-:S04]  /*18700*/  DMUL R18, R54, R4 ;  /* 0x0000000436127228 */ /* 0x011e080000000000 */
[----:B------:R-:W-:Y:S02]  /*18710*/  IADD3 R15, R5, -0x100000, RZ ;  /* 0xfff00000050f7810 */ /* 0x000fe40007ffe0ff */
[----:B0-----:R-:W0:Y:S01]  /*18720*/  DFMA R44, R18, -R18, R54 ;  /* 0x80000012122c722b */ /* 0x001e220000000036 */
        /* <DEDUP_REMOVED lines=14> */
.L_x_5504:
[----:B------:R-:W-:Y:S05]  /*18810*/  BSYNC B2 ;  /* 0x0000000000027941 */ /* 0x000fea0003800000 */
.L_x_5503:
[C---:B------:R-:W5:Y:S01]  /*18820*/  DMUL R4, R12.reuse, R16 ;  /* 0x000000100c047228 */ /* 0x040f620000000000 */
[----:B0-----:R-:W-:Y:S01]  /*18830*/  MOV R14, 0x1 ;  /* 0x00000001000e7802 */ /* 0x001fe20000000f00 */
        /* <DEDUP_REMOVED lines=24> */
.L_x_5506:
[----:B------:R-:W-:Y:S05]  /*189c0*/  BSYNC B2 ;  /* 0x0000000000027941 */ /* 0x000fea0003800000 */
.L_x_5505:
        /* <DEDUP_REMOVED lines=25> */
.L_x_5508:
[----:B------:R-:W-:Y:S05]  /*18b60*/  BSYNC B2 ;  /* 0x0000000000027941 */ /* 0x000fea0003800000 */
.L_x_5507:
[----:B------:R-:W-:Y:S05]  /*18b70*/  BRA `(.L_x_5489) ;  /* 0x00000e3000007947 */ /* 0x000fea0003800000 */
.L_x_5492:
[----:B------:R-:W-:Y:S01]  /*18b80*/  MOV R4, 0x652b82fe ;  /* 0x652b82fe00047802 */ /* 0x000fe20000000f00 */
[----:B------:R-:W-:Y:S01]  /*18b90*/  IMAD.MOV.U32 R5, RZ, RZ, 0x3ff71547 ;  /* 0x3ff71547ff057424 */ /* 0x000fe200078e00ff */
[----:B------:R-:W-:Y:S01]  /*18ba0*/  BSSY B0, `(.L_x_5509) ;  /* 0x0000025000007945 */ /* 0x000fe20003800000 */
[----:B------:R-:W-:Y:S01]  /*18bb0*/  IMAD.MOV.U32 R14, RZ, RZ, 0x69ce2bdf ;  /* 0x69ce2bdfff0e7424 */ /* 0x000fe200078e00ff */
[----:B------:R-:W-:Y:S01]  /*18bc0*/  DSETP.NEU.AND P2, PT, |R18|, +INF , PT ;  /* 0x7ff000001200742a */ /* 0x000fe20003f4d200 */
[----:B------:R-:W-:-:S03]  /*18bd0*/  IMAD.MOV.U32 R15, RZ, RZ, 0x3e5ade15 ;  /* 0x3e5ade15ff0f7424 */ /* 0x000fc600078e00ff */
        /* <DEDUP_REMOVED lines=32> */
[----:B------:R0:W4:-:S06]  /*18de0*/  @!P1 DMUL R60, R4, R6 ;  /* 0x00000006043c9228 */ /* 0x00010c0000000000 */
.L_x_5510:
[----:B------:R-:W-:Y:S05]  /*18df0*/  BSYNC B0 ;  /* 0x0000000000007941 */ /* 0x000fea0003800000 */
.L_x_5509:
        /* <DEDUP_REMOVED lines=13> */
[----:B01234-:R-:W-:Y:S05]  /*18ed0*/  CALL.REL.NOINC `($_ZN2at6native29vectorized_elementwise_kernelILi2EZZZNS0_16tanh_kernel_cudaERNS_18TensorIteratorBaseEENKUlvE_clEvENKUlvE_clEvEUlN3c107complexIdEEE_St5arrayIPcLm2EEEEviT0_T1_$__internal_trig_reduction_slowpathd) ;  /* 0x000052a000007944 */ /* 0x01ffea0003c00000 */
[----:B------:R-:W-:Y:S02]  /*18ee0*/  IMAD.MOV.U32 R44, RZ, RZ, R4 ;  /* 0x000000ffff2c7224 */ /* 0x000fe400078e0004 */
[----:B------:R-:W-:Y:S01]  /*18ef0*/  IMAD.MOV.U32 R45, RZ, RZ, R5 ;  /* 0x000000ffff2d7224 */ /* 0x000fe200078e0005 */
[----:B------:R-:W-:Y:S05]  /*18f00*/  BRA `(.L_x_5513) ;  /* 0x0000002000007947 */ /* 0x000fea0003800000 */
.L_x_5512:
[----:B------:R0:W4:Y:S01]  /*18f10*/  DMUL R44, RZ, R18 ;  /* 0x00000012ff2c7228 */ /* 0x0001220000000000 */
[----:B------:R-:W-:-:S05]  /*18f20*/  IMAD.MOV.U32 R3, RZ, RZ, RZ ;  /* 0x000000ffff037224 */ /* 0x000fca00078e00ff */
.L_x_5513:
[----:B------:R-:W-:Y:S05]  /*18f30*/  BSYNC B2 ;  /* 0x0000000000027941 */ /* 0x000fea0003800000 */
.L_x_5511:
        /* <DEDUP_REMOVED lines=37> */
.L_x_5515:
[----:B------:R3:W4:Y:S01]  /*19190*/  DMUL R4, RZ, R18 ;  /* 0x00000012ff047228 */ /* 0x0007220000000000 */
[----:B------:R-:W-:-:S05]  /*191a0*/  IMAD.MOV.U32 R3, RZ, RZ, RZ ;  /* 0x000000ffff037224 */ /* 0x000fca00078e00ff */
.L_x_5516:
[----:B------:R-:W-:Y:S05]  /*191b0*/  BSYNC B2 ;  /* 0x0000000000027941 */ /* 0x000fea0003800000 */
.L_x_5514:
        /* <DEDUP_REMOVED lines=31> */
.L_x_5491:
[----:B------:R-:W0:-:S10]  /*193b0*/  DADD R44, R18, -R18 ;  /* 0x00000000122c7229 */ /* 0x000e140000000812 */
[----:B0-----:R-:W-:Y:S02]  /*193c0*/  IMAD.MOV.U32 R46, RZ, RZ, R44 ;  /* 0x000000ffff2e7224 */ /* 0x001fe400078e002c */
[----:B------:R-:W-:Y:S01]  /*193d0*/  IMAD.MOV.U32 R47, RZ, RZ, R45 ;  /* 0x000000ffff2f7224 */ /* 0x000fe200078e002d */
[----:B------:R-:W-:Y:S05]  /*193e0*/  BRA `(.L_x_5489) ;  /* 0x000005c000007947 */ /* 0x000fea0003800000 */
.L_x_5490:
        /* <DEDUP_REMOVED lines=28> */
[----:B------:R-:W-:Y:S02]  /*195b0*/  IMAD.MOV.U32 R52, RZ, RZ, R4 ;  /* 0x000000ffff347224 */ /* 0x000fe400078e0004 */
[----:B------:R-:W-:Y:S02]  /*195c0*/  IMAD.MOV.U32 R53, RZ, RZ, R5 ;  /* 0x000000ffff357224 */ /* 0x000fe400078e0005 */
.L_x_5520:
[----:B------:R-:W-:Y:S05]  /*195d0*/  BSYNC B3 ;  /* 0x0000000000037941 */ /* 0x000fea0003800000 */
.L_x_5519:
        /* <DEDUP_REMOVED lines=28> */
[----:B------:R-:W-:Y:S01]  /*197a0*/  MOV R45, R3 ;  /* 0x00000003002d7202 */ /* 0x000fe20000000f00 */
[----:B------:R-:W-:Y:S02]  /*197b0*/  IMAD.MOV.U32 R46, RZ, RZ, R4 ;  /* 0x000000ffff2e7224 */ /* 0x000fe400078e0004 */
[----:B------:R-:W-:Y:S02]  /*197c0*/  IMAD.MOV.U32 R47, RZ, RZ, R5 ;  /* 0x000000ffff2f7224 */ /* 0x000fe400078e0005 */
.L_x_5522:
[----:B------:R-:W-:Y:S05]  /*197d0*/  BSYNC B3 ;  /* 0x0000000000037941 */ /* 0x000fea0003800000 */
.L_x_5521:
        /* <DEDUP_REMOVED lines=8> */
[----:B------:R-:W-:Y:S01]  /*19860*/  HFMA2.MMA R54, -RZ, RZ, 44800, 430.5 ;  /* 0x79785ebaff367435 */ /* 0x000fe200000001ff */
[----:B------:R-:W-:Y:S01]  /*19870*/  R2P PR, R45, 0x3 ;  /* 0x000000032d007804 */ /* 0x000fe20000000000 */
[----:B------:R-:W-:Y:S01]  /*19880*/  IMAD.MOV.U32 R3, RZ, RZ, 0x3de5db65 ;  /* 0x3de5db65ff037424 */ /* 0x000fe200078e00ff */
[----:B------:R-:W3:-:S04]  /*19890*/  DMUL R18, R46, R46 ;  /* 0x0000002e2e127228 */ /* 0x000ec80000000000 */
[----:B------:R-:W-:-:S03]  /*198a0*/  FSEL R55, R3, -0.082518599927425384521, !P0 ;  /* 0xbda8ff8303377808 */ /* 0x000fc60004000000 */
[----:B------:R-:W-:-:S06]  /*198b0*/  FSEL R54, -R54, 4.2945490664224492434e-19, !P0 ;  /* 0x20fd816436367808 */ /* 0x000fcc0004000100 */
        /* <DEDUP_REMOVED lines=10> */
.L_x_5518:
[----:B------:R-:W-:Y:S05]  /*19960*/  BSYNC B2 ;  /* 0x0000000000027941 */ /* 0x000fea0003800000 */
.L_x_5517:
[----:B------:R-:W-:Y:S01]  /*19970*/  IMAD.MOV.U32 R45, RZ, RZ, R44 ;  /* 0x000000ffff2d7224 */ /* 0x000fe200078e002c */
[----:B0--3--:R-:W-:Y:S01]  /*19980*/  LOP3.LUT R47, RZ, 0x80000000, R19, 0xb8, !PT ;  /* 0x80000000ff2f7812 */ /* 0x009fe200078eb813 */
[----:B------:R-:W-:Y:S02]  /*19990*/  IMAD.MOV.U32 R44, RZ, RZ, R16 ;  /* 0x000000ffff2c7224 */ /* 0x000fe400078e0010 */
[----:B------:R-:W-:Y:S02]  /*199a0*/  IMAD.MOV.U32 R46, RZ, RZ, RZ ;  /* 0x000000ffff2e7224 */ /* 0x000fe400078e00ff */
.L_x_5489:
[----:B------:R-:W-:Y:S05]  /*199b0*/  BSYNC B1 ;  /* 0x0000000000017941 */ /* 0x000fea0003800000 */
.L_x_5488:
[----:B------:R-:W4:Y:S01]  /*199c0*/  S2R R3, SR_TID.X ;  /* 0x0000000000037919 */ /* 0x000f220000002100 */
[----:B------:R-:W-:Y:S01]  /*199d0*/  BSSY B1, `(.L_x_5523) ;  /* 0x00001d0000017945 */ /* 0x000fe20003800000 */
[----:B0-----:R-:W-:Y:S01]  /*199e0*/  CS2R R6, SRZ ;  /* 0x0000000000067805 */ /* 0x001fe2000001ff00 */
        /* <DEDUP_REMOVED lines=28> */
.L_x_5529:
[----:B------:R0:W4:Y:S01]  /*19bb0*/  DMUL R4, RZ, R22 ;  /* 0x00000016ff047228 */ /* 0x0001220000000000 */
[----:B------:R-:W-:-:S05]  /*19bc0*/  IMAD.MOV.U32 R3, RZ, RZ, RZ ;  /* 0x000000ffff037224 */ /* 0x000fca00078e00ff */
.L_x_5530:
[----:B------:R-:W-:Y:S05]  /*19bd0*/  BSYNC B2 ;  /* 0x0000000000027941 */ /* 0x000fea0003800000 */
.L_x_5528:
        /* <DEDUP_REMOVED lines=35> */
.L_x_5532:
[----:B------:R-:W-:Y:S05]  /*19e10*/  BSYNC B0 ;  /* 0x0000000000007941 */ /* 0x000fea0003800000 */
.L_x_5531:
        /* <DEDUP_REMOVED lines=19> */
[----:B------:R-:W-:-:S07]  /*19f50*/  IMAD.MOV.U32 R19, RZ, RZ, 0x3e21f407 ;  /* 0x3e21f407ff137424 */ /* 0x000fce00078e00ff */
[----:B----4-:R-:W-:Y:S02]  /*19f60*/  FSEL R3, R17, R23, !P0 ;  /* 0x0000001711037208 */ /* 0x010fe40004000000 */
        /* <DEDUP_REMOVED lines=46> */
.L_x_5536:
[----:B------:R-:W-:Y:S05]  /*1a250*/  BSYNC B3 ;  /* 0x0000000000037941 */ /* 0x000fea0003800000 */
.L_x_5535:
[----:B------:R-:W-:-:S04]  /*1a260*/  DADD R4, R4, R18 ;  /* 0x0000000004047229 */ /* 0x000fc80000000012 */
[----:B------:R-:W0:-:S06]  /*1a270*/  DSETP.GE.AND P0, PT, R16, c[0x2][0xe8], PT ;  /* 0x00803a001000762a */ /* 0x000e0c0003f06000 */
[----:B0-----:R-:W-:Y:S02]  /*1a280*/  FSEL R16, R4, RZ, !P0 ;  /* 0x000000ff04107208 */ /* 0x001fe40004000000 */
[----:B------:R-:W-:Y:S01]  /*1a290*/  FSEL R17, R5, +QNAN , !P0 ;  /* 0x7ff0000005117808 */ /* 0x000fe20004000000 */
[----:B------:R-:W-:Y:S05]  /*1a2a0*/  BRA `(.L_x_5537) ;  /* 0x000000b000007947 */ /* 0x000fea0003800000 */
.L_x_5534:
        /* <DEDUP_REMOVED lines=11> */
.L_x_5537:
[----:B------:R-:W-:Y:S05]  /*1a360*/  BSYNC B2 ;  /* 0x0000000000027941 */ /* 0x000fea0003800000 */
.L_x_5533:
        /* <DEDUP_REMOVED lines=15> */
[----:B------:R-:W-:Y:S01]  /*1a460*/  IADD3 R17, R41, -0x100000, RZ ;  /* 0xfff0000029117810 */ /* 0x000fe20007ffe0ff */
[----:B------:R-:W-:Y:S01]  /*1a470*/  IMAD.MOV.U32 R16, RZ, RZ, R40 ;  /* 0x000000ffff107224 */ /* 0x000fe200078e0028 */
[----:B0-----:R-:W0:-:S06]  /*1a480*/  DFMA R4, R18, -R18, R54 ;  /* 0x800000121204722b */ /* 0x001e0c0000000036 */
[----:B0-----:R0:W4:Y:S01]  /*1a490*/  DFMA R22, R4, R16, R18 ;  /* 0x000000100416722b */ /* 0x0011220000000012 */
[----:B------:R-:W-:Y:S05]  /*1a4a0*/  @!P0 BRA `(.L_x_5539) ;  /* 0x000000b000008947 */ /* 0x000fea0003800000 */
[----:B------:R-:W-:Y:S01]  /*1a4b0*/  IMAD.MOV.U32 R41, RZ, RZ, R40 ;  /* 0x000000ffff297224 */ /* 0x000fe200078e0028 */
[----:B------:R-:W-:Y:S01]  /*1a4c0*/  MOV R53, R55 ;  /* 0x0000003700357202 */ /* 0x000fe20000000f00 */
[----:B------:R-:W-:Y:S01]  /*1a4d0*/  IMAD.MOV.U32 R43, RZ, RZ, R4 ;  /* 0x000000ffff2b7224 */ /* 0x000fe200078e0004 */
[----:B------:R-:W-:Y:S01]  /*1a4e0*/  MOV R40, R17 ;  /* 0x0000001100287202 */ /* 0x000fe20000000f00 */
[----:B------:R-:W-:Y:S01]  /*1a4f0*/  IMAD.MOV.U32 R42, RZ, RZ, R5 ;  /* 0x000000ffff2a7224 */ /* 0x000fe200078e0005 */
[----:B------:R-:W-:Y:S01]  /*1a500*/  MOV R3, 0x1a540 ;  /* 0x0001a54000037802 */ /* 0x000fe20000000f00 */
[----:B0-----:R-:W-:Y:S02]  /*1a510*/  IMAD.MOV.U32 R5, RZ, RZ, R18 ;  /* 0x000000ffff057224 */ /* 0x001fe400078e0012 */
[----:B------:R-:W-:Y:S02]  /*1a520*/  IMAD.MOV.U32 R4, RZ, RZ, R19 ;  /* 0x000000ffff047224 */ /* 0x000fe400078e0013 */
[----:B-1234-:R-:W-:Y:S05]  /*1a530*/  CALL.REL.NOINC `($__internal_9_$__cuda_sm20_dsqrt_rn_f64_mediumpath_v1) ;  /* 0x000038f000007944 */ /* 0x01efea0003c00000 */
[----:B------:R-:W-:Y:S02]  /*1a540*/  IMAD.MOV.U32 R22, RZ, RZ, R5 ;  /* 0x000000ffff167224 */ /* 0x000fe400078e0005 */
[----:B------:R-:W-:-:S02]  /*1a550*/  IMAD.MOV.U32 R23, RZ, RZ, R4 ;  /* 0x000000ffff177224 */ /* 0x000fc400078e0004 */
.L_x_5539:
[----:B------:R-:W-:Y:S05]  /*1a560*/  BSYNC B2 ;  /* 0x0000000000027941 */ /* 0x000fea0003800000 */
.L_x_5538:
[C---:B0-----:R-:W0:Y:S01]  /*1a570*/  DMUL R4, R12.reuse, R20 ;  /* 0x000000140c047228 */ /* 0x041e220000000000 */
[----:B------:R-:W-:Y:S01]  /*1a580*/  IMAD.MOV.U32 R16, RZ, RZ, 0x1 ;  /* 0x00000001ff107424 */ /* 0x000fe200078e00ff */
[----:B------:R-:W-:Y:S02]  /*1a590*/  BSSY B2, `(.L_x_5540) ;  /* 0x0000018000027945 */ /* 0x000fe40003800000 */
[----:B----4-:R-:W4:-:S04]  /*1a5a0*/  DMUL R22, R12, R22 ;  /* 0x000000160c167228 */ /* 0x010f080000000000 */
[----:B0-----:R-:W0:-:S04]  /*1a5b0*/  DFMA R4, R20, R4, 1 ;  /* 0x3ff000001404742b */ /* 0x001e080000000004 */
[----:B----4-:R-:W4:Y:S02]  /*1a5c0*/  DMUL R40, R20, R22 ;  /* 0x0000001614287228 */ /* 0x010f240000000000 */
[----:B0-----:R-:W0:Y:S08]  /*1a5d0*/  MUFU.RCP64H R17, R5 ;  /* 0x0000000500117308 */ /* 0x001e300000001800 */
[----:B----4-:R-:W-:Y:S01]  /*1a5e0*/  FSETP.GEU.AND P1, PT, |R41|, 6.5827683646048100446e-37, PT ;  /* 0x036000002900780b */ /* 0x010fe20003f2e200 */
        /* <DEDUP_REMOVED lines=15> */
[----:B-123--:R-:W-:Y:S05]  /*1a6e0*/  CALL.REL.NOINC `($__internal_8_$__cuda_sm20_div_rn_f64_full) ;  /* 0x000030d000007944 */ /* 0x00efea0003c00000 */
[----:B------:R-:W-:Y:S02]  /*1a6f0*/  IMAD.MOV.U32 R12, RZ, RZ, R40 ;  /* 0x000000ffff0c7224 */ /* 0x000fe400078e0028 */
[----:B------:R-:W-:Y:S02]  /*1a700*/  IMAD.MOV.U32 R13, RZ, RZ, R3 ;  /* 0x000000ffff0d7224 */ /* 0x000fe400078e0003 */
.L_x_5541:
[----:B------:R-:W-:Y:S05]  /*1a710*/  BSYNC B2 ;  /* 0x0000000000027941 */ /* 0x000fea0003800000 */
.L_x_5540:
        /* <DEDUP_REMOVED lines=22> */
.L_x_5543:
[----:B------:R-:W-:Y:S05]  /*1a880*/  BSYNC B2 ;  /* 0x0000000000027941 */ /* 0x000fea0003800000 */
.L_x_5542:
[----:B------:R-:W-:Y:S01]  /*1a890*/  MOV R14, R40 ;  /* 0x00000028000e7202 */ /* 0x000fe20000000f00 */
[----:B------:R-:W-:Y:S01]  /*1a8a0*/  IMAD.MOV.U32 R15, RZ, RZ, R41 ;  /* 0x000000ffff0f7224 */ /* 0x000fe200078e0029 */
[----:B------:R-:W-:Y:S05]  /*1a8b0*/  BRA `(.L_x_5524) ;  /* 0x00000e1000007947 */ /* 0x000fea0003800000 */
.L_x_5527:
        /* <DEDUP_REMOVED lines=39> */
.L_x_5545:
[----:B------:R-:W-:Y:S05]  /*1ab30*/  BSYNC B0 ;  /* 0x0000000000007941 */ /* 0x000fea0003800000 */
.L_x_5544:
        /* <DEDUP_REMOVED lines=15> */
.L_x_5547:
[----:B0-----:R0:W4:Y:S01]  /*1ac30*/  DMUL R4, RZ, R22 ;  /* 0x00000016ff047228 */ /* 0x0011220000000000 */
[----:B------:R-:W-:-:S05]  /*1ac40*/  IMAD.MOV.U32 R3, RZ, RZ, RZ ;  /* 0x000000ffff037224 */ /* 0x000fca00078e00ff */
.L_x_5548:
[----:B------:R-:W-:Y:S05]  /*1ac50*/  BSYNC B2 ;  /* 0x0000000000027941 */ /* 0x000fea0003800000 */
.L_x_5546:
[----:B------:R-:W-:Y:S01]  /*1ac60*/  SHF.L.U32 R12, R3, 0x3, RZ ;  /* 0x00000003030c7819 */ /* 0x000fe200000006ff */
        /* <DEDUP_REMOVED lines=36> */
.L_x_5550:
[----:B------:R3:W4:Y:S01]  /*1aeb0*/  DMUL R4, RZ, R22 ;  /* 0x00000016ff047228 */ /* 0x0007220000000000 */
[----:B------:R-:W-:-:S05]  /*1aec0*/  IMAD.MOV.U32 R3, RZ, RZ, RZ ;  /* 0x000000ffff037224 */ /* 0x000fca00078e00ff */
.L_x_5551:
[----:B------:R-:W-:Y:S05]  /*1aed0*/  BSYNC B2 ;  /* 0x0000000000027941 */ /* 0x000fea0003800000 */
.L_x_5549:
        /* <DEDUP_REMOVED lines=28> */
[----:B0-----:R-:W0:-:S06]  /*1b0a0*/  DMUL R62, R62, R60 ;  /* 0x0000003c3e3e7228 */ /* 0x001e0c0000000000 */
[----:B0-----:R0:W3:Y:S01]  /*1b0b0*/  DMUL R14, R62, R60 ;  /* 0x0000003c3e0e7228 */ /* 0x0010e20000000000 */
[----:B------:R-:W-:Y:S05]  /*1b0c0*/  BRA `(.L_x_5524) ;  /* 0x0000060000007947 */ /* 0x000fea0003800000 */
.L_x_5526:
[----:B------:R-:W0:-:S10]  /*1b0d0*/  DADD R12, R22, -R22 ;  /* 0x00000000160c7229 */ /* 0x000e140000000816 */
[----:B0-----:R-:W-:Y:S02]  /*1b0e0*/  IMAD.MOV.U32 R14, RZ, RZ, R12 ;  /* 0x000000ffff0e7224 */ /* 0x001fe400078e000c */
[----:B------:R-:W-:Y:S01]  /*1b0f0*/  IMAD.MOV.U32 R15, RZ, RZ, R13 ;  /* 0x000000ffff0f7224 */ /* 0x000fe200078e000d */
[----:B------:R-:W-:Y:S05]  /*1b100*/  BRA `(.L_x_5524) ;  /* 0x000005c000007947 */ /* 0x000fea0003800000 */
.L_x_5525:
        /* <DEDUP_REMOVED lines=30> */
.L_x_5555:
[----:B------:R-:W-:Y:S05]  /*1b2f0*/  BSYNC B3 ;  /* 0x0000000000037941 */ /* 0x000fea0003800000 */
.L_x_5554:
        /* <DEDUP_REMOVED lines=31> */
.L_x_5557:
[----:B------:R-:W-:Y:S05]  /*1b4f0*/  BSYNC B3 ;  /* 0x0000000000037941 */ /* 0x000fea0003800000 */
.L_x_5556:
        /* <DEDUP_REMOVED lines=24> */
.L_x_5553:
[----:B------:R-:W-:Y:S05]  /*1b680*/  BSYNC B2 ;  /* 0x0000000000027941 */ /* 0x000fea0003800000 */
.L_x_5552:
[----:B---3--:R-:W-:Y:S01]  /*1b690*/  LOP3.LUT R15, RZ, 0x80000000, R23, 0xb8, !PT ;  /* 0x80000000ff0f7812 */ /* 0x008fe200078eb817 */
[----:B------:R-:W-:Y:S02]  /*1b6a0*/  IMAD.MOV.U32 R12, RZ, RZ, R20 ;  /* 0x000000ffff0c7224 */ /* 0x000fe400078e0014 */
[----:B------:R-:W-:Y:S02]  /*1b6b0*/  IMAD.MOV.U32 R13, RZ, RZ, R59 ;  /* 0x000000ffff0d7224 */ /* 0x000fe400078e003b */
[----:B------:R-:W-:Y:S02]  /*1b6c0*/  IMAD.MOV.U32 R14, RZ, RZ, RZ ;  /* 0x000000ffff0e7224 */ /* 0x000fe400078e00ff */
.L_x_5524:
[----:B------:R-:W-:Y:S05]  /*1b6d0*/  BSYNC B1 ;  /* 0x0000000000017941 */ /* 0x000fea0003800000 */
.L_x_5523:
[----:B------:R-:W4:Y:S01]  /*1b6e0*/  S2R R3, SR_TID.X ;  /* 0x0000000000037919 */ /* 0x000f220000002100 */
[----:B------:R-:W-:Y:S01]  /*1b6f0*/  BSSY B1, `(.L_x_5558) ;  /* 0x00001cf000017945 */ /* 0x000fe20003800000 */
        /* <DEDUP_REMOVED lines=27> */
.L_x_5564:
[----:B------:R4:W0:Y:S01]  /*1b8b0*/  DMUL R4, RZ, R26 ;  /* 0x0000001aff047228 */ /* 0x0008220000000000 */
[----:B------:R-:W-:-:S05]  /*1b8c0*/  IMAD.MOV.U32 R3, RZ, RZ, RZ ;  /* 0x000000ffff037224 */ /* 0x000fca00078e00ff */
.L_x_5565:
[----:B------:R-:W-:Y:S05]  /*1b8d0*/  BSYNC B2 ;  /* 0x0000000000027941 */ /* 0x000fea0003800000 */
.L_x_5563:
        /* <DEDUP_REMOVED lines=35> */
.L_x_5567:
[----:B------:R-:W-:Y:S05]  /*1bb10*/  BSYNC B0 ;  /* 0x0000000000007941 */ /* 0x000fea0003800000 */
.L_x_5566:
        /* <DEDUP_REMOVED lines=67> */
.L_x_5571:
[----:B------:R-:W-:Y:S05]  /*1bf50*/  BSYNC B3 ;  /* 0x0000000000037941 */ /* 0x000fea0003800000 */
.L_x_5570:
[----:B------:R-:W-:-:S04]  /*1bf60*/  DADD R4, R4, R20 ;  /* 0x0000000004047229 */ /* 0x000fc80000000014 */
[----:B------:R-:W0:-:S06]  /*1bf70*/  DSETP.GE.AND P0, PT, R18, c[0x2][0xe8], PT ;  /* 0x00803a001200762a */ /* 0x000e0c0003f06000 */
[----:B0-----:R-:W-:Y:S02]  /*1bf80*/  FSEL R18, R4, RZ, !P0 ;  /* 0x000000ff04127208 */ /* 0x001fe40004000000 */
[----:B------:R-:W-:Y:S01]  /*1bf90*/  FSEL R19, R5, +QNAN , !P0 ;  /* 0x7ff0000005137808 */ /* 0x000fe20004000000 */
[----:B------:R-:W-:Y:S05]  /*1bfa0*/  BRA `(.L_x_5572) ;  /* 0x000000b000007947 */ /* 0x000fea0003800000 */
.L_x_5569:
        /* <DEDUP_REMOVED lines=11> */
.L_x_5572:
[----:B------:R-:W-:Y:S05]  /*1c060*/  BSYNC B2 ;  /* 0x0000000000027941 */ /* 0x000fea0003800000 */
.L_x_5568:
        /* <DEDUP_REMOVED lines=26> */
[----:B----4-:R-:W-:Y:S02]  /*1c210*/  IMAD.MOV.U32 R5, RZ, RZ, R20 ;  /* 0x000000ffff057224 */ /* 0x010fe400078e0014 */
[----:B------:R-:W-:Y:S02]  /*1c220*/  IMAD.MOV.U32 R4, RZ, RZ, R21 ;  /* 0x000000ffff047224 */ /* 0x000fe400078e0015 */
[----:B0123--:R-:W-:Y:S05]  /*1c230*/  CALL.REL.NOINC `($__internal_9_$__cuda_sm20_dsqrt_rn_f64_mediumpath_v1) ;  /* 0x00001bf000007944 */ /* 0x00ffea0003c00000 */
[----:B------:R-:W-:-:S04]  /*1c240*/  LOP3.LUT R5, R5, R4, RZ, 0x3c, !PT ;  /* 0x0000000405057212 */ /* 0x000fc800078e3cff */
[----:B------:R-:W-:-:S04]  /*1c250*/  LOP3.LUT R4, R5, R4, RZ, 0x3c, !PT ;  /* 0x0000000405047212 */ /* 0x000fc800078e3cff */
[----:B------:R-:W-:Y:S02]  /*1c260*/  LOP3.LUT R5, R5, R4, RZ, 0x3c, !PT ;  /* 0x0000000405057212 */ /* 0x000fe400078e3cff */
.L_x_5574:
[----:B------:R-:W-:Y:S05]  /*1c270*/  BSYNC B2 ;  /* 0x0000000000027941 */ /* 0x000fea0003800000 */
.L_x_5573:
        /* <DEDUP_REMOVED lines=23> */
[----:B-123--:R-:W-:Y:S05]  /*1c3f0*/  CALL.REL.NOINC `($__internal_8_$__cuda_sm20_div_rn_f64_full) ;  /* 0x000013c000007944 */ /* 0x00efea0003c00000 */
[----:B------:R-:W-:Y:S01]  /*1c400*/  MOV R4, R40 ;  /* 0x0000002800047202 */ /* 0x000fe20000000f00 */
[----:B------:R-:W-:Y:S02]  /*1c410*/  IMAD.MOV.U32 R5, RZ, RZ, R3 ;  /* 0x000000ffff057224 */ /* 0x000fe400078e0003 */
.L_x_5576:
[----:B------:R-:W-:Y:S05]  /*1c420*/  BSYNC B2 ;  /* 0x0000000000027941 */ /* 0x000fea0003800000 */
.L_x_5575:
        /* <DEDUP_REMOVED lines=22> */
.L_x_5578:
[----:B------:R-:W-:Y:S05]  /*1c590*/  BSYNC B2 ;  /* 0x0000000000027941 */ /* 0x000fea0003800000 */
.L_x_5577:
[----:B------:R-:W-:Y:S02]  /*1c5a0*/  IMAD.MOV.U32 R6, RZ, RZ, R40 ;  /* 0x000000ffff067224 */ /* 0x000fe400078e0028 */
[----:B------:R-:W-:Y:S01]  /*1c5b0*/  IMAD.MOV.U32 R7, RZ, RZ, R41 ;  /* 0x000000ffff077224 */ /* 0x000fe200078e0029 */
[----:B------:R-:W-:Y:S05]  /*1c5c0*/  BRA `(.L_x_5559) ;  /* 0x00000e1000007947 */ /* 0x000fea0003800000 */
.L_x_5562:
        /* <DEDUP_REMOVED lines=23> */
[----:B0---4-:R-:W-:Y:S01]  /*1c740*/  IMAD R61, R4, 0x100000, R17 ;  /* 0x00100000043d7824 */ /* 0x011fe200078e0211 */
        /* <DEDUP_REMOVED lines=15> */
.L_x_5580:
[----:B------:R-:W-:Y:S05]  /*1c840*/  BSYNC B0 ;  /* 0x0000000000007941 */ /* 0x000fea0003800000 */
.L_x_5579:
        /* <DEDUP_REMOVED lines=17> */
.L_x_5582:
[----:B------:R0:W4:Y:S01]  /*1c960*/  DMUL R40, RZ, R26 ;  /* 0x0000001aff287228 */ /* 0x0001220000000000 */
[----:B------:R-:W-:-:S05]  /*1c970*/  IMAD.MOV.U32 R3, RZ, RZ, RZ ;  /* 0x000000ffff037224 */ /* 0x000fca00078e00ff */
.L_x_5583:
[----:B------:R-:W-:Y:S05]  /*1c980*/  BSYNC B2 ;  /* 0x0000000000027941 */ /* 0x000fea0003800000 */
.L_x_5581:
        /* <DEDUP_REMOVED lines=37> */
.L_x_5585:
[----:B------:R3:W4:Y:S01]  /*1cbe0*/  DMUL R4, RZ, R26 ;  /* 0x0000001aff047228 */ /* 0x0007220000000000 */
[----:B------:R-:W-:-:S05]  /*1cbf0*/  IMAD.MOV.U32 R3, RZ, RZ, RZ ;  /* 0x000000ffff037224 */ /* 0x000fca00078e00ff */
.L_x_5586:
[----:B------:R-:W-:Y:S05]  /*1cc00*/  BSYNC B2 ;  /* 0x0000000000027941 */ /* 0x000fea0003800000 */
.L_x_5584:
        /* <DEDUP_REMOVED lines=25> */
[----:B0-----:R-:W-:Y:S02]  /*1cda0*/  IMAD.MOV.U32 R5, RZ, RZ, 0x3ff00000 ;  /* 0x3ff00000ff057424 */ /* 0x001fe400078e00ff */
[----:B------:R-:W-:Y:S02]  /*1cdb0*/  IMAD.MOV.U32 R4, RZ, RZ, RZ ;  /* 0x000000ffff047224 */ /* 0x000fe400078e00ff */
[----:B---3--:R-:W0:Y:S01]  /*1cdc0*/  DMUL R6, R6, R60 ;  /* 0x0000003c06067228 */ /* 0x008e220000000000 */
[----:B------:R-:W-:-:S05]  /*1cdd0*/  LOP3.LUT R5, R5, 0x80000000, R25, 0xb8, !PT ;  /* 0x8000000005057812 */ /* 0x000fca00078eb819 */
[----:B0-----:R0:W3:Y:S01]  /*1cde0*/  DMUL R6, R6, R60 ;  /* 0x0000003c06067228 */ /* 0x0010e20000000000 */
[----:B------:R-:W-:Y:S05]  /*1cdf0*/  BRA `(.L_x_5559) ;  /* 0x000005e000007947 */ /* 0x000fea0003800000 */
.L_x_5561:
[----:B------:R-:W4:-:S10]  /*1ce00*/  DADD R4, R26, -R26 ;  /* 0x000000001a047229 */ /* 0x000f14000000081a */
[----:B----4-:R-:W-:Y:S02]  /*1ce10*/  IMAD.MOV.U32 R6, RZ, RZ, R4 ;  /* 0x000000ffff067224 */ /* 0x010fe400078e0004 */
[----:B------:R-:W-:Y:S01]  /*1ce20*/  IMAD.MOV.U32 R7, RZ, RZ, R5 ;  /* 0x000000ffff077224 */ /* 0x000fe200078e0005 */
[----:B------:R-:W-:Y:S05]  /*1ce30*/  BRA `(.L_x_5559) ;  /* 0x000005a000007947 */ /* 0x000fea0003800000 */
.L_x_5560:
[----:B------:R-:W-:-:S13]  /*1ce40*/  LOP3.LUT P0, RZ, R24, 0xfffff, R25, 0xf8, !PT ;  /* 0x000fffff18ff7812 */ /* 0x000fda000780f819 */
[----:B------:R-:W-:-:S04]  /*1ce50*/  @P0 DMUL R4, R26, R24 ;  /* 0x000000181a040228 */ /* 0x000fc80000000000 */
[----:B------:R-:W4:-:S06]  /*1ce60*/  @P0 DSETP.NEU.AND P1, PT, R26, RZ, PT ;  /* 0x000000ff1a00022a */ /* 0x000f0c0003f2d000 */
[----:B----4-:R-:W-:Y:S02]  /*1ce70*/  @P0 FSEL R6, R26, R4, !P1 ;  /* 0x000000041a060208 */ /* 0x010fe40004800000 */
[----:B------:R-:W-:Y:S01]  /*1ce80*/  @P0 FSEL R7, R27, R5, !P1 ;  /* 0x000000051b070208 */ /* 0x000fe20004800000 */
[----:B------:R-:W-:Y:S01]  /*1ce90*/  @P0 IMAD.MOV.U32 R5, RZ, RZ, R25 ;  /* 0x000000ffff050224 */ /* 0x000fe200078e0019 */
[----:B------:R-:W-:Y:S01]  /*1cea0*/  @P0 MOV R4, R24 ;  /* 0x0000001800040202 */ /* 0x000fe20000000f00 */
        /* <DEDUP_REMOVED lines=21> */
.L_x_5590:
[----:B------:R-:W-:Y:S05]  /*1d000*/  BSYNC B3 ;  /* 0x0000000000037941 */ /* 0x000fea0003800000 */
.L_x_5589:
        /* <DEDUP_REMOVED lines=31> */
.L_x_5592:
[----:B------:R-:W-:Y:S05]  /*1d200*/  BSYNC B3 ;  /* 0x0000000000037941 */ /* 0x000fea0003800000 */
.L_x_5591:
        /* <DEDUP_REMOVED lines=24> */
.L_x_5588:
[----:B------:R-:W-:Y:S05]  /*1d390*/  BSYNC B2 ;  /* 0x0000000000027941 */ /* 0x000fea0003800000 */
.L_x_5587:
[----:B------:R-:W-:Y:S01]  /*1d3a0*/  IMAD.MOV.U32 R5, RZ, RZ, R6 ;  /* 0x000000ffff057224 */ /* 0x000fe200078e0006 */
[----:B---3--:R-:W-:Y:S01]  /*1d3b0*/  LOP3.LUT R7, RZ, 0x80000000, R27, 0xb8, !PT ;  /* 0x80000000ff077812 */ /* 0x008fe200078eb81b */
[----:B------:R-:W-:Y:S01]  /*1d3c0*/  IMAD.MOV.U32 R6, RZ, RZ, RZ ;  /* 0x000000ffff067224 */ /* 0x000fe200078e00ff */
[----:B------:R-:W-:Y:S02]  /*1d3d0*/  MOV R4, R24 ;  /* 0x0000001800047202 */ /* 0x000fe40000000f00 */
.L_x_5559:
[----:B------:R-:W-:Y:S05]  /*1d3e0*/  BSYNC B1 ;  /* 0x0000000000017941 */ /* 0x000fea0003800000 */
.L_x_5558:
[----:B------:R-:W4:Y:S01]  /*1d3f0*/  S2R R3, SR_TID.X ;  /* 0x0000000000037919 */ /* 0x000f220000002100 */
[----:B------:R-:W-:Y:S01]  /*1d400*/  BSSY B0, `(.L_x_5593) ;  /* 0x0000033000007945 */ /* 0x000fe20003800000 */
[----:B------:R-:W-:Y:S01]  /*1d410*/  BSSY B1, `(.L_x_5594) ;  /* 0x000002b000017945 */ /* 0x000fe20003800000 */
[----:B----4-:R-:W-:-:S13]  /*1d420*/  ISETP.GE.AND P0, PT, R3, R0, PT ;  /* 0x000000000300720c */ /* 0x010fda0003f06270 */
[----:B------:R-:W-:Y:S01]  /*1d430*/  @!P0 IMAD.IADD R16, R2, 0x1, R3 ;  /* 0x0000000102108824 */ /* 0x000fe200078e0203 */
[----:B------:R-:W-:Y:S01]  /*1d440*/  @!P0 IADD3 R3, R3, 0x80, RZ ;  /* 0x0000008003038810 */ /* 0x000fe20007ffe0ff */
[----:B------:R-:W-:-:S04]  /*1d450*/  @!P0 IMAD.MOV.U32 R17, RZ, RZ, 0x10 ;  /* 0x00000010ff118424 */ /* 0x000fc800078e00ff */
[----:B------:R-:W-:-:S05]  /*1d460*/  @!P0 IMAD.WIDE.U32 R16, R16, R17, c[0x0][0x168] ;  /* 0x00005a0010108625 */ /* 0x000fca00078e0011 */
[----:B-1----:R1:W-:Y:S01]  /*1d470*/  @!P0 STG.E.128 [R16.64], R28 ;  /* 0x0000001c10008986 */ /* 0x0023e2000c101d06 */
[----:B------:R-:W-:-:S13]  /*1d480*/  ISETP.GE.AND P0, PT, R3, R0, PT ;  /* 0x000000000300720c */ /* 0x000fda0003f06270 */
[----:B------:R-:W-:Y:S05]  /*1d490*/  @P0 BRA `(.L_x_5595) ;  /* 0x000000c000000947 */ /* 0x000fea0003800000 */
[----:B-1----:R-:W-:Y:S01]  /*1d4a0*/  IADD3 R16, R2, R3, RZ ;  /* 0x0000000302107210 */ /* 0x002fe20007ffe0ff */
[----:B------:R-:W-:Y:S01]  /*1d4b0*/  IMAD.MOV.U32 R17, RZ, RZ, 0x10 ;  /* 0x00000010ff117424 */ /* 0x000fe200078e00ff */
[----:B------:R-:W-:-:S03]  /*1d4c0*/  IADD3 R3, R3, 0x80, RZ ;  /* 0x0000008003037810 */ /* 0x000fc60007ffe0ff */
[----:B------:R-:W-:Y:S01]  /*1d4d0*/  IMAD.WIDE.U32 R16, R16, R17, c[0x0][0x168] ;  /* 0x00005a0010107625 */ /* 0x000fe200078e0011 */
[----:B------:R-:W-:-:S04]  /*1d4e0*/  ISETP.GE.AND P0, PT, R3, R0, PT ;  /* 0x000000000300720c */ /* 0x000fc80003f06270 */
[----:B--2---:R1:W-:Y:S09]  /*1d4f0*/  STG.E.128 [R16.64], R32 ;  /* 0x0000002010007986 */ /* 0x0043f2000c101d06 */
[----:B------:R-:W-:Y:S05]  /*1d500*/  @P0 BRA `(.L_x_5596) ;  /* 0x000000c000000947 */ /* 0x000fea0003800000 */
[----:B-1----:R-:W-:Y:S01]  /*1d510*/  IMAD.IADD R16, R2, 0x1, R3 ;  /* 0x0000000102107824 */ /* 0x002fe200078e0203 */
[----:B------:R-:W-:Y:S01]  /*1d520*/  IADD3 R3, R3, 0x80, RZ ;  /* 0x0000008003037810 */ /* 0x000fe20007ffe0ff */
[----:B------:R-:W-:-:S04]  /*1d530*/  IMAD.MOV.U32 R17, RZ, RZ, 0x10 ;  /* 0x00000010ff117424 */ /* 0x000fc800078e00ff */
[----:B------:R-:W-:-:S05]  /*1d540*/  IMAD.WIDE.U32 R16, R16, R17, c[0x0][0x168] ;  /* 0x00005a0010107625 */ /* 0x000fca00078e0011 */
[----:B---3--:R1:W-:Y:S02]  /*1d550*/  STG.E.128 [R16.64], R36 ;  /* 0x0000002410007986 */ /* 0x0083e4000c101d06 */
.L_x_5595:
[----:B------:R-:W-:-:S13]  /*1d560*/  ISETP.GE.AND P0, PT, R3, R0, PT ;  /* 0x000000000300720c */ /* 0x000fda0003f06270 */
[----:B------:R-:W-:Y:S05]  /*1d570*/  @P0 BRA `(.L_x_5597) ;  /* 0x000000c000000947 */ /* 0x000fea0003800000 */
[----:B-1----:R-:W-:Y:S01]  /*1d580*/  HFMA2.MMA R17, -RZ, RZ, 0, 9.5367431640625e-07 ;  /* 0x00000010ff117435 */ /* 0x002fe200000001ff */
[----:B------:R-:W-:Y:S01]  /*1d590*/  IMAD.IADD R16, R2, 0x1, R3 ;  /* 0x0000000102107824 */ /* 0x000fe200078e0203 */
[----:B------:R-:W-:-:S08]  /*1d5a0*/  IADD3 R3, R3, 0x80, RZ ;  /* 0x0000008003037810 */ /* 0x000fd00007ffe0ff */
[----:B------:R-:W-:-:S05]  /*1d5b0*/  IMAD.WIDE.U32 R16, R16, R17, c[0x0][0x168] ;  /* 0x00005a0010107625 */ /* 0x000fca00078e0011 */
[----:B---3--:R1:W-:Y:S02]  /*1d5c0*/  STG.E.128 [R16.64], R8 ;  /* 0x0000000810007986 */ /* 0x0083e4000c101d06 */
.L_x_5596:
[----:B------:R-:W-:-:S13]  /*1d5d0*/  ISETP.GE.AND P0, PT, R3, R0, PT ;  /* 0x000000000300720c */ /* 0x000fda0003f06270 */
[----:B------:R-:W-:Y:S05]  /*1d5e0*/  @P0 BRA `(.L_x_5598) ;  /* 0x000000d000000947 */ /* 0x000fea0003800000 */
[----:B-1----:R-:W-:Y:S01]  /*1d5f0*/  IMAD.IADD R8, R2, 0x1, R3 ;  /* 0x0000000102087824 */ /* 0x002fe200078e0203 */
[----:B------:R-:W-:Y:S01]  /*1d600*/  IADD3 R3, R3, 0x80, RZ ;  /* 0x0000008003037810 */ /* 0x000fe20007ffe0ff */
[----:B------:R-:W-:-:S04]  /*1d610*/  IMAD.MOV.U32 R9, RZ, RZ, 0x10 ;  /* 0x00000010ff097424 */ /* 0x000fc800078e00ff */
[----:B------:R-:W-:-:S05]  /*1d620*/  IMAD.WIDE.U32 R8, R8, R9, c[0x0][0x168] ;  /* 0x00005a0008087625 */ /* 0x000fca00078e0009 */
[----:B---3--:R1:W-:Y:S02]  /*1d630*/  STG.E.128 [R8.64], R48 ;  /* 0x0000003008007986 */ /* 0x0083e4000c101d06 */
.L_x_5597:
[----:B------:R-:W-:-:S13]  /*1d640*/  ISETP.GE.AND P0, PT, R3, R0, PT ;  /* 0x000000000300720c */ /* 0x000fda0003f06270 */
[----:B------:R-:W-:Y:S01]  /*1d650*/  @P0 BREAK B1 ;  /* 0x0000000000010942 */ /* 0x000fe20003800000 */
[----:B------:R-:W-:Y:S05]  /*1d660*/  @P0 BRA `(.L_x_5599) ;  /* 0x000000c000000947 */ /* 0x000fea0003800000 */
[----:B-1----:R-:W-:Y:S01]  /*1d670*/  IMAD.IADD R8, R2, 0x1, R3 ;  /* 0x0000000102087824 */ /* 0x002fe200078e0203 */
[----:B------:R-:W-:Y:S01]  /*1d680*/  IADD3 R3, R3, 0x80, RZ ;  /* 0x0000008003037810 */ /* 0x000fe20007ffe0ff */
[----:B------:R-:W-:-:S04]  /*1d690*/  IMAD.MOV.U32 R9, RZ, RZ, 0x10 ;  /* 0x00000010ff097424 */ /* 0x000fc800078e00ff */
[----:B------:R-:W-:-:S05]  /*1d6a0*/  IMAD.WIDE.U32 R8, R8, R9, c[0x0][0x168] ;  /* 0x00005a0008087625 */ /* 0x000fca00078e0009 */
[----:B---3--:R1:W-:Y:S02]  /*1d6b0*/  STG.E.128 [R8.64], R44 ;  /* 0x0000002c08007986 */ /* 0x0083e4000c101d06 */
.L_x_5598:
[----:B------:R-:W-:Y:S05]  /*1d6c0*/  BSYNC B1 ;  /* 0x0000000000017941 */ /* 0x000fea0003800000 */
.L_x_5594:
[----:B------:R-:W-:-:S13]  /*1d6d0*/  ISETP.GE.AND P0, PT, R3, R0, PT ;  /* 0x000000000300720c */ /* 0x000fda0003f06270 */
[----:B-1----:R-:W-:Y:S01]  /*1d6e0*/  @!P0 IADD3 R8, R2, R3, RZ ;  /* 0x0000000302088210 */ /* 0x002fe20007ffe0ff */
[----:B------:R-:W-:Y:S01]  /*1d6f0*/  @!P0 IMAD.MOV.U32 R9, RZ, RZ, 0x10 ;  /* 0x00000010ff098424 */ /* 0x000fe200078e00ff */
[----:B------:R-:W-:-:S03]  /*1d700*/  @!P0 IADD3 R3, R3, 0x80, RZ ;  /* 0x0000008003038810 */ /* 0x000fc60007ffe0ff */
[----:B------:R-:W-:-:S05]  /*1d710*/  @!P0 IMAD.WIDE.U32 R8, R8, R9, c[0x0][0x168] ;  /* 0x00005a0008088625 */ /* 0x000fca00078e0009 */
[----:B---3--:R1:W-:Y:S02]  /*1d720*/  @!P0 STG.E.128 [R8.64], R12 ;  /* 0x0000000c08008986 */ /* 0x0083e4000c101d06 */
.L_x_5599:
[----:B------:R-:W-:Y:S05]  /*1d730*/  BSYNC B0 ;  /* 0x0000000000007941 */ /* 0x000fea0003800000 */
.L_x_5593:
[----:B------:R-:W-:Y:S01]  /*1d740*/  WARPSYNC 0xffffffff ;  /* 0xffffffff00007948 */ /* 0x000fe20003800000 */
[----:B------:R-:W-:-:S13]  /*1d750*/  ISETP.GE.AND P0, PT, R3, R0, PT ;  /* 0x000000000300720c */ /* 0x000fda0003f06270 */
[----:B------:R-:W-:Y:S05]  /*1d760*/  @P0 EXIT ;  /* 0x000000000000094d */ /* 0x000fea0003800000 */
[----:B------:R-:W-:Y:S02]  /*1d770*/  IMAD.IADD R2, R2, 0x1, R3 ;  /* 0x0000000102027824 */ /* 0x000fe400078e0203 */
[----:B------:R-:W-:-:S04]  /*1d780*/  IMAD.MOV.U32 R3, RZ, RZ, 0x10 ;  /* 0x00000010ff037424 */ /* 0x000fc800078e00ff */
[----:B------:R-:W-:-:S05]  /*1d790*/  IMAD.WIDE.U32 R2, R2, R3, c[0x0][0x168] ;  /* 0x00005a0002027625 */ /* 0x000fca00078e0003 */
[----:B---3--:R-:W-:Y:S01]  /*1d7a0*/  STG.E.128 [R2.64], R4 ;  /* 0x0000000402007986 */ /* 0x008fe2000c101d06 */
[----:B------:R-:W-:Y:S05]  /*1d7b0*/  EXIT ;  /* 0x000000000000794d */ /* 0x000fea0003800000 */
        .weak           $__internal_8_$__cuda_sm20_div_rn_f64_full
        .type           $__internal_8_$__cuda_sm20_div_rn_f64_full,@function
        .size           $__internal_8_$__cuda_sm20_div_rn_f64_full,($__internal_9_$__cuda_sm20_dsqrt_rn_f64_mediumpath_v1 - $__internal_8_$__cuda_sm20_div_rn_f64_full)
$__internal_8_$__cuda_sm20_div_rn_f64_full:
[----:B------:R-:W-:Y:S01]  /*1d7c0*/  MOV R59, R3 ;  /* 0x00000003003b7202 */ /* 0x000fe20000000f00 */
[----:B------:R-:W-:Y:S01]  /*1d7d0*/  IMAD.MOV.U32 R55, RZ, RZ, R42 ;  /* 0x000000ffff377224 */ /* 0x000fe200078e002a */
[C---:B------:R-:W-:Y:S01]  /*1d7e0*/  FSETP.GEU.AND P0, PT, |R42|.reuse, 1.469367938527859385e-39, PT ;  /* 0x001000002a00780b */ /* 0x040fe20003f0e200 */
[----:B------:R-:W-:Y:S01]  /*1d7f0*/  IMAD.MOV.U32 R54, RZ, RZ, R52 ;  /* 0x000000ffff367224 */ /* 0x000fe200078e0034 */
[----:B------:R-:W-:Y:S01]  /*1d800*/  FSETP.GEU.AND P2, PT, |R59|, 1.469367938527859385e-39, PT ;  /* 0x001000003b00780b */ /* 0x000fe20003f4e200 */
[----:B------:R-:W-:Y:S01]  /*1d810*/  IMAD.MOV.U32 R58, RZ, RZ, R40 ;  /* 0x000000ffff3a7224 */ /* 0x000fe200078e0028 */
[C---:B------:R-:W-:Y:S01]  /*1d820*/  LOP3.LUT R3, R42.reuse, 0x800fffff, RZ, 0xc0, !PT ;  /* 0x800fffff2a037812 */ /* 0x040fe200078ec0ff */
[----:B------:R-:W-:Y:S01]  /*1d830*/  IMAD.MOV.U32 R56, RZ, RZ, R52 ;  /* 0x000000ffff387224 */ /* 0x000fe200078e0034 */
[----:B------:R-:W-:Y:S01]  /*1d840*/  LOP3.LUT R52, R42, 0x7ff00000, RZ, 0xc0, !PT ;  /* 0x7ff000002a347812 */ /* 0x000fe200078ec0ff */
[----:B------:R-:W-:Y:S01]  /*1d850*/  IMAD.MOV.U32 R60, RZ, RZ, 0x1 ;  /* 0x00000001ff3c7424 */ /* 0x000fe200078e00ff */
[----:B------:R-:W-:Y:S01]  /*1d860*/  LOP3.LUT R57, R3, 0x3ff00000, RZ, 0xfc, !PT ;  /* 0x3ff0000003397812 */ /* 0x000fe200078efcff */
[----:B------:R-:W-:Y:S01]  /*1d870*/  BSSY B0, `(.L_x_5600) ;  /* 0x0000056000007945 */ /* 0x000fe20003800000 */
[----:B------:R-:W-:-:S02]  /*1d880*/  LOP3.LUT R3, R59, 0x7ff00000, RZ, 0xc0, !PT ;  /* 0x7ff000003b037812 */ /* 0x000fc400078ec0ff */
[----:B------:R-:W-:Y:S01]  /*1d890*/  MOV R62, R58 ;  /* 0x0000003a003e7202 */ /* 0x000fe20000000f00 */
[----:B------:R-:W0:Y:S01]  /*1d8a0*/  @!P0 DMUL R56, R54, 8.98846567431157953865e+307 ;  /* 0x7fe0000036388828 */ /* 0x000e220000000000 */
[----:B------:R-:W-:Y:S02]  /*1d8b0*/  ISETP.GE.U32.AND P1, PT, R3, R52, PT ;  /* 0x000000340300720c */ /* 0x000fe40003f26070 */
        /* <DEDUP_REMOVED lines=10> */
[----:B------:R-:W-:-:S06]  /*1d960*/  @!P2 IMAD.MOV.U32 R42, RZ, RZ, RZ ;  /* 0x000000ffff2aa224 */ /* 0x000fcc00078e00ff */
[----:B------:R-:W-:-:S04]  /*1d970*/  @!P2 DFMA R62, R62, 2, -R42 ;  /* 0x400000003e3ea82b */ /* 0x000fc8000000082a */
[----:B0-----:R-:W0:-:S06]  /*1d980*/  DFMA R42, R60, -R56, 1 ;  /* 0x3ff000003c2a742b */ /* 0x001e0c0000000838 */
[----:B0-----:R-:W0:-:S06]  /*1d990*/  DFMA R42, R42, R42, R42 ;  /* 0x0000002a2a2a722b */ /* 0x001e0c000000002a */
[----:B0-----:R-:W0:-:S06]  /*1d9a0*/  DFMA R60, R60, R42, R60 ;  /* 0x0000002a3c3c722b */ /* 0x001e0c000000003c */
[----:B0-----:R-:W0:-:S06]  /*1d9b0*/  DFMA R64, R60, -R56, 1 ;  /* 0x3ff000003c40742b */ /* 0x001e0c0000000838 */
[----:B0-----:R-:W0:-:S06]  /*1d9c0*/  DFMA R64, R60, R64, R60 ;  /* 0x000000403c40722b */ /* 0x001e0c000000003c */
[----:B0-----:R-:W0:-:S06]  /*1d9d0*/  DMUL R42, R64, R62 ;  /* 0x0000003e402a7228 */ /* 0x001e0c0000000000 */
[----:B0-----:R-:W0:-:S06]  /*1d9e0*/  DFMA R60, R42, -R56, R62 ;  /* 0x800000382a3c722b */ /* 0x001e0c000000003e */
[----:B0-----:R0:W1:Y:S02]  /*1d9f0*/  DFMA R60, R64, R60, R42 ;  /* 0x0000003c403c722b */ /* 0x001064000000002a */
[----:B0-----:R-:W-:Y:S01]  /*1da00*/  IMAD.MOV.U32 R43, RZ, RZ, R3 ;  /* 0x000000ffff2b7224 */ /* 0x001fe200078e0003 */
[----:B------:R-:W-:-:S04]  /*1da10*/  @!P2 LOP3.LUT R43, R63, 0x7ff00000, RZ, 0xc0, !PT ;  /* 0x7ff000003f2ba812 */ /* 0x000fc800078ec0ff */
[----:B------:R-:W-:-:S04]  /*1da20*/  IADD3 R42, R43, -0x1, RZ ;  /* 0xffffffff2b2a7810 */ /* 0x000fc80007ffe0ff */
[----:B------:R-:W-:Y:S02]  /*1da30*/  ISETP.GT.U32.AND P0, PT, R42, 0x7feffffe, PT ;  /* 0x7feffffe2a00780c */ /* 0x000fe40003f04070 */
[----:B------:R-:W-:-:S04]  /*1da40*/  IADD3 R42, R52, -0x1, RZ ;  /* 0xffffffff342a7810 */ /* 0x000fc80007ffe0ff */
[----:B------:R-:W-:-:S13]  /*1da50*/  ISETP.GT.U32.OR P0, PT, R42, 0x7feffffe, P0 ;  /* 0x7feffffe2a00780c */ /* 0x000fda0000704470 */
[----:B------:R-:W-:Y:S05]  /*1da60*/  @P0 BRA `(.L_x_5601) ;  /* 0x000001e000000947 */ /* 0x000fea0003800000 */
[----:B-1----:R-:W-:-:S04]  /*1da70*/  LOP3.LUT R42, R55, 0x7ff00000, RZ, 0xc0, !PT ;  /* 0x7ff00000372a7812 */ /* 0x002fc800078ec0ff */
[C---:B------:R-:W-:Y:S01]  /*1da80*/  ISETP.GE.U32.AND P0, PT, R3.reuse, R42, PT ;  /* 0x0000002a0300720c */ /* 0x040fe20003f06070 */
[----:B------:R-:W-:Y:S02]  /*1da90*/  IMAD.IADD R43, R3, 0x1, -R42 ;  /* 0x00000001032b7824 */ /* 0x000fe400078e0a2a */
[----:B------:R-:W-:Y:S01]  /*1daa0*/  IMAD.MOV.U32 R42, RZ, RZ, RZ ;  /* 0x000000ffff2a7224 */ /* 0x000fe200078e00ff */
[----:B------:R-:W-:Y:S02]  /*1dab0*/  SEL R40, R40, 0x63400000, !P0 ;  /* 0x6340000028287807 */ /* 0x000fe40004000000 */
[----:B------:R-:W-:-:S04]  /*1dac0*/  IMNMX R43, R43, -0x46a00000, !PT ;  /* 0xb96000002b2b7817 */ /* 0x000fc80007800200 */
[----:B------:R-:W-:-:S04]  /*1dad0*/  IMNMX R43, R43, 0x46a00000, PT ;  /* 0x46a000002b2b7817 */ /* 0x000fc80003800200 */
[----:B------:R-:W-:-:S04]  /*1dae0*/  IADD3 R40, -R40, R43, RZ ;  /* 0x0000002b28287210 */ /* 0x000fc80007ffe1ff */
        /* <DEDUP_REMOVED lines=18> */
[----:B------:R-:W-:Y:S02]  /*1dc10*/  FSEL R3, R3, R65, !P0 ;  /* 0x0000004103037208 */ /* 0x000fe40004000000 */
[----:B------:R-:W-:-:S03]  /*1dc20*/  MOV R64, R40 ;  /* 0x0000002800407202 */ /* 0x000fc60000000f00 */
[----:B------:R-:W-:Y:S01]  /*1dc30*/  IMAD.MOV.U32 R65, RZ, RZ, R3 ;  /* 0x000000ffff417224 */ /* 0x000fe200078e0003 */
[----:B------:R-:W-:Y:S05]  /*1dc40*/  BRA `(.L_x_5602) ;  /* 0x0000018000007947 */ /* 0x000fea0003800000 */
.L_x_5601:
        /* <DEDUP_REMOVED lines=13> */
[----:B------:R-:W-:Y:S01]  /*1dd20*/  @!P0 MOV R65, R3 ;  /* 0x0000000300418202 */ /* 0x000fe20000000f00 */
[----:B------:R-:W-:Y:S02]  /*1dd30*/  @P0 IMAD.MOV.U32 R64, RZ, RZ, RZ ;  /* 0x000000ffff400224 */ /* 0x000fe400078e00ff */
[----:B------:R-:W-:Y:S01]  /*1dd40*/  @P0 IMAD.MOV.U32 R65, RZ, RZ, R40 ;  /* 0x000000ffff410224 */ /* 0x000fe200078e0028 */
[----:B------:R-:W-:Y:S05]  /*1dd50*/  BRA `(.L_x_5602) ;  /* 0x0000007000007947 */ /* 0x000fea0003800000 */
.L_x_5604:
[----:B------:R-:W-:Y:S01]  /*1dd60*/  LOP3.LUT R3, R55, 0x80000, RZ, 0xfc, !PT ;  /* 0x0008000037037812 */ /* 0x000fe200078efcff */
[----:B------:R-:W-:-:S04]  /*1dd70*/  IMAD.MOV.U32 R64, RZ, RZ, R54 ;  /* 0x000000ffff407224 */ /* 0x000fc800078e0036 */
[----:B------:R-:W-:Y:S01]  /*1dd80*/  IMAD.MOV.U32 R65, RZ, RZ, R3 ;  /* 0x000000ffff417224 */ /* 0x000fe200078e0003 */
[----:B------:R-:W-:Y:S05]  /*1dd90*/  BRA `(.L_x_5602) ;  /* 0x0000003000007947 */ /* 0x000fea0003800000 */
.L_x_5603:
[----:B------:R-:W-:Y:S02]  /*1dda0*/  LOP3.LUT R3, R59, 0x80000, RZ, 0xfc, !PT ;  /* 0x000800003b037812 */ /* 0x000fe400078efcff */
[----:B------:R-:W-:-:S03]  /*1ddb0*/  MOV R64, R58 ;  /* 0x0000003a00407202 */ /* 0x000fc60000000f00 */
[----:B------:R-:W-:Y:S02]  /*1ddc0*/  IMAD.MOV.U32 R65, RZ, RZ, R3 ;  /* 0x000000ffff417224 */ /* 0x000fe400078e0003 */
.L_x_5602:
[----:B------:R-:W-:Y:S05]  /*1ddd0*/  BSYNC B0 ;  /* 0x0000000000007941 */ /* 0x000fea0003800000 */
.L_x_5600:
[----:B------:R-:W-:Y:S01]  /*1dde0*/  HFMA2.MMA R43, -RZ, RZ, 0, 0 ;  /* 0x00000000ff2b7435 */ /* 0x000fe200000001ff */
[----:B------:R-:W-:Y:S02]  /*1ddf0*/  IMAD.MOV.U32 R42, RZ, RZ, R41 ;  /* 0x000000ffff2a7224 */ /* 0x000fe400078e0029 */
[----:B------:R-:W-:Y:S02]  /*1de00*/  IMAD.MOV.U32 R40, RZ, RZ, R64 ;  /* 0x000000ffff287224 */ /* 0x000fe400078e0040 */
[----:B------:R-:W-:Y:S01]  /*1de10*/  IMAD.MOV.U32 R3, RZ, RZ, R65 ;  /* 0x000000ffff037224 */ /* 0x000fe200078e0041 */
[----:B------:R-:W-:Y:S06]  /*1de20*/  RET.REL.NODEC R42 `(_ZN2at6native29vectorized_elementwise_kernelILi2EZZZNS0_16tanh_kernel_cudaERNS_18TensorIteratorBaseEENKUlvE_clEvENKUlvE_clEvEUlN3c107complexIdEEE_St5arrayIPcLm2EEEEviT0_T1_) ;  /* 0xfffe21d02a007950 */ /* 0x000fec0003c3ffff */
        .weak           $__internal_9_$__cuda_sm20_dsqrt_rn_f64_mediumpath_v1
        .type           $__internal_9_$__cuda_sm20_dsqrt_rn_f64_mediumpath_v1,@function
        .size           $__internal_9_$__cuda_sm20_dsqrt_rn_f64_mediumpath_v1,($_ZN2at6native29vectorized_elementwise_kernelILi2EZZZNS0_16tanh_kernel_cudaERNS_18TensorIteratorBaseEENKUlvE_clEvENKUlvE_clEvEUlN3c107complexIdEEE_St5arrayIPcLm2EEEEviT0_T1_$__internal_trig_reduction_slowpathd - $__internal_9_$__cuda_sm20_dsqrt_rn_f64_mediumpath_v1)
$__internal_9_$__cuda_sm20_dsqrt_rn_f64_mediumpath_v1:
[----:B------:R-:W-:Y:S01]  /*1de30*/  ISETP.GE.U32.AND P0, PT, R52, -0x3400000, PT ;  /* 0xfcc000003400780c */ /* 0x000fe20003f06070 */
[----:B------:R-:W-:Y:S01]  /*1de40*/  BSSY B0, `(.L_x_5605) ;  /* 0x000002e000007945 */ /* 0x000fe20003800000 */
[----:B------:R-:W-:Y:S01]  /*1de50*/  LOP3.LUT R43, R43, R42, RZ, 0x3c, !PT ;  /* 0x0000002a2b2b7212 */ /* 0x000fe200078e3cff */
[----:B------:R-:W-:Y:S01]  /*1de60*/  IMAD.MOV.U32 R55, RZ, RZ, R53 ;  /* 0x000000ffff377224 */ /* 0x000fe200078e0035 */
[----:B------:R-:W-:-:S02]  /*1de70*/  LOP3.LUT R41, R41, R40, RZ, 0x3c, !PT ;  /* 0x0000002829297212 */ /* 0x000fc400078e3cff */
[----:B------:R-:W-:Y:S02]  /*1de80*/  LOP3.LUT R5, R5, R4, RZ, 0x3c, !PT ;  /* 0x0000000405057212 */ /* 0x000fe400078e3cff */
[----:B------:R-:W-:Y:S02]  /*1de90*/  LOP3.LUT R42, R43, R42, RZ, 0x3c, !PT ;  /* 0x0000002a2b2a7212 */ /* 0x000fe400078e3cff */
[----:B------:R-:W-:Y:S02]  /*1dea0*/  LOP3.LUT R40, R41, R40, RZ, 0x3c, !PT ;  /* 0x0000002829287212 */ /* 0x000fe400078e3cff */
[----:B------:R-:W-:Y:S02]  /*1deb0*/  LOP3.LUT R4, R5, R4, RZ, 0x3c, !PT ;  /* 0x0000000405047212 */ /* 0x000fe400078e3cff */
[----:B------:R-:W-:Y:S02]  /*1dec0*/  LOP3.LUT R43, R43, R42, RZ, 0x3c, !PT ;  /* 0x0000002a2b2b7212 */ /* 0x000fe400078e3cff */
[----:B------:R-:W-:-:S02]  /*1ded0*/  LOP3.LUT R41, R41, R40, RZ, 0x3c, !PT ;  /* 0x0000002829297212 */ /* 0x000fc400078e3cff */
        /* <DEDUP_REMOVED lines=10> */
.L_x_5606:
        /* <DEDUP_REMOVED lines=23> */
[----:B------:R-:W-:Y:S01]  /*1e0f0*/  IMAD.MOV.U32 R40, RZ, RZ, R4 ;  /* 0x000000ffff287224 */ /* 0x000fe200078e0004 */
[----:B------:R-:W-:Y:S05]  /*1e100*/  BRA `(.L_x_5607) ;  /* 0x0000001000007947 */ /* 0x000fea0003800000 */
.L_x_5608:
[----:B------:R0:W1:-:S06]  /*1e110*/  DADD R40, R54, R54 ;  /* 0x0000000036287229 */ /* 0x00004c0000000036 */
.L_x_5607:
[----:B------:R-:W-:Y:S05]  /*1e120*/  BSYNC B0 ;  /* 0x0000000000007941 */ /* 0x000fea0003800000 */
.L_x_5605:
[----:B-1----:R-:W-:Y:S01]  /*1e130*/  IMAD.MOV.U32 R5, RZ, RZ, R40 ;  /* 0x000000ffff057224 */ /* 0x002fe200078e0028 */
[----:B------:R-:W-:Y:S01]  /*1e140*/  MOV R4, R41 ;  /* 0x0000002900047202 */ /* 0x000fe20000000f00 */
[----:B------:R-:W-:Y:S02]  /*1e150*/  IMAD.MOV.U32 R40, RZ, RZ, R3 ;  /* 0x000000ffff287224 */ /* 0x000fe400078e0003 */
[----:B------:R-:W-:-:S04]  /*1e160*/  IMAD.MOV.U32 R41, RZ, RZ, 0x0 ;  /* 0x00000000ff297424 */ /* 0x000fc800078e00ff */
[----:B------:R-:W-:Y:S05]  /*1e170*/  RET.REL.NODEC R40 `(_ZN2at6native29vectorized_elementwise_kernelILi2EZZZNS0_16tanh_kernel_cudaERNS_18TensorIteratorBaseEENKUlvE_clEvENKUlvE_clEvEUlN3c107complexIdEEE_St5arrayIPcLm2EEEEviT0_T1_) ;  /* 0xfffe1e8028007950 */ /* 0x000fea0003c3ffff */
        .type           $_ZN2at6native29vectorized_elementwise_kernelILi2EZZZNS0_16tanh_kernel_cudaERNS_18TensorIteratorBaseEENKUlvE_clEvENKUlvE_clEvEUlN3c107complexIdEEE_St5arrayIPcLm2EEEEviT0_T1_$__internal_trig_reduction_slowpathd,@function
        .size           $_ZN2at6native29vectorized_elementwise_kernelILi2EZZZNS0_16tanh_kernel_cudaERNS_18TensorIteratorBaseEENKUlvE_clEvENKUlvE_clEvEUlN3c107complexIdEEE_St5arrayIPcLm2EEEEviT0_T1_$__internal_trig_reduction_slowpathd,(.L_x_6211 - $_ZN2at6native29vectorized_elementwise_kernelILi2EZZZNS0_16tanh_kernel_cudaERNS_18TensorIteratorBaseEENKUlvE_clEvENKUlvE_clEvEUlN3c107complexIdEEE_St5arrayIPcLm2EEEEviT0_T1_$__internal_trig_reduction_slowpathd)
$_ZN2at6native29vectorized_elementwise_kernelILi2EZZZNS0_16tanh_kernel_cudaERNS_18TensorIteratorBaseEENKUlvE_clEvENKUlvE_clEvEUlN3c107complexIdEEE_St5arrayIPcLm2EEEEviT0_T1_$__internal_trig_reduction_slowpathd:
        /* <DEDUP_REMOVED lines=16> */
[----:B------:R-:W-:-:S02]  /*1e280*/  MOV R58, R53 ;  /* 0x00000035003a7202 */ /* 0x000fc40000000f00 */
[----:B------:R-:W-:Y:S02]  /*1e290*/  ISETP.GT.AND P1, PT, R3, R52, PT ;  /* 0x000000340300720c */ /* 0x000fe40003f24270 */
[----:B------:R-:W-:-:S11]  /*1e2a0*/  LOP3.LUT P0, R3, R5, 0x3f, RZ, 0xc0, !PT ;  /* 0x0000003f05037812 */ /* 0x000fd6000780c0ff */
[----:B------:R-:W-:Y:S05]  /*1e2b0*/  @P1 BRA `(.L_x_5611) ;  /* 0x0000026000001947 */ /* 0x000fea0003800000 */
[----:B------:R-:W-:Y:S01]  /*1e2c0*/  IMAD.MOV.U32 R5, RZ, RZ, 0x8 ;  /* 0x00000008ff057424 */ /* 0x000fe200078e00ff */
[C---:B------:R-:W-:Y:S01]  /*1e2d0*/  SHF.L.U64.HI R40, R4.reuse, 0xb, R40 ;  /* 0x0000000b04287819 */ /* 0x040fe20000010228 */
[----:B------:R-:W-:Y:S01]  /*1e2e0*/  IMAD.SHL.U32 R41, R4, 0x800, RZ ;  /* 0x0000080004297824 */ /* 0x000fe200078e00ff */
[----:B------:R-:W-:Y:S01]  /*1e2f0*/  CS2R R66, SRZ ;  /* 0x0000000000427805 */ /* 0x000fe2000001ff00 */
[----:B------:R-:W-:Y:S01]  /*1e300*/  IMAD.WIDE R56, R53, R5, c[0x4][0x170] ;  /* 0x01005c0035387625 */ /* 0x000fe200078e0205 */
[----:B------:R-:W-:-:S03]  /*1e310*/  LOP3.LUT R40, R40, 0x80000000, RZ, 0xfc, !PT ;  /* 0x8000000028287812 */ /* 0x000fc600078efcff */
[----:B------:R-:W-:Y:S01]  /*1e320*/  IMAD.MOV.U32 R55, RZ, RZ, R56 ;  /* 0x000000ffff377224 */ /* 0x000fe200078e0038 */
[----:B------:R-:W-:Y:S01]  /*1e330*/  MOV R56, R1 ;  /* 0x0000000100387202 */ /* 0x000fe20000000f00 */
[----:B------:R-:W-:Y:S02]  /*1e340*/  IMAD.MOV.U32 R54, RZ, RZ, R57 ;  /* 0x000000ffff367224 */ /* 0x000fe400078e0039 */
[----:B------:R-:W-:Y:S02]  /*1e350*/  IMAD.MOV.U32 R58, RZ, RZ, R53 ;  /* 0x000000ffff3a7224 */ /* 0x000fe400078e0035 */
.L_x_5612:
[----:B------:R-:W-:Y:S01]  /*1e360*/  IMAD.MOV.U32 R4, RZ, RZ, R55 ;  /* 0x000000ffff047224 */ /* 0x000fe200078e0037 */
[----:B------:R-:W-:Y:S01]  /*1e370*/  ULDC.64 UR4, c[0x0][0x118] ;  /* 0x0000460000047ab9 */ /* 0x000fe20000000a00 */
[----:B------:R-:W-:-:S05]  /*1e380*/  IMAD.MOV.U32 R5, RZ, RZ, R54 ;  /* 0x000000ffff057224 */ /* 0x000fca00078e0036 */
[----:B------:R-:W2:Y:S01]  /*1e390*/  LDG.E.64.CONSTANT R64, [R4.64] ;  /* 0x0000000404407981 */ /* 0x000ea2000c1e9b00 */
[----:B------:R-:W-:Y:S01]  /*1e3a0*/  IADD3 R58, R58, 0x1, RZ ;  /* 0x000000013a3a7810 */ /* 0x000fe20007ffe0ff */
        /* <DEDUP_REMOVED lines=10> */
[----:B------:R-:W-:Y:S01]  /*1e450*/  IMAD.HI.U32 R5, R65, R40, RZ ;  /* 0x0000002841057227 */ /* 0x000fe200078e00ff */
[----:B------:R-:W-:-:S04]  /*1e460*/  IADD3.X R4, R4, RZ, RZ, P1, !PT ;  /* 0x000000ff04047210 */ /* 0x000fc80000ffe4ff */
[----:B------:R-:W-:Y:S01]  /*1e470*/  IADD3.X R57, P1, R57, R4, RZ, P3, !PT ;  /* 0x0000000439397210 */ /* 0x000fe20001f3e4ff */
[----:B------:R-:W-:Y:S01]  /*1e480*/  IMAD R4, R65, R40, RZ ;  /* 0x0000002841047224 */ /* 0x000fe200078e02ff */
[----:B------:R-:W-:-:S03]  /*1e490*/  ISETP.GE.AND P3, PT, R58, R52, PT ;  /* 0x000000343a00720c */ /* 0x000fc60003f66270 */
[----:B------:R-:W-:Y:S01]  /*1e4a0*/  IMAD.X R5, RZ, RZ, R5, P1 ;  /* 0x000000ffff057224 */ /* 0x000fe200008e0605 */
[----:B------:R-:W-:Y:S02]  /*1e4b0*/  IADD3.X R4, P4, R4, R57, RZ, P4, !PT ;  /* 0x0000003904047210 */ /* 0x000fe4000279e4ff */
[----:B------:R-:W-:-:S03]  /*1e4c0*/  IADD3 R55, P1, R55, 0x8, RZ ;  /* 0x0000000837377810 */ /* 0x000fc60007f3e0ff */
[----:B------:R-:W-:Y:S02]  /*1e4d0*/  IMAD.X R5, RZ, RZ, R5, P4 ;  /* 0x000000ffff057224 */ /* 0x000fe400020e0605 */
[----:B------:R-:W-:Y:S02]  /*1e4e0*/  IMAD.X R54, RZ, RZ, R54, P1 ;  /* 0x000000ffff367224 */ /* 0x000fe400008e0636 */
[----:B------:R-:W-:Y:S01]  /*1e4f0*/  IMAD.MOV.U32 R66, RZ, RZ, R4 ;  /* 0x000000ffff427224 */ /* 0x000fe200078e0004 */
[----:B------:R-:W-:Y:S01]  /*1e500*/  MOV R67, R5 ;  /* 0x0000000500437202 */ /* 0x000fe20000000f00 */
[----:B------:R-:W-:Y:S05]  /*1e510*/  @!P3 BRA `(.L_x_5612) ;  /* 0xfffffe400000b947 */ /* 0x000fea000383ffff */
.L_x_5611:
[----:B------:R-:W-:Y:S05]  /*1e520*/  BSYNC B0 ;  /* 0x0000000000007941 */ /* 0x000fea0003800000 */
.L_x_5610:
        /* <DEDUP_REMOVED lines=9> */
[-CC-:B----4-:R-:W-:Y:S02]  /*1e5c0*/  @P0 SHF.R.U64 R56, R52, R57.reuse, R53.reuse ;  /* 0x0000003934380219 */ /* 0x190fe40000001235 */
[-C--:B------:R-:W-:Y:S02]  /*1e5d0*/  @P0 SHF.R.U32.HI R55, RZ, R57.reuse, R53 ;  /* 0x00000039ff370219 */ /* 0x080fe40000011635 */
[C-C-:B------:R-:W-:Y:S02]  /*1e5e0*/  @P0 SHF.R.U64 R52, R4.reuse, R57, R5.reuse ;  /* 0x0000003904340219 */ /* 0x140fe40000001205 */
[-C--:B------:R-:W-:Y:S02]  /*1e5f0*/  @P0 SHF.L.U64.HI R53, R4, R3.reuse, R5 ;  /* 0x0000000304350219 */ /* 0x080fe40000010205 */
[----:B------:R-:W-:Y:S02]  /*1e600*/  @P0 LOP3.LUT R4, R56, R54, RZ, 0xfc, !PT ;  /* 0x0000003638040212 */ /* 0x000fe400078efcff */
[----:B---3--:R-:W-:-:S02]  /*1e610*/  @P0 SHF.L.U32 R54, R40, R3, RZ ;  /* 0x0000000328360219 */ /* 0x008fc400000006ff */
        /* <DEDUP_REMOVED lines=15> */
[----:B------:R-:W-:Y:S02]  /*1e710*/  SHF.R.U32.HI R3, RZ, 0x1d, R41 ;  /* 0x0000001dff037819 */ /* 0x000fe40000011629 */
[----:B------:R-:W-:Y:S02]  /*1e720*/  LOP3.LUT R54, RZ, R5, RZ, 0x33, !PT ;  /* 0x00000005ff367212 */ /* 0x000fe400078e33ff */
[----:B------:R-:W-:Y:S02]  /*1e730*/  IADD3.X R40, P1, RZ, R40, RZ, P0, !PT ;  /* 0x00000028ff287210 */ /* 0x000fe4000073e4ff */
[----:B------:R-:W-:Y:S02]  /*1e740*/  LOP3.LUT P0, RZ, R3, 0x1, RZ, 0xc0, !PT ;  /* 0x0000000103ff7812 */ /* 0x000fe4000780c0ff */
[----:B------:R-:W-:-:S04]  /*1e750*/  IADD3.X R54, RZ, R54, RZ, P1, !PT ;  /* 0x00000036ff367210 */ /* 0x000fc80000ffe4ff */
        /* <DEDUP_REMOVED lines=13> */
[----:B------:R-:W-:Y:S02]  /*1e830*/  SHF.L.U32 R54, R40, R53, RZ ;  /* 0x0000003528367219 */ /* 0x000fe400000006ff */
        /* <DEDUP_REMOVED lines=12> */
[----:B------:R-:W-:Y:S02]  /*1e900*/  IADD3 RZ, P1, R54, R54, RZ ;  /* 0x0000003636ff7210 */ /* 0x000fe40007f3e0ff */
[----:B------:R-:W-:Y:S02]  /*1e910*/  IADD3.X R4, R4, RZ, RZ, P3, !PT ;  /* 0x000000ff04047210 */ /* 0x000fe40001ffe4ff */
[----:B------:R-:W-:Y:S02]  /*1e920*/  IADD3 R52, P3, R52, R57, RZ ;  /* 0x0000003934347210 */ /* 0x000fe40007f7e0ff */
[----:B------:R-:W-:Y:S02]  /*1e930*/  IADD3.X RZ, P1, R56, R56, RZ, P1, !PT ;  /* 0x0000003838ff7210 */ /* 0x000fe40000f3e4ff */
[C---:B------:R-:W-:Y:S01]  /*1e940*/  ISETP.GT.U32.AND P4, PT, R52.reuse, RZ, PT ;  /* 0x000000ff3400720c */ /* 0x040fe20003f84070 */
[----:B------:R-:W-:Y:S01]  /*1e950*/  IMAD.X R40, RZ, RZ, R4, P3 ;  /* 0x000000ffff287224 */ /* 0x000fe200018e0604 */
[----:B------:R-:W-:-:S04]  /*1e960*/  IADD3.X R5, P3, R52, R52, RZ, P1, !PT ;  /* 0x0000003434057210 */ /* 0x000fc80000f7e4ff */
[C---:B------:R-:W-:Y:S01]  /*1e970*/  ISETP.GT.AND.EX P1, PT, R40.reuse, RZ, PT, P4 ;  /* 0x000000ff2800720c */ /* 0x040fe20003f24340 */
[----:B------:R-:W-:-:S03]  /*1e980*/  IMAD.X R4, R40, 0x1, R40, P3 ;  /* 0x0000000128047824 */ /* 0x000fc600018e0628 */
[----:B------:R-:W-:Y:S02]  /*1e990*/  SEL R5, R5, R52, P1 ;  /* 0x0000003405057207 */ /* 0x000fe40000800000 */
        /* <DEDUP_REMOVED lines=9> */
[--C-:B------:R-:W-:Y:S02]  /*1ea30*/  SHF.R.U64 R40, R40, 0x1, R5.reuse ;  /* 0x0000000128287819 */ /* 0x100fe40000001205 */
[----:B------:R-:W-:Y:S02]  /*1ea40*/  LOP3.LUT R3, R3, 0x1, RZ, 0xc0, !PT ;  /* 0x0000000103037812 */ /* 0x000fe400078ec0ff */
[----:B------:R-:W-:Y:S02]  /*1ea50*/  SHF.L.U32 R52, R4, 0x14, RZ ;  /* 0x0000001404347819 */ /* 0x000fe400000006ff */
[----:B------:R-:W-:-:S02]  /*1ea60*/  SHF.R.U32.HI R5, RZ, 0x1, R5 ;  /* 0x00000001ff057819 */ /* 0x000fc40000011605 */
[----:B------:R-:W-:Y:S02]  /*1ea70*/  IADD3 R4, P3, P1, R40, -UR4, RZ ;  /* 0x8000000428047c10 */ /* 0x000fe4000f97e0ff */
[----:B------:R-:W-:Y:S02]  /*1ea80*/  LEA.HI R3, R41, R3, RZ, 0x2 ;  /* 0x0000000329037211 */ /* 0x000fe400078f10ff */
[----:B------:R-:W-:Y:S02]  /*1ea90*/  @P0 LOP3.LUT R43, R43, 0x80000000, RZ, 0x3c, !PT ;  /* 0x800000002b2b0812 */ /* 0x000fe400078e3cff */
[----:B------:R-:W-:Y:S01]  /*1eaa0*/  IADD3.X R5, R5, 0x3fe00000, ~R52, P3, P1 ;  /* 0x3fe0000005057810 */ /* 0x000fe20001fe2c34 */
[----:B------:R-:W-:-:S03]  /*1eab0*/  @P4 IMAD.MOV R3, RZ, RZ, -R3 ;  /* 0x000000ffff034224 */ /* 0x000fc600078e0a03 */
[----:B------:R-:W-:-:S03]  /*1eac0*/  LOP3.LUT R40, R5, R43, RZ, 0xfc, !PT ;  /* 0x0000002b05287212 */ /* 0x000fc600078efcff */
.L_x_5609:
[----:B------:R-:W-:Y:S02]  /*1ead0*/  IMAD.MOV.U32 R43, RZ, RZ, 0x0 ;  /* 0x00000000ff2b7424 */ /* 0x000fe400078e00ff */
[----:B------:R-:W-:Y:S02]  /*1eae0*/  IMAD.MOV.U32 R5, RZ, RZ, R40 ;  /* 0x000000ffff057224 */ /* 0x000fe400078e0028 */
[----:B------:R-:W-:Y:S05]  /*1eaf0*/  RET.REL.NODEC R42 `(_ZN2at6native29vectorized_elementwise_kernelILi2EZZZNS0_16tanh_kernel_cudaERNS_18TensorIteratorBaseEENKUlvE_clEvENKUlvE_clEvEUlN3c107complexIdEEE_St5arrayIPcLm2EEEEviT0_T1_) ;  /* 0xfffe15002a007950 */ /* 0x000fea0003c3ffff */
.L_x_5613:
        /* <DEDUP_REMOVED lines=16> */
.L_x_6211:


//--------------------- .text._ZN2at6native29vectorized_elementwise_kernelILi4EZZZNS0_16tanh_kernel_cudaERNS_18TensorIteratorBaseEENKUlvE_clEvENKUlvE_clEvEUlN3c107complexIdEEE_St5arrayIPcLm2EEEEviT0_T1_ --------------------------
	.section	.text._ZN2at6native29vectorized_elementwise_kernelILi4EZZZNS0_16tanh_kernel_cudaERNS_18TensorIteratorBaseEENKUlvE_clEvENKUlvE_clEvEUlN3c107complexIdEEE_St5arrayIPcLm2EEEEviT0_T1_,"ax",@progbits
	.sectioninfo	@"SHI_REGISTERS=72"
	.align	128
        .global         _ZN2at6native29vectorized_elementwise_kernelILi4EZZZNS0_16tanh_kernel_cudaERNS_18TensorIteratorBaseEENKUlvE_clEvENKUlvE_clEvEUlN3c107complexIdEEE_St5arrayIPcLm2EEEEviT0_T1_
        .type           _ZN2at6native29vectorized_elementwise_kernelILi4EZZZNS0_16tanh_kernel_cudaERNS_18TensorIteratorBaseEENKUlvE_clEvENKUlvE_clEvEUlN3c107complexIdEEE_St5arrayIPcLm2EEEEviT0_T1_,@function
        .size           _ZN2at6native29vectorized_elementwise_kernelILi4EZZZNS0_16tanh_kernel_cudaERNS_18TensorIteratorBaseEENKUlvE_clEvENKUlvE_clEvEUlN3c107complexIdEEE_St5arrayIPcLm2EEEEviT0_T1_,(.L_x_6214 - _ZN2at6native29vectorized_elementwise_kernelILi4EZZZNS0_16tanh_kernel_cudaERNS_18TensorIteratorBaseEENKUlvE_clEvENKUlvE_clEvEUlN3c107complexIdEEE_St5arrayIPcLm2EEEEviT0_T1_)
        .other          _ZN2at6native29vectorized_elementwise_kernelILi4EZZZNS0_16tanh_kernel_cudaERNS_18TensorIteratorBaseEENKUlvE_clEvENKUlvE_clEvEUlN3c107complexIdEEE_St5arrayIPcLm2EEEEviT0_T1_,@"STO_CUDA_ENTRY STV_DEFAULT"
_ZN2at6native29vectorized_elementwise_kernelILi4EZZZNS0_16tanh_kernel_cudaERNS_18TensorIteratorBaseEENKUlvE_clEvENKUlvE_clEvEUlN3c107complexIdEEE_St5arrayIPcLm2EEEEviT0_T1_:
.text._ZN2at6native29vectorized_elementwise_kernelILi4EZZZNS0_16tanh_kernel_cudaERNS_18TensorIteratorBaseEENKUlvE_clEvENKUlvE_clEvEUlN3c107complexIdEEE_St5arrayIPcLm2EEEEviT0_T1_:
        /* <DEDUP_REMOVED lines=44> */
[----:B0----5:R-:W-:Y:S05]  /*02c0*/  CALL.REL.NOINC `($_ZN2at6native29vectorized_elementwise_kernelILi4EZZZNS0_16tanh_kernel_cudaERNS_18TensorIteratorBaseEENKUlvE_clEvENKUlvE_clEvEUlN3c107complexIdEEE_St5arrayIPcLm2EEEEviT0_T1_$__internal_trig_reduction_slowpathd) ;  /* 0x0001deb000007944 */ /* 0x021fea0003c00000 */
[----:B------:R-:W-:Y:S05]  /*02d0*/  BRA `(.L_x_5621) ;  /* 0x0000002000007947 */ /* 0x000fea0003800000 */
.L_x_5620:
[----:B------:R0:W1:Y:S01]  /*02e0*/  DMUL R4, RZ, R46 ;  /* 0x0000002eff047228 */ /* 0x0000620000000000 */
[----:B------:R-:W-:-:S05]  /*02f0*/  IMAD.MOV.U32 R3, RZ, RZ, RZ ;  /* 0x000000ffff037224 */ /* 0x000fca00078e00ff */
.L_x_5621:
[----:B------:R-:W-:Y:S05]  /*0300*/  BSYNC B2 ;  /* 0x0000000000027941 */ /* 0x000fea0003800000 */
.L_x_5619:
        /* <DEDUP_REMOVED lines=35> */
.L_x_5623:
[----:B------:R-:W-:Y:S05]  /*0540*/  BSYNC B0 ;  /* 0x0000000000007941 */ /* 0x000fea0003800000 */
.L_x_5622:
        /* <DEDUP_REMOVED lines=64> */
[----:B-----5:R-:W-:Y:S05]  /*0950*/  CALL.REL.NOINC `($__internal_10_$__cuda_sm20_div_rn_f64_full) ;  /* 0x0001ce6000007944 */ /* 0x020fea0003c00000 */
[----:B------:R-:W-:Y:S02]  /*0960*/  IMAD.MOV.U32 R42, RZ, RZ, R40 ;  /* 0x000000ffff2a7224 */ /* 0x000fe400078e0028 */
[----:B------:R-:W-:Y:S02]  /*0970*/  IMAD.MOV.U32 R43, RZ, RZ, R3 ;  /* 0x000000ffff2b7224 */ /* 0x000fe400078e0003 */
.L_x_5627:
[----:B------:R-:W-:Y:S05]  /*0980*/  BSYNC B3 ;  /* 0x0000000000037941 */ /* 0x000fea0003800000 */
.L_x_5626:
[----:B------:R-:W-:-:S04]  /*0990*/  DADD R4, R4, R42 ;  /* 0x0000000004047229 */ /* 0x000fc8000000002a */
[----:B------:R-:W0:-:S06]  /*09a0*/  DSETP.GE.AND P0, PT, R44, c[0x2][0xe8], PT ;  /* 0x00803a002c00762a */ /* 0x000e0c0003f06000 */
[----:B0-----:R-:W-:Y:S02]  /*09b0*/  FSEL R40, R4, RZ, !P0 ;  /* 0x000000ff04287208 */ /* 0x001fe40004000000 */
[----:B------:R-:W-:Y:S01]  /*09c0*/  FSEL R41, R5, +QNAN , !P0 ;  /* 0x7ff0000005297808 */ /* 0x000fe20004000000 */
[----:B------:R-:W-:Y:S05]  /*09d0*/  BRA `(.L_x_5628) ;  /* 0x000000b000007947 */ /* 0x000fea0003800000 */
.L_x_5625:
        /* <DEDUP_REMOVED lines=11> */
.L_x_5628:
[----:B------:R-:W-:Y:S05]  /*0a90*/  BSYNC B2 ;  /* 0x0000000000027941 */ /* 0x000fea0003800000 */
.L_x_5624:
        /* <DEDUP_REMOVED lines=28> */
[----:B0----5:R-:W-:Y:S05]  /*0c60*/  CALL.REL.NOINC `($__internal_11_$__cuda_sm20_dsqrt_rn_f64_mediumpath_v1) ;  /* 0x0001d1c000007944 */ /* 0x021fea0003c00000 */
[----:B------:R-:W-:Y:S01]  /*0c70*/  MOV R40, R5 ;  /* 0x0000000500287202 */ /* 0x000fe20000000f00 */
[----:B------:R-:W-:-:S02]  /*0c80*/  IMAD.MOV.U32 R41, RZ, RZ, R4 ;  /* 0x000000ffff297224 */ /* 0x000fc400078e0004 */
.L_x_5630:
[----:B------:R-:W-:Y:S05]  /*0c90*/  BSYNC B2 ;  /* 0x0000000000027941 */ /* 0x000fea0003800000 */
.L_x_5629:
        /* <DEDUP_REMOVED lines=24> */
[----:B-----5:R-:W-:Y:S05]  /*0e20*/  CALL.REL.NOINC `($__internal_10_$__cuda_sm20_div_rn_f64_full) ;  /* 0x0001c99000007944 */ /* 0x020fea0003c00000 */
[----:B------:R-:W-:Y:S02]  /*0e30*/  IMAD.MOV.U32 R28, RZ, RZ, R40 ;  /* 0x000000ffff1c7224 */ /* 0x000fe400078e0028 */
[----:B------:R-:W-:Y:S02]  /*0e40*/  IMAD.MOV.U32 R29, RZ, RZ, R3 ;  /* 0x000000ffff1d7224 */ /* 0x000fe400078e0003 */
.L_x_5632:
[----:B------:R-:W-:Y:S05]  /*0e50*/  BSYNC B2 ;  /* 0x0000000000027941 */ /* 0x000fea0003800000 */
.L_x_5631:
        /* <DEDUP_REMOVED lines=22> */
.L_x_5634:
[----:B------:R-:W-:Y:S05]  /*0fc0*/  BSYNC B2 ;  /* 0x0000000000027941 */ /* 0x000fea0003800000 */
.L_x_5633:
[----:B------:R-:W-:Y:S02]  /*0fd0*/  IMAD.MOV.U32 R30, RZ, RZ, R40 ;  /* 0x000000ffff1e7224 */ /* 0x000fe400078e0028 */
[----:B------:R-:W-:Y:S01]  /*0fe0*/  IMAD.MOV.U32 R31, RZ, RZ, R41 ;  /* 0x000000ffff1f7224 */ /* 0x000fe200078e0029 */
[----:B------:R-:W-:Y:S05]  /*0ff0*/  BRA `(.L_x_5635) ;  /* 0x00000e1000007947 */ /* 0x000fea0003800000 */
.L_x_5618:
        /* <DEDUP_REMOVED lines=39> */
.L_x_5637:
[----:B------:R-:W-:Y:S05]  /*1270*/  BSYNC B0 ;  /* 0x0000000000007941 */ /* 0x000fea0003800000 */
.L_x_5636:
        /* <DEDUP_REMOVED lines=13> */
[----:B012--5:R-:W-:Y:S05]  /*1350*/  CALL.REL.NOINC `($_ZN2at6native29vectorized_elementwise_kernelILi4EZZZNS0_16tanh_kernel_cudaERNS_18TensorIteratorBaseEENKUlvE_clEvENKUlvE_clEvEUlN3c107complexIdEEE_St5arrayIPcLm2EEEEviT0_T1_$__internal_trig_reduction_slowpathd) ;  /* 0x0001ce2000007944 */ /* 0x027fea0003c00000 */
[----:B------:R-:W-:Y:S01]  /*1360*/  IMAD.MOV.U32 R44, RZ, RZ, R4 ;  /* 0x000000ffff2c7224 */ /* 0x000fe200078e0004 */
[----:B------:R-:W-:Y:S01]  /*1370*/  MOV R45, R5 ;  /* 0x00000005002d7202 */ /* 0x000fe20000000f00 */
[----:B------:R-:W-:Y:S05]  /*1380*/  BRA `(.L_x_5640) ;  /* 0x0000002000007947 */ /* 0x000fea0003800000 */
.L_x_5639:
[----:B------:R2:W3:Y:S01]  /*1390*/  DMUL R44, RZ, R46 ;  /* 0x0000002eff2c7228 */ /* 0x0004e20000000000 */
[----:B------:R-:W-:-:S05]  /*13a0*/  IMAD.MOV.U32 R3, RZ, RZ, RZ ;  /* 0x000000ffff037224 */ /* 0x000fca00078e00ff */
.L_x_5640:
[----:B------:R-:W-:Y:S05]  /*13b0*/  BSYNC B2 ;  /* 0x0000000000027941 */ /* 0x000fea0003800000 */
.L_x_5638:
        /* <DEDUP_REMOVED lines=35> */
[----:B0123-5:R-:W-:Y:S05]  /*15f0*/  CALL.REL.NOINC `($_ZN2at6native29vectorized_elementwise_kernelILi4EZZZNS0_16tanh_kernel_cudaERNS_18TensorIteratorBaseEENKUlvE_clEvENKUlvE_clEvEUlN3c107complexIdEEE_St5arrayIPcLm2EEEEviT0_T1_$__internal_trig_reduction_slowpathd) ;  /* 0x0001cb8000007944 */ /* 0x02ffea0003c00000 */
[----:B------:R-:W-:Y:S02]  /*1600*/  IMAD.MOV.U32 R50, RZ, RZ, R4 ;  /* 0x000000ffff327224 */ /* 0x000fe400078e0004 */
[----:B------:R-:W-:Y:S01]  /*1610*/  IMAD.MOV.U32 R51, RZ, RZ, R5 ;  /* 0x000000ffff337224 */ /* 0x000fe200078e0005 */
[----:B------:R-:W-:Y:S05]  /*1620*/  BRA `(.L_x_5643) ;  /* 0x0000002000007947 */ /* 0x000fea0003800000 */
.L_x_5642:
[----:B------:R2:W3:Y:S01]  /*1630*/  DMUL R50, RZ, R46 ;  /* 0x0000002eff327228 */ /* 0x0004e20000000000 */
[----:B------:R-:W-:-:S05]  /*1640*/  IMAD.MOV.U32 R3, RZ, RZ, RZ ;  /* 0x000000ffff037224 */ /* 0x000fca00078e00ff */
.L_x_5643:
[----:B------:R-:W-:Y:S05]  /*1650*/  BSYNC B2 ;  /* 0x0000000000027941 */ /* 0x000fea0003800000 */
.L_x_5641:
        /* <DEDUP_REMOVED lines=31> */
.L_x_5617:
[----:B------:R-:W0:-:S10]  /*1850*/  DADD R28, R46, -R46 ;  /* 0x000000002e1c7229 */ /* 0x000e14000000082e */
[----:B0-----:R-:W-:Y:S01]  /*1860*/  IMAD.MOV.U32 R30, RZ, RZ, R28 ;  /* 0x000000ffff1e7224 */ /* 0x001fe200078e001c */
[----:B------:R-:W-:Y:S01]  /*1870*/  MOV R31, R29 ;  /* 0x0000001d001f7202 */ /* 0x000fe20000000f00 */
[----:B------:R-:W-:Y:S05]  /*1880*/  BRA `(.L_x_5635) ;  /* 0x0000058000007947 */ /* 0x000fea0003800000 */
.L_x_5616:
        /* <DEDUP_REMOVED lines=25> */
[----:B-----5:R-:W-:Y:S05]  /*1a20*/  CALL.REL.NOINC `($_ZN2at6native29vectorized_elementwise_kernelILi4EZZZNS0_16tanh_kernel_cudaERNS_18TensorIteratorBaseEENKUlvE_clEvENKUlvE_clEvEUlN3c107complexIdEEE_St5arrayIPcLm2EEEEviT0_T1_$__internal_trig_reduction_slowpathd) ;  /* 0x0001c75000007944 */ /* 0x020fea0003c00000 */
.L_x_5647:
[----:B------:R-:W-:Y:S05]  /*1a30*/  BSYNC B3 ;  /* 0x0000000000037941 */ /* 0x000fea0003800000 */
.L_x_5646:
        /* <DEDUP_REMOVED lines=27> */
[----:B0----5:R-:W-:Y:S05]  /*1bf0*/  CALL.REL.NOINC `($_ZN2at6native29vectorized_elementwise_kernelILi4EZZZNS0_16tanh_kernel_cudaERNS_18TensorIteratorBaseEENKUlvE_clEvENKUlvE_clEvEUlN3c107complexIdEEE_St5arrayIPcLm2EEEEviT0_T1_$__internal_trig_reduction_slowpathd) ;  /* 0x0001c58000007944 */ /* 0x021fea0003c00000 */
[----:B------:R-:W-:Y:S01]  /*1c00*/  MOV R6, R3 ;  /* 0x0000000300067202 */ /* 0x000fe20000000f00 */
[----:B------:R-:W-:Y:S02]  /*1c10*/  IMAD.MOV.U32 R60, RZ, RZ, R4 ;  /* 0x000000ffff3c7224 */ /* 0x000fe400078e0004 */
[----:B------:R-:W-:Y:S02]  /*1c20*/  IMAD.MOV.U32 R61, RZ, RZ, R5 ;  /* 0x000000ffff3d7224 */ /* 0x000fe400078e0005 */
.L_x_5649:
[----:B------:R-:W-:Y:S05]  /*1c30*/  BSYNC B3 ;  /* 0x0000000000037941 */ /* 0x000fea0003800000 */
.L_x_5648:
        /* <DEDUP_REMOVED lines=24> */
.L_x_5645:
[----:B------:R-:W-:Y:S05]  /*1dc0*/  BSYNC B2 ;  /* 0x0000000000027941 */ /* 0x000fea0003800000 */
.L_x_5644:
[----:B-1----:R-:W-:Y:S01]  /*1dd0*/  LOP3.LUT R31, RZ, 0x80000000, R47, 0xb8, !PT ;  /* 0x80000000ff1f7812 */ /* 0x002fe200078eb82f */
[----:B------:R-:W-:Y:S02]  /*1de0*/  IMAD.MOV.U32 R28, RZ, RZ, R44 ;  /* 0x000000ffff1c7224 */ /* 0x000fe400078e002c */
[----:B------:R-:W-:Y:S02]  /*1df0*/  IMAD.MOV.U32 R29, RZ, RZ, R7 ;  /* 0x000000ffff1d7224 */ /* 0x000fe400078e0007 */
[----:B------:R-:W-:Y:S02]  /*1e00*/  IMAD.MOV.U32 R30, RZ, RZ, RZ ;  /* 0x000000ffff1e7224 */ /* 0x000fe400078e00ff */
.L_x_5635:
[----:B------:R-:W-:Y:S05]  /*1e10*/  BSYNC B1 ;  /* 0x0000000000017941 */ /* 0x000fea0003800000 */
.L_x_5615:
        /* <DEDUP_REMOVED lines=22> */
[----:B012---:R-:W-:Y:S05]  /*1f80*/  CALL.REL.NOINC `($_ZN2at6native29vectorized_elementwise_kernelILi4EZZZNS0_16tanh_kernel_cudaERNS_18TensorIteratorBaseEENKUlvE_clEvENKUlvE_clEvEUlN3c107complexIdEEE_St5arrayIPcLm2EEEEviT0_T1_$__internal_trig_reduction_slowpathd) ;  /* 0x0001c1f000007944 */ /* 0x007fea0003c00000 */
[----:B------:R-:W-:Y:S05]  /*1f90*/  BRA `(.L_x_5656) ;  /* 0x0000002000007947 */ /* 0x000fea0003800000 */
.L_x_5655:
[----:B------:R2:W3:Y:S01]  /*1fa0*/  DMUL R4, RZ, R10 ;  /* 0x0000000aff047228 */ /* 0x0004e20000000000 */
[----:B------:R-:W-:-:S05]  /*1fb0*/  MOV R3, RZ ;  /* 0x000000ff00037202 */ /* 0x000fca0000000f00 */
.L_x_5656:
[----:B------:R-:W-:Y:S05]  /*1fc0*/  BSYNC B2 ;  /* 0x0000000000027941 */ /* 0x000fea0003800000 */
.L_x_5654:
        /* <DEDUP_REMOVED lines=35> */
.L_x_5658:
[----:B------:R-:W-:Y:S05]  /*2200*/  BSYNC B0 ;  /* 0x0000000000007941 */ /* 0x000fea0003800000 */
.L_x_5657:
        /* <DEDUP_REMOVED lines=64> */
[----:B-1----:R-:W-:Y:S05]  /*2610*/  CALL.REL.NOINC `($__internal_10_$__cuda_sm20_div_rn_f64_full) ;  /* 0x0001b1a000007944 */ /* 0x002fea0003c00000 */
[----:B------:R-:W-:Y:S02]  /*2620*/  IMAD.MOV.U32 R42, RZ, RZ, R40 ;  /* 0x000000ffff2a7224 */ /* 0x000fe400078e0028 */
[----:B------:R-:W-:Y:S02]  /*2630*/  IMAD.MOV.U32 R43, RZ, RZ, R3 ;  /* 0x000000ffff2b7224 */ /* 0x000fe400078e0003 */
.L_x_5662:
[----:B------:R-:W-:Y:S05]  /*2640*/  BSYNC B3 ;  /* 0x0000000000037941 */ /* 0x000fea0003800000 */
.L_x_5661:
[----:B------:R-:W-:-:S04]  /*2650*/  DADD R4, R4, R42 ;  /* 0x0000000004047229 */ /* 0x000fc8000000002a */
[----:B------:R-:W0:-:S06]  /*2660*/  DSETP.GE.AND P0, PT, R44, c[0x2][0xe8], PT ;  /* 0x00803a002c00762a */ /* 0x000e0c0003f06000 */
[----:B0-----:R-:W-:Y:S02]  /*2670*/  FSEL R40, R4, RZ, !P0 ;  /* 0x000000ff04287208 */ /* 0x001fe40004000000 */
[----:B------:R-:W-:Y:S01]  /*2680*/  FSEL R41, R5, +QNAN , !P0 ;  /* 0x7ff0000005297808 */ /* 0x000fe20004000000 */
[----:B------:R-:W-:Y:S05]  /*2690*/  BRA `(.L_x_5663) ;  /* 0x000000b000007947 */ /* 0x000fea0003800000 */
.L_x_5660:
        /* <DEDUP_REMOVED lines=11> */
.L_x_5663:
[----:B------:R-:W-:Y:S05]  /*2750*/  BSYNC B2 ;  /* 0x0000000000027941 */ /* 0x000fea0003800000 */
.L_x_5659:
        /* <DEDUP_REMOVED lines=28> */
[----:B01----:R-:W-:Y:S05]  /*2920*/  CALL.REL.NOINC `($__internal_11_$__cuda_sm20_dsqrt_rn_f64_mediumpath_v1) ;  /* 0x0001b50000007944 */ /* 0x003fea0003c00000 */
[----:B------:R-:W-:Y:S02]  /*2930*/  IMAD.MOV.U32 R40, RZ, RZ, R5 ;  /* 0x000000ffff287224 */ /* 0x000fe400078e0005 */
[----:B------:R-:W-:-:S02]  /*2940*/  IMAD.MOV.U32 R41, RZ, RZ, R4 ;  /* 0x000000ffff297224 */ /* 0x000fc400078e0004 */
.L_x_5665:
[----:B------:R-:W-:Y:S05]  /*2950*/  BSYNC B2 ;  /* 0x0000000000027941 */ /* 0x000fea0003800000 */
.L_x_5664:
        /* <DEDUP_REMOVED lines=24> */
[----:B-1----:R-:W-:Y:S05]  /*2ae0*/  CALL.REL.NOINC `($__internal_10_$__cuda_sm20_div_rn_f64_full) ;  /* 0x0001acd000007944 */ /* 0x002fea0003c00000 */
[----:B------:R-:W-:Y:S01]  /*2af0*/  IMAD.MOV.U32 R8, RZ, RZ, R40 ;  /* 0x000000ffff087224 */ /* 0x000fe200078e0028 */
[----:B------:R-:W-:Y:S02]  /*2b00*/  MOV R9, R3 ;  /* 0x0000000300097202 */ /* 0x000fe40000000f00 */
.L_x_5667:
[----:B------:R-:W-:Y:S05]  /*2b10*/  BSYNC B2 ;  /* 0x0000000000027941 */ /* 0x000fea0003800000 */
.L_x_5666:
        /* <DEDUP_REMOVED lines=21> */
[----:B------:R-:W-:Y:S01]  /*2c70*/  MOV R6, R40 ;  /* 0x0000002800067202 */ /* 0x000fe20000000f00 */
[----:B------:R-:W-:Y:S02]  /*2c80*/  IMAD.MOV.U32 R7, RZ, RZ, R3 ;  /* 0x000000ffff077224 */ /* 0x000fe400078e0003 */
.L_x_5669:
[----:B------:R-:W-:Y:S05]  /*2c90*/  BSYNC B2 ;  /* 0x0000000000027941 */ /* 0x000fea0003800000 */
.L_x_5668:
[----:B------:R-:W-:Y:S05]  /*2ca0*/  BRA `(.L_x_5670) ;  /* 0x00000de000007947 */ /* 0x000fea0003800000 */
.L_x_5653:
        /* <DEDUP_REMOVED lines=39> */
.L_x_5672:
[----:B------:R-:W-:Y:S05]  /*2f20*/  BSYNC B0 ;  /* 0x0000000000007941 */ /* 0x000fea0003800000 */
.L_x_5671:
        /* <DEDUP_REMOVED lines=13> */
[----:B0123--:R-:W-:Y:S05]  /*3000*/  CALL.REL.NOINC `($_ZN2at6native29vectorized_elementwise_kernelILi4EZZZNS0_16tanh_kernel_cudaERNS_18TensorIteratorBaseEENKUlvE_clEvENKUlvE_clEvEUlN3c107complexIdEEE_St5arrayIPcLm2EEEEviT0_T1_$__internal_trig_reduction_slowpathd) ;  /* 0x0001b17000007944 */ /* 0x00ffea0003c00000 */
[----:B------:R-:W-:Y:S02]  /*3010*/  IMAD.MOV.U32 R48, RZ, RZ, R4 ;  /* 0x000000ffff307224 */ /* 0x000fe400078e0004 */
[----:B------:R-:W-:Y:S01]  /*3020*/  IMAD.MOV.U32 R49, RZ, RZ, R5 ;  /* 0x000000ffff317224 */ /* 0x000fe200078e0005 */
[----:B------:R-:W-:Y:S05]  /*3030*/  BRA `(.L_x_5675) ;  /* 0x0000002000007947 */ /* 0x000fea0003800000 */
.L_x_5674:
[----:B0-----:R0:W4:Y:S01]  /*3040*/  DMUL R48, RZ, R10 ;  /* 0x0000000aff307228 */ /* 0x0011220000000000 */
[----:B------:R-:W-:-:S05]  /*3050*/  IMAD.MOV.U32 R3, RZ, RZ, RZ ;  /* 0x000000ffff037224 */ /* 0x000fca00078e00ff */
.L_x_5675:
[----:B------:R-:W-:Y:S05]  /*3060*/  BSYNC B2 ;  /* 0x0000000000027941 */ /* 0x000fea0003800000 */
.L_x_5673:
        /* <DEDUP_REMOVED lines=35> */
[----:B01-3--:R-:W-:Y:S05]  /*32a0*/  CALL.REL.NOINC `($_ZN2at6native29vectorized_elementwise_kernelILi4EZZZNS0_16tanh_kernel_cudaERNS_18TensorIteratorBaseEENKUlvE_clEvENKUlvE_clEvEUlN3c107complexIdEEE_St5arrayIPcLm2EEEEviT0_T1_$__internal_trig_reduction_slowpathd) ;  /* 0x0001aed000007944 */ /* 0x00bfea0003c00000 */
[----:B------:R-:W-:Y:S05]  /*32b0*/  BRA `(.L_x_5678) ;  /* 0x0000002000007947 */ /* 0x000fea0003800000 */
.L_x_5677:
[----:B------:R2:W4:Y:S01]  /*32c0*/  DMUL R4, RZ, R10 ;  /* 0x0000000aff047228 */ /* 0x0005220000000000 */
[----:B------:R-:W-:-:S05]  /*32d0*/  IMAD.MOV.U32 R3, RZ, RZ, RZ ;  /* 0x000000ffff037224 */ /* 0x000fca00078e00ff */
.L_x_5678:
[----:B------:R-:W-:Y:S05]  /*32e0*/  BSYNC B2 ;  /* 0x0000000000027941 */ /* 0x000fea0003800000 */
.L_x_5676:
        /* <DEDUP_REMOVED lines=31> */
.L_x_5652:
[----:B------:R-:W2:-:S10]  /*34e0*/  DADD R8, R10, -R10 ;  /* 0x000000000a087229 */ /* 0x000e94000000080a */
[----:B--2---:R-:W-:Y:S01]  /*34f0*/  MOV R6, R8 ;  /* 0x0000000800067202 */ /* 0x004fe20000000f00 */
[----:B------:R-:W-:Y:S01]  /*3500*/  IMAD.MOV.U32 R7, RZ, RZ, R9 ;  /* 0x000000ffff077224 */ /* 0x000fe200078e0009 */
[----:B------:R-:W-:Y:S05]  /*3510*/  BRA `(.L_x_5670) ;  /* 0x0000057000007947 */ /* 0x000fea0003800000 */
.L_x_5651:
        /* <DEDUP_REMOVED lines=25> */
[----:B01----:R-:W-:Y:S05]  /*36b0*/  CALL.REL.NOINC `($_ZN2at6native29vectorized_elementwise_kernelILi4EZZZNS0_16tanh_kernel_cudaERNS_18TensorIteratorBaseEENKUlvE_clEvENKUlvE_clEvEUlN3c107complexIdEEE_St5arrayIPcLm2EEEEviT0_T1_$__internal_trig_reduction_slowpathd) ;  /* 0x0001aac000007944 */ /* 0x003fea0003c00000 */
.L_x_5682:
[----:B------:R-:W-:Y:S05]  /*36c0*/  BSYNC B3 ;  /* 0x0000000000037941 */ /* 0x000fea0003800000 */
.L_x_5681:
        /* <DEDUP_REMOVED lines=27> */
[----:B01----:R-:W-:Y:S05]  /*3880*/  CALL.REL.NOINC `($_ZN2at6native29vectorized_elementwise_kernelILi4EZZZNS0_16tanh_kernel_cudaERNS_18TensorIteratorBaseEENKUlvE_clEvENKUlvE_clEvEUlN3c107complexIdEEE_St5arrayIPcLm2EEEEviT0_T1_$__internal_trig_reduction_slowpathd) ;  /* 0x0001a8f000007944 */ /* 0x003fea0003c00000 */
[----:B------:R-:W-:Y:S02]  /*3890*/  IMAD.MOV.U32 R7, RZ, RZ, R3 ;  /* 0x000000ffff077224 */ /* 0x000fe400078e0003 */
[----:B------:R-:W-:Y:S02]  /*38a0*/  IMAD.MOV.U32 R60, RZ, RZ, R4 ;  /* 0x000000ffff3c7224 */ /* 0x000fe400078e0004 */
[----:B------:R-:W-:Y:S02]  /*38b0*/  IMAD.MOV.U32 R61, RZ, RZ, R5 ;  /* 0x000000ffff3d7224 */ /* 0x000fe400078e0005 */
.L_x_5684:
[----:B------:R-:W-:Y:S05]  /*38c0*/  BSYNC B3 ;  /* 0x0000000000037941 */ /* 0x000fea0003800000 */
.L_x_5683:
        /* <DEDUP_REMOVED lines=24> */
.L_x_5680:
[----:B------:R-:W-:Y:S05]  /*3a50*/  BSYNC B2 ;  /* 0x0000000000027941 */ /* 0x000fea0003800000 */
.L_x_5679:
[----:B------:R-:W-:Y:S01]  /*3a60*/  IMAD.MOV.U32 R9, RZ, RZ, R6 ;  /* 0x000000ffff097224 */ /* 0x000fe200078e0006 */
[----:B--2---:R-:W-:Y:S01]  /*3a70*/  LOP3.LUT R7, RZ, 0x80000000, R11, 0xb8, !PT ;  /* 0x80000000ff077812 */ /* 0x004fe200078eb80b */
[----:B------:R-:W-:Y:S02]  /*3a80*/  IMAD.MOV.U32 R6, RZ, RZ, RZ ;  /* 0x000000ffff067224 */ /* 0x000fe400078e00ff */
.L_x_5670:
[----:B------:R-:W-:Y:S05]  /*3a90*/  BSYNC B1 ;  /* 0x0000000000017941 */ /* 0x000fea0003800000 */
.L_x_5650:
        /* <DEDUP_REMOVED lines=22> */
[----:B0123--:R-:W-:Y:S05]  /*3c00*/  CALL.REL.NOINC `($_ZN2at6native29vectorized_elementwise_kernelILi4EZZZNS0_16tanh_kernel_cudaERNS_18TensorIteratorBaseEENKUlvE_clEvENKUlvE_clEvEUlN3c107complexIdEEE_St5arrayIPcLm2EEEEviT0_T1_$__internal_trig_reduction_slowpathd) ;  /* 0x0001a57000007944 */ /* 0x00ffea0003c00000 */
[----:B------:R-:W-:Y:S05]  /*3c10*/  BRA `(.L_x_5691) ;  /* 0x0000002000007947 */ /* 0x000fea0003800000 */
.L_x_5690:
[----:B------:R3:W4:Y:S01]  /*3c20*/  DMUL R4, RZ, R14 ;  /* 0x0000000eff047228 */ /* 0x0007220000000000 */
[----:B------:R-:W-:-:S05]  /*3c30*/  MOV R3, RZ ;  /* 0x000000ff00037202 */ /* 0x000fca0000000f00 */
.L_x_5691:
[----:B------:R-:W-:Y:S05]  /*3c40*/  BSYNC B2 ;  /* 0x0000000000027941 */ /* 0x000fea0003800000 */
.L_x_5689:
        /* <DEDUP_REMOVED lines=35> */
.L_x_5693:
[----:B------:R-:W-:Y:S05]  /*3e80*/  BSYNC B0 ;  /* 0x0000000000007941 */ /* 0x000fea0003800000 */
.L_x_5692:
        /* <DEDUP_REMOVED lines=64> */
[----:B-12---:R-:W-:Y:S05]  /*4290*/  CALL.REL.NOINC `($__internal_10_$__cuda_sm20_div_rn_f64_full) ;  /* 0x0001952000007944 */ /* 0x006fea0003c00000 */
[----:B------:R-:W-:Y:S02]  /*42a0*/  IMAD.MOV.U32 R42, RZ, RZ, R40 ;  /* 0x000000ffff2a7224 */ /* 0x000fe400078e0028 */
[----:B------:R-:W-:Y:S02]  /*42b0*/  IMAD.MOV.U32 R43, RZ, RZ, R3 ;  /* 0x000000ffff2b7224 */ /* 0x000fe400078e0003 */
.L_x_5697:
[----:B------:R-:W-:Y:S05]  /*42c0*/  BSYNC B3 ;  /* 0x0000000000037941 */ /* 0x000fea0003800000 */
.L_x_5696:
[----:B------:R-:W-:-:S04]  /*42d0*/  DADD R4, R4, R42 ;  /* 0x0000000004047229 */ /* 0x000fc8000000002a */
[----:B------:R-:W0:-:S06]  /*42e0*/  DSETP.GE.AND P0, PT, R44, c[0x2][0xe8], PT ;  /* 0x00803a002c00762a */ /* 0x000e0c0003f06000 */
[----:B0-----:R-:W-:Y:S02]  /*42f0*/  FSEL R40, R4, RZ, !P0 ;  /* 0x000000ff04287208 */ /* 0x001fe40004000000 */
[----:B------:R-:W-:Y:S01]  /*4300*/  FSEL R41, R5, +QNAN , !P0 ;  /* 0x7ff0000005297808 */ /* 0x000fe20004000000 */
[----:B------:R-:W-:Y:S05]  /*4310*/  BRA `(.L_x_5698) ;  /* 0x000000b000007947 */ /* 0x000fea0003800000 */
.L_x_5695:
        /* <DEDUP_REMOVED lines=11> */
.L_x_5698:
[----:B------:R-:W-:Y:S05]  /*43d0*/  BSYNC B2 ;  /* 0x0000000000027941 */ /* 0x000fea0003800000 */
.L_x_5694:
        /* <DEDUP_REMOVED lines=28> */
[----:B012---:R-:W-:Y:S05]  /*45a0*/  CALL.REL.NOINC `($__internal_11_$__cuda_sm20_dsqrt_rn_f64_mediumpath_v1) ;  /* 0x0001988000007944 */ /* 0x007fea0003c00000 */
[----:B------:R-:W-:Y:S02]  /*45b0*/  IMAD.MOV.U32 R40, RZ, RZ, R5 ;  /* 0x000000ffff287224 */ /* 0x000fe400078e0005 */
[----:B------:R-:W-:-:S02]  /*45c0*/  IMAD.MOV.U32 R41, RZ, RZ, R4 ;  /* 0x000000ffff297224 */ /* 0x000fc400078e0004 */
.L_x_5700:
[----:B------:R-:W-:Y:S05]  /*45d0*/  BSYNC B2 ;  /* 0x0000000000027941 */ /* 0x000fea0003800000 */
.L_x_5699:
        /* <DEDUP_REMOVED lines=24> */
[----:B-12---:R-:W-:Y:S05]  /*4760*/  CALL.REL.NOINC `($__internal_10_$__cuda_sm20_div_rn_f64_full) ;  /* 0x0001905000007944 */ /* 0x006fea0003c00000 */
[----:B------:R-:W-:Y:S01]  /*4770*/  IMAD.MOV.U32 R12, RZ, RZ, R40 ;  /* 0x000000ffff0c7224 */ /* 0x000fe200078e0028 */
[----:B------:R-:W-:Y:S02]  /*4780*/  MOV R13, R3 ;  /* 0x00000003000d7202 */ /* 0x000fe40000000f00 */
.L_x_5702:
[----:B------:R-:W-:Y:S05]  /*4790*/  BSYNC B2 ;  /* 0x0000000000027941 */ /* 0x000fea0003800000 */
.L_x_5701:
        /* <DEDUP_REMOVED lines=21> */
[----:B------:R-:W-:Y:S01]  /*48f0*/  MOV R10, R40 ;  /* 0x00000028000a7202 */ /* 0x000fe20000000f00 */
[----:B------:R-:W-:Y:S02]  /*4900*/  IMAD.MOV.U32 R11, RZ, RZ, R3 ;  /* 0x000000ffff0b7224 */ /* 0x000fe400078e0003 */
.L_x_5704:
[----:B------:R-:W-:Y:S05]  /*4910*/  BSYNC B2 ;  /* 0x0000000000027941 */ /* 0x000fea0003800000 */
.L_x_5703:
[----:B------:R-:W-:Y:S05]  /*4920*/  BRA `(.L_x_5705) ;  /* 0x00000dc000007947 */ /* 0x000fea0003800000 */
.L_x_5688:
        /* <DEDUP_REMOVED lines=39> */
.L_x_5707:
[----:B------:R-:W-:Y:S05]  /*4ba0*/  BSYNC B0 ;  /* 0x0000000000007941 */ /* 0x000fea0003800000 */
.L_x_5706:
        /* <DEDUP_REMOVED lines=13> */
[----:B-12-4-:R-:W-:Y:S05]  /*4c80*/  CALL.REL.NOINC `($_ZN2at6native29vectorized_elementwise_kernelILi4EZZZNS0_16tanh_kernel_cudaERNS_18TensorIteratorBaseEENKUlvE_clEvENKUlvE_clEvEUlN3c107complexIdEEE_St5arrayIPcLm2EEEEviT0_T1_$__internal_trig_reduction_slowpathd) ;  /* 0x000194f000007944 */ /* 0x016fea0003c00000 */
[----:B------:R-:W-:Y:S05]  /*4c90*/  BRA `(.L_x_5710) ;  /* 0x0000002000007947 */ /* 0x000fea0003800000 */
.L_x_5709:
[----:B---3--:R3:W0:Y:S01]  /*4ca0*/  DMUL R4, RZ, R14 ;  /* 0x0000000eff047228 */ /* 0x0086220000000000 */
[----:B------:R-:W-:-:S05]  /*4cb0*/  IMAD.MOV.U32 R3, RZ, RZ, RZ ;  /* 0x000000ffff037224 */ /* 0x000fca00078e00ff */
.L_x_5710:
[----:B------:R-:W-:Y:S05]  /*4cc0*/  BSYNC B2 ;  /* 0x0000000000027941 */ /* 0x000fea0003800000 */
.L_x_5708:
        /* <DEDUP_REMOVED lines=35> */
[----:B012---:R-:W-:Y:S05]  /*4f00*/  CALL.REL.NOINC `($_ZN2at6native29vectorized_elementwise_kernelILi4EZZZNS0_16tanh_kernel_cudaERNS_18TensorIteratorBaseEENKUlvE_clEvENKUlvE_clEvEUlN3c107complexIdEEE_St5arrayIPcLm2EEEEviT0_T1_$__internal_trig_reduction_slowpathd) ;  /* 0x0001927000007944 */ /* 0x007fea0003c00000 */
[----:B------:R-:W-:Y:S05]  /*4f10*/  BRA `(.L_x_5713) ;  /* 0x0000002000007947 */ /* 0x000fea0003800000 */
.L_x_5712:
[----:B------:R3:W4:Y:S01]  /*4f20*/  DMUL R4, RZ, R14 ;  /* 0x0000000eff047228 */ /* 0x0007220000000000 */
[----:B------:R-:W-:-:S05]  /*4f30*/  IMAD.MOV.U32 R3, RZ, RZ, RZ ;  /* 0x000000ffff037224 */ /* 0x000fca00078e00ff */
.L_x_5713:
[----:B------:R-:W-:Y:S05]  /*4f40*/  BSYNC B2 ;  /* 0x0000000000027941 */ /* 0x000fea0003800000 */
.L_x_5711:
        /* <DEDUP_REMOVED lines=31> */
.L_x_5687:
[----:B------:R-:W3:-:S10]  /*5140*/  DADD R12, R14, -R14 ;  /* 0x000000000e0c7229 */ /* 0x000ed4000000080e */
[----:B---3--:R-:W-:Y:S02]  /*5150*/  IMAD.MOV.U32 R10, RZ, RZ, R12 ;  /* 0x000000ffff0a7224 */ /* 0x008fe400078e000c */
[----:B------:R-:W-:Y:S01]  /*5160*/  IMAD.MOV.U32 R11, RZ, RZ, R13 ;  /* 0x000000ffff0b7224 */ /* 0x000fe200078e000d */
[----:B------:R-:W-:Y:S05]  /*5170*/  BRA `(.L_x_5705) ;  /* 0x0000057000007947 */ /* 0x000fea0003800000 */
.L_x_5686:
        /* <DEDUP_REMOVED lines=25> */
[----:B-12---:R-:W-:Y:S05]  /*5310*/  CALL.REL.NOINC `($_ZN2at6native29vectorized_elementwise_kernelILi4EZZZNS0_16tanh_kernel_cudaERNS_18TensorIteratorBaseEENKUlvE_clEvENKUlvE_clEvEUlN3c107complexIdEEE_St5arrayIPcLm2EEEEviT0_T1_$__internal_trig_reduction_slowpathd) ;  /* 0x00018e6000007944 */ /* 0x006fea0003c00000 */
.L_x_5717:
[----:B------:R-:W-:Y:S05]  /*5320*/  BSYNC B3 ;  /* 0x0000000000037941 */ /* 0x000fea0003800000 */
.L_x_5716:
        /* <DEDUP_REMOVED lines=27> */
[----:B012---:R-:W-:Y:S05]  /*54e0*/  CALL.REL.NOINC `($_ZN2at6native29vectorized_elementwise_kernelILi4EZZZNS0_16tanh_kernel_cudaERNS_18TensorIteratorBaseEENKUlvE_clEvENKUlvE_clEvEUlN3c107complexIdEEE_St5arrayIPcLm2EEEEviT0_T1_$__internal_trig_reduction_slowpathd) ;  /* 0x00018c9000007944 */ /* 0x007fea0003c00000 */
[----:B------:R-:W-:Y:S01]  /*54f0*/  IMAD.MOV.U32 R11, RZ, RZ, R3 ;  /* 0x000000ffff0b7224 */ /* 0x000fe200078e0003 */
[----:B------:R-:W-:Y:S01]  /*5500*/  MOV R60, R4 ;  /* 0x00000004003c7202 */ /* 0x000fe20000000f00 */
[----:B------:R-:W-:Y:S02]  /*5510*/  IMAD.MOV.U32 R61, RZ, RZ, R5 ;  /* 0x000000ffff3d7224 */ /* 0x000fe400078e0005 */
.L_x_5719:
[----:B------:R-:W-:Y:S05]  /*5520*/  BSYNC B3 ;  /* 0x0000000000037941 */ /* 0x000fea0003800000 */
.L_x_5718:
        /* <DEDUP_REMOVED lines=24> */
.L_x_5715:
[----:B------:R-:W-:Y:S05]  /*56b0*/  BSYNC B2 ;  /* 0x0000000000027941 */ /* 0x000fea0003800000 */
.L_x_5714:
[----:B------:R-:W-:Y:S01]  /*56c0*/  MOV R13, R10 ;  /* 0x0000000a000d7202 */ /* 0x000fe20000000f00 */
[----:B------:R-:W-:Y:S01]  /*56d0*/  IMAD.MOV.U32 R10, RZ, RZ, RZ ;  /* 0x000000ffff0a7224 */ /* 0x000fe200078e00ff */
[----:B---3--:R-:W-:Y:S02]  /*56e0*/  LOP3.LUT R11, RZ, 0x80000000, R15, 0xb8, !PT ;  /* 0x80000000ff0b7812 */ /* 0x008fe400078eb80f */
.L_x_5705:
[----:B------:R-:W-:Y:S05]  /*56f0*/  BSYNC B1 ;  /* 0x0000000000017941 */ /* 0x000fea0003800000 */
.L_x_5685:
        /* <DEDUP_REMOVED lines=22> */
[----:B-1234-:R-:W-:Y:S05]  /*5860*/  CALL.REL.NOINC `($_ZN2at6native29vectorized_elementwise_kernelILi4EZZZNS0_16tanh_kernel_cudaERNS_18TensorIteratorBaseEENKUlvE_clEvENKUlvE_clEvEUlN3c107complexIdEEE_St5arrayIPcLm2EEEEviT0_T1_$__internal_trig_reduction_slowpathd) ;  /* 0x0001891000007944 */ /* 0x01efea0003c00000 */
[----:B------:R-:W-:Y:S05]  /*5870*/  BRA `(.L_x_5726) ;  /* 0x0000002000007947 */ /* 0x000fea0003800000 */
.L_x_5725:
[----:B------:R4:W0:Y:S01]  /*5880*/  DMUL R4, RZ, R18 ;  /* 0x00000012ff047228 */ /* 0x0008220000000000 */
[----:B------:R-:W-:-:S05]  /*5890*/  IMAD.MOV.U32 R3, RZ, RZ, RZ ;  /* 0x000000ffff037224 */ /* 0x000fca00078e00ff */
.L_x_5726:
[----:B------:R-:W-:Y:S05]  /*58a0*/  BSYNC B2 ;  /* 0x0000000000027941 */ /* 0x000fea0003800000 */
.L_x_5724:
        /* <DEDUP_REMOVED lines=35> */
.L_x_5728:
[----:B------:R-:W-:Y:S05]  /*5ae0*/  BSYNC B0 ;  /* 0x0000000000007941 */ /* 0x000fea0003800000 */
.L_x_5727:
        /* <DEDUP_REMOVED lines=64> */
[----:B-123--:R-:W-:Y:S05]  /*5ef0*/  CALL.REL.NOINC `($__internal_10_$__cuda_sm20_div_rn_f64_full) ;  /* 0x000178c000007944 */ /* 0x00efea0003c00000 */
[----:B------:R-:W-:Y:S01]  /*5f00*/  IMAD.MOV.U32 R42, RZ, RZ, R40 ;  /* 0x000000ffff2a7224 */ /* 0x000fe200078e0028 */
[----:B------:R-:W-:Y:S02]  /*5f10*/  MOV R43, R3 ;  /* 0x00000003002b7202 */ /* 0x000fe40000000f00 */
.L_x_5732:
[----:B------:R-:W-:Y:S05]  /*5f20*/  BSYNC B3 ;  /* 0x0000000000037941 */ /* 0x000fea0003800000 */
.L_x_5731:
[----:B------:R-:W-:-:S04]  /*5f30*/  DADD R4, R4, R42 ;  /* 0x0000000004047229 */ /* 0x000fc8000000002a */
[----:B------:R-:W0:-:S06]  /*5f40*/  DSETP.GE.AND P0, PT, R44, c[0x2][0xe8], PT ;  /* 0x00803a002c00762a */ /* 0x000e0c0003f06000 */
[----:B0-----:R-:W-:Y:S02]  /*5f50*/  FSEL R40, R4, RZ, !P0 ;  /* 0x000000ff04287208 */ /* 0x001fe40004000000 */
[----:B------:R-:W-:Y:S01]  /*5f60*/  FSEL R41, R5, +QNAN , !P0 ;  /* 0x7ff0000005297808 */ /* 0x000fe20004000000 */
[----:B------:R-:W-:Y:S05]  /*5f70*/  BRA `(.L_x_5733) ;  /* 0x000000b000007947 */ /* 0x000fea0003800000 */
.L_x_5730:
        /* <DEDUP_REMOVED lines=11> */
.L_x_5733:
[----:B------:R-:W-:Y:S05]  /*6030*/  BSYNC B2 ;  /* 0x0000000000027941 */ /* 0x000fea0003800000 */
.L_x_5729:
        /* <DEDUP_REMOVED lines=28> */
[----:B0123--:R-:W-:Y:S05]  /*6200*/  CALL.REL.NOINC `($__internal_11_$__cuda_sm20_dsqrt_rn_f64_mediumpath_v1) ;  /* 0x00017c2000007944 */ /* 0x00ffea0003c00000 */
[----:B------:R-:W-:Y:S02]  /*6210*/  IMAD.MOV.U32 R40, RZ, RZ, R5 ;  /* 0x000000ffff287224 */ /* 0x000fe400078e0005 */
[----:B------:R-:W-:-:S02]  /*6220*/  IMAD.MOV.U32 R41, RZ, RZ, R4 ;  /* 0x000000ffff297224 */ /* 0x000fc400078e0004 */
.L_x_5735:
[----:B------:R-:W-:Y:S05]  /*6230*/  BSYNC B2 ;  /* 0x0000000000027941 */ /* 0x000fea0003800000 */
.L_x_5734:
        /* <DEDUP_REMOVED lines=24> */
[----:B-123--:R-:W-:Y:S05]  /*63c0*/  CALL.REL.NOINC `($__internal_10_$__cuda_sm20_div_rn_f64_full) ;  /* 0x000173f000007944 */ /* 0x00efea0003c00000 */
[----:B------:R-:W-:Y:S02]  /*63d0*/  IMAD.MOV.U32 R16, RZ, RZ, R40 ;  /* 0x000000ffff107224 */ /* 0x000fe400078e0028 */
[----:B------:R-:W-:Y:S02]  /*63e0*/  IMAD.MOV.U32 R17, RZ, RZ, R3 ;  /* 0x000000ffff117224 */ /* 0x000fe400078e0003 */
.L_x_5737:
[----:B------:R-:W-:Y:S05]  /*63f0*/  BSYNC B2 ;  /* 0x0000000000027941 */ /* 0x000fea0003800000 */
.L_x_5736:
        /* <DEDUP_REMOVED lines=20> */
[----:B-123--:R-:W-:Y:S05]  /*6540*/  CALL.REL.NOINC `($__internal_10_$__cuda_sm20_div_rn_f64_full) ;  /* 0x0001727000007944 */ /* 0x00efea0003c00000 */
[----:B------:R-:W-:Y:S02]  /*6550*/  IMAD.MOV.U32 R14, RZ, RZ, R40 ;  /* 0x000000ffff0e7224 */ /* 0x000fe400078e0028 */
[----:B------:R-:W-:Y:S02]  /*6560*/  IMAD.MOV.U32 R15, RZ, RZ, R3 ;  /* 0x000000ffff0f7224 */ /* 0x000fe400078e0003 */
.L_x_5739:
[----:B------:R-:W-:Y:S05]  /*6570*/  BSYNC B2 ;  /* 0x0000000000027941 */ /* 0x000fea0003800000 */
.L_x_5738:
[----:B------:R-:W-:Y:S05]  /*6580*/  BRA `(.L_x_5740) ;  /* 0x00000dc000007947 */ /* 0x000fea0003800000 */
.L_x_5723:
        /* <DEDUP_REMOVED lines=39> */
.L_x_5742:
[----:B------:R-:W-:Y:S05]  /*6800*/  BSYNC B0 ;  /* 0x0000000000007941 */ /* 0x000fea0003800000 */
.L_x_5741:
        /* <DEDUP_REMOVED lines=13> */
[----:B012---:R-:W-:Y:S05]  /*68e0*/  CALL.REL.NOINC `($_ZN2at6native29vectorized_elementwise_kernelILi4EZZZNS0_16tanh_kernel_cudaERNS_18TensorIteratorBaseEENKUlvE_clEvENKUlvE_clEvEUlN3c107complexIdEEE_St5arrayIPcLm2EEEEviT0_T1_$__internal_trig_reduction_slowpathd) ;  /* 0x0001789000007944 */ /* 0x007fea0003c00000 */
[----:B------:R-:W-:Y:S05]  /*68f0*/  BRA `(.L_x_5745) ;  /* 0x0000002000007947 */ /* 0x000fea0003800000 */
.L_x_5744:
[----:B----4-:R4:W3:Y:S01]  /*6900*/  DMUL R4, RZ, R18 ;  /* 0x00000012ff047228 */ /* 0x0108e20000000000 */
[----:B------:R-:W-:-:S05]  /*6910*/  MOV R3, RZ ;  /* 0x000000ff00037202 */ /* 0x000fca0000000f00 */
.L_x_5745:
[----:B------:R-:W-:Y:S05]  /*6920*/  BSYNC B2 ;  /* 0x0000000000027941 */ /* 0x000fea0003800000 */
.L_x_5743:
        /* <DEDUP_REMOVED lines=35> */
[----:B012---:R-:W-:Y:S05]  /*6b60*/  CALL.REL.NOINC `($_ZN2at6native29vectorized_elementwise_kernelILi4EZZZNS0_16tanh_kernel_cudaERNS_18TensorIteratorBaseEENKUlvE_clEvENKUlvE_clEvEUlN3c107complexIdEEE_St5arrayIPcLm2EEEEviT0_T1_$__internal_trig_reduction_slowpathd) ;  /* 0x0001761000007944 */ /* 0x007fea0003c00000 */
[----:B------:R-:W-:Y:S05]  /*6b70*/  BRA `(.L_x_5748) ;  /* 0x0000002000007947 */ /* 0x000fea0003800000 */
.L_x_5747:
[----:B------:R3:W4:Y:S01]  /*6b80*/  DMUL R4, RZ, R18 ;  /* 0x00000012ff047228 */ /* 0x0007220000000000 */
[----:B------:R-:W-:-:S05]  /*6b90*/  IMAD.MOV.U32 R3, RZ, RZ, RZ ;  /* 0x000000ffff037224 */ /* 0x000fca00078e00ff */
.L_x_5748:
[----:B------:R-:W-:Y:S05]  /*6ba0*/  BSYNC B2 ;  /* 0x0000000000027941 */ /* 0x000fea0003800000 */
.L_x_5746:
        /* <DEDUP_REMOVED lines=31> */
.L_x_5722:
[----:B------:R-:W4:-:S10]  /*6da0*/  DADD R16, R18, -R18 ;  /* 0x0000000012107229 */ /* 0x000f140000000812 */
[----:B----4-:R-:W-:Y:S02]  /*6db0*/  IMAD.MOV.U32 R14, RZ, RZ, R16 ;  /* 0x000000ffff0e7224 */ /* 0x010fe400078e0010 */
[----:B------:R-:W-:Y:S01]  /*6dc0*/  IMAD.MOV.U32 R15, RZ, RZ, R17 ;  /* 0x000000ffff0f7224 */ /* 0x000fe200078e0011 */
[----:B------:R-:W-:Y:S05]  /*6dd0*/  BRA `(.L_x_5740) ;  /* 0x0000057000007947 */ /* 0x000fea0003800000 */
.L_x_5721:
        /* <DEDUP_REMOVED lines=25> */
[----:B-123--:R-:W-:Y:S05]  /*6f70*/  CALL.REL.NOINC `($_ZN2at6native29vectorized_elementwise_kernelILi4EZZZNS0_16tanh_kernel_cudaERNS_18TensorIteratorBaseEENKUlvE_clEvENKUlvE_clEvEUlN3c107complexIdEEE_St5arrayIPcLm2EEEEviT0_T1_$__internal_trig_reduction_slowpathd) ;  /* 0x0001720000007944 */ /* 0x00efea0003c00000 */
.L_x_5752:
[----:B------:R-:W-:Y:S05]  /*6f80*/  BSYNC B3 ;  /* 0x0000000000037941 */ /* 0x000fea0003800000 */
.L_x_5751:
        /* <DEDUP_REMOVED lines=28> */
[----:B------:R-:W-:Y:S02]  /*7150*/  IMAD.MOV.U32 R15, RZ, RZ, R3 ;  /* 0x000000ffff0f7224 */ /* 0x000fe400078e0003 */
[----:B------:R-:W-:Y:S02]  /*7160*/  IMAD.MOV.U32 R60, RZ, RZ, R4 ;  /* 0x000000ffff3c7224 */ /* 0x000fe400078e0004 */
[----:B------:R-:W-:Y:S02]  /*7170*/  IMAD.MOV.U32 R61, RZ, RZ, R5 ;  /* 0x000000ffff3d7224 */ /* 0x000fe400078e0005 */
.L_x_5754:
[----:B------:R-:W-:Y:S05]  /*7180*/  BSYNC B3 ;  /* 0x0000000000037941 */ /* 0x000fea0003800000 */
.L_x_5753:
        /* <DEDUP_REMOVED lines=24> */
.L_x_5750:
[----:B------:R-:W-:Y:S05]  /*7310*/  BSYNC B2 ;  /* 0x0000000000027941 */ /* 0x000fea0003800000 */
.L_x_5749:
[----:B------:R-:W-:Y:S01]  /*7320*/  IMAD.MOV.U32 R17, RZ, RZ, R14 ;  /* 0x000000ffff117224 */ /* 0x000fe200078e000e */
[----:B---3--:R-:W-:Y:S01]  /*7330*/  LOP3.LUT R15, RZ, 0x80000000, R19, 0xb8, !PT ;  /* 0x80000000ff0f7812 */ /* 0x008fe200078eb813 */
[----:B------:R-:W-:Y:S02]  /*7340*/  IMAD.MOV.U32 R14, RZ, RZ, RZ ;  /* 0x000000ffff0e7224 */ /* 0x000fe400078e00ff */
.L_x_5740:
[----:B------:R-:W-:Y:S05]  /*7350*/  BSYNC B1 ;  /* 0x0000000000017941 */ /* 0x000fea0003800000 */
.L_x_5720:
        /* <DEDUP_REMOVED lines=22> */
[----:B-1234-:R-:W-:Y:S05]  /*74c0*/  CALL.REL.NOINC `($_ZN2at6native29vectorized_elementwise_kernelILi4EZZZNS0_16tanh_kernel_cudaERNS_18TensorIteratorBaseEENKUlvE_clEvENKUlvE_clEvEUlN3c107complexIdEEE_St5arrayIPcLm2EEEEviT0_T1_$__internal_trig_reduction_slowpathd) ;  /* 0x00016cb000007944 */ /* 0x01efea0003c00000 */
[----:B------:R-:W-:Y:S05]  /*74d0*/  BRA `(.L_x_5761) ;  /* 0x0000002000007947 */ /* 0x000fea0003800000 */
.L_x_5760:
[----:B------:R4:W0:Y:S01]  /*74e0*/  DMUL R4, RZ, R34 ;  /* 0x00000022ff047228 */ /* 0x0008220000000000 */
[----:B------:R-:W-:-:S05]  /*74f0*/  IMAD.MOV.U32 R3, RZ, RZ, RZ ;  /* 0x000000ffff037224 */ /* 0x000fca00078e00ff */
.L_x_5761:
[----:B------:R-:W-:Y:S05]  /*7500*/  BSYNC B2 ;  /* 0x0000000000027941 */ /* 0x000fea0003800000 */
.L_x_5759:
        /* <DEDUP_REMOVED lines=35> */
.L_x_5763:
[----:B------:R-:W-:Y:S05]  /*7740*/  BSYNC B0 ;  /* 0x0000000000007941 */ /* 0x000fea0003800000 */
.L_x_5762:
        /* <DEDUP_REMOVED lines=65> */
[----:B------:R-:W-:Y:S02]  /*7b60*/  IMAD.MOV.U32 R42, RZ, RZ, R40 ;  /* 0x000000ffff2a7224 */ /* 0x000fe400078e0028 */
[----:B------:R-:W-:Y:S02]  /*7b70*/  IMAD.MOV.U32 R43, RZ, RZ, R3 ;  /* 0x000000ffff2b7224 */ /* 0x000fe400078e0003 */
.L_x_5767:
[----:B------:R-:W-:Y:S05]  /*7b80*/  BSYNC B3 ;  /* 0x0000000000037941 */ /* 0x000fea0003800000 */
.L_x_5766:
[----:B------:R-:W-:-:S04]  /*7b90*/  DADD R4, R4, R42 ;  /* 0x0000000004047229 */ /* 0x000fc8000000002a */
[----:B------:R-:W0:-:S06]  /*7ba0*/  DSETP.GE.AND P0, PT, R44, c[0x2][0xe8], PT ;  /* 0x00803a002c00762a */ /* 0x000e0c0003f06000 */
[----:B0-----:R-:W-:Y:S02]  /*7bb0*/  FSEL R40, R4, RZ, !P0 ;  /* 0x000000ff04287208 */ /* 0x001fe40004000000 */
[----:B------:R-:W-:Y:S01]  /*7bc0*/  FSEL R41, R5, +QNAN , !P0 ;  /* 0x7ff0000005297808 */ /* 0x000fe20004000000 */
[----:B------:R-:W-:Y:S05]  /*7bd0*/  BRA `(.L_x_5768) ;  /* 0x000000b000007947 */ /* 0x000fea0003800000 */
.L_x_5765:
        /* <DEDUP_REMOVED lines=11> */
.L_x_5768:
[----:B------:R-:W-:Y:S05]  /*7c90*/  BSYNC B2 ;  /* 0x0000000000027941 */ /* 0x000fea0003800000 */
.L_x_5764:
        /* <DEDUP_REMOVED lines=29> */
[----:B------:R-:W-:Y:S01]  /*7e70*/  MOV R40, R5 ;  /* 0x0000000500287202 */ /* 0x000fe20000000f00 */
[----:B------:R-:W-:-:S02]  /*7e80*/  IMAD.MOV.U32 R41, RZ, RZ, R4 ;  /* 0x000000ffff297224 */ /* 0x000fc400078e0004 */
.L_x_5770:
[----:B------:R-:W-:Y:S05]  /*7e90*/  BSYNC B2 ;  /* 0x0000000000027941 */ /* 0x000fea0003800000 */
.L_x_5769:
        /* <DEDUP_REMOVED lines=27> */
.L_x_5772:
[----:B------:R-:W-:Y:S05]  /*8050*/  BSYNC B2 ;  /* 0x0000000000027941 */ /* 0x000fea0003800000 */
.L_x_5771:
        /* <DEDUP_REMOVED lines=23> */
.L_x_5774:
[----:B------:R-:W-:Y:S05]  /*81d0*/  BSYNC B2 ;  /* 0x0000000000027941 */ /* 0x000fea0003800000 */
.L_x_5773:
[----:B------:R-:W-:Y:S05]  /*81e0*/  BRA `(.L_x_5775) ;  /* 0x00000dc000007947 */ /* 0x000fea0003800000 */
.L_x_5758:
        /* <DEDUP_REMOVED lines=39> */
.L_x_5777:
[----:B------:R-:W-:Y:S05]  /*8460*/  BSYNC B0 ;  /* 0x0000000000007941 */ /* 0x000fea0003800000 */
.L_x_5776:
        /* <DEDUP_REMOVED lines=15> */
.L_x_5779:
[----:B----4-:R4:W3:Y:S01]  /*8560*/  DMUL R4, RZ, R34 ;  /* 0x00000022ff047228 */ /* 0x0108e20000000000 */
[----:B------:R-:W-:-:S05]  /*8570*/  IMAD.MOV.U32 R3, RZ, RZ, RZ ;  /* 0x000000ffff037224 */ /* 0x000fca00078e00ff */
.L_x_5780:
[----:B------:R-:W-:Y:S05]  /*8580*/  BSYNC B2 ;  /* 0x0000000000027941 */ /* 0x000fea0003800000 */
.L_x_5778:
        /* <DEDUP_REMOVED lines=37> */
.L_x_5782:
[----:B------:R3:W4:Y:S01]  /*87e0*/  DMUL R4, RZ, R34 ;  /* 0x00000022ff047228 */ /* 0x0007220000000000 */
[----:B------:R-:W-:-:S05]  /*87f0*/  IMAD.MOV.U32 R3, RZ, RZ, RZ ;  /* 0x000000ffff037224 */ /* 0x000fca00078e00ff */
.L_x_5783:
[----:B------:R-:W-:Y:S05]  /*8800*/  BSYNC B2 ;  /* 0x0000000000027941 */ /* 0x000fea0003800000 */
.L_x_5781:
        /* <DEDUP_REMOVED lines=31> */
.L_x_5757:
[----:B------:R-:W4:-:S10]  /*8a00*/  DADD R32, R34, -R34 ;  /* 0x0000000022207229 */ /* 0x000f140000000822 */
[----:B----4-:R-:W-:Y:S01]  /*8a10*/  MOV R18, R32 ;  /* 0x0000002000127202 */ /* 0x010fe20000000f00 */
[----:B------:R-:W-:Y:S01]  /*8a20*/  IMAD.MOV.U32 R19, RZ, RZ, R33 ;  /* 0x000000ffff137224 */ /* 0x000fe200078e0021 */
[----:B------:R-:W-:Y:S05]  /*8a30*/  BRA `(.L_x_5775) ;  /* 0x0000057000007947 */ /* 0x000fea0003800000 */
.L_x_5756:
        /* <DEDUP_REMOVED lines=25> */
[----:B-123--:R-:W-:Y:S05]  /*8bd0*/  CALL.REL.NOINC `($_ZN2at6native29vectorized_elementwise_kernelILi4EZZZNS0_16tanh_kernel_cudaERNS_18TensorIteratorBaseEENKUlvE_clEvENKUlvE_clEvEUlN3c107complexIdEEE_St5arrayIPcLm2EEEEviT0_T1_$__internal_trig_reduction_slowpathd) ;  /* 0x000155a000007944 */ /* 0x00efea0003c00000 */
.L_x_5787:
[----:B------:R-:W-:Y:S05]  /*8be0*/  BSYNC B3 ;  /* 0x0000000000037941 */ /* 0x000fea0003800000 */
.L_x_5786:
        /* <DEDUP_REMOVED lines=27> */
[----:B012---:R-:W-:Y:S05]  /*8da0*/  CALL.REL.NOINC `($_ZN2at6native29vectorized_elementwise_kernelILi4EZZZNS0_16tanh_kernel_cudaERNS_18TensorIteratorBaseEENKUlvE_clEvENKUlvE_clEvEUlN3c107complexIdEEE_St5arrayIPcLm2EEEEviT0_T1_$__internal_trig_reduction_slowpathd) ;  /* 0x000153d000007944 */ /* 0x007fea0003c00000 */
[----:B------:R-:W-:Y:S02]  /*8db0*/  IMAD.MOV.U32 R19, RZ, RZ, R3 ;  /* 0x000000ffff137224 */ /* 0x000fe400078e0003 */
[----:B------:R-:W-:Y:S02]  /*8dc0*/  IMAD.MOV.U32 R60, RZ, RZ, R4 ;  /* 0x000000ffff3c7224 */ /* 0x000fe400078e0004 */
[----:B------:R-:W-:Y:S02]  /*8dd0*/  IMAD.MOV.U32 R61, RZ, RZ, R5 ;  /* 0x000000ffff3d7224 */ /* 0x000fe400078e0005 */
.L_x_5789:
[----:B------:R-:W-:Y:S05]  /*8de0*/  BSYNC B3 ;  /* 0x0000000000037941 */ /* 0x000fea0003800000 */
.L_x_5788:
        /* <DEDUP_REMOVED lines=24> */
.L_x_5785:
[----:B------:R-:W-:Y:S05]  /*8f70*/  BSYNC B2 ;  /* 0x0000000000027941 */ /* 0x000fea0003800000 */
.L_x_5784:
[----:B------:R-:W-:Y:S01]  /*8f80*/  IMAD.MOV.U32 R33, RZ, RZ, R18 ;  /* 0x000000ffff217224 */ /* 0x000fe200078e0012 */
[----:B---3--:R-:W-:Y:S01]  /*8f90*/  LOP3.LUT R19, RZ, 0x80000000, R35, 0xb8, !PT ;  /* 0x80000000ff137812 */ /* 0x008fe200078eb823 */
[----:B------:R-:W-:Y:S02]  /*8fa0*/  IMAD.MOV.U32 R18, RZ, RZ, RZ ;  /* 0x000000ffff127224 */ /* 0x000fe400078e00ff */
.L_x_5775:
[----:B------:R-:W-:Y:S05]  /*8fb0*/  BSYNC B1 ;  /* 0x0000000000017941 */ /* 0x000fea0003800000 */
.L_x_5755:
        /* <DEDUP_REMOVED lines=24> */
.L_x_5795:
[----:B------:R4:W0:Y:S01]  /*9140*/  DMUL R4, RZ, R38 ;  /* 0x00000026ff047228 */ /* 0x0008220000000000 */
[----:B------:R-:W-:-:S05]  /*9150*/  MOV R3, RZ ;  /* 0x000000ff00037202 */ /* 0x000fca0000000f00 */
.L_x_5796:
[----:B------:R-:W-:Y:S05]  /*9160*/  BSYNC B2 ;  /* 0x0000000000027941 */ /* 0x000fea0003800000 */
.L_x_5794:
        /* <DEDUP_REMOVED lines=35> */
.L_x_5798:
[----:B------:R-:W-:Y:S05]  /*93a0*/  BSYNC B0 ;  /* 0x0000000000007941 */ /* 0x000fea0003800000 */
.L_x_5797:
        /* <DEDUP_REMOVED lines=64> */
[----:B-123--:R-:W-:Y:S05]  /*97b0*/  CALL.REL.NOINC `($__internal_10_$__cuda_sm20_div_rn_f64_full) ;  /* 0x0001400000007944 */ /* 0x00efea0003c00000 */
[----:B------:R-:W-:Y:S02]  /*97c0*/  IMAD.MOV.U32 R42, RZ, RZ, R40 ;  /* 0x000000ffff2a7224 */ /* 0x000fe400078e0028 */
[----:B------:R-:W-:Y:S02]  /*97d0*/  IMAD.MOV.U32 R43, RZ, RZ, R3 ;  /* 0x000000ffff2b7224 */ /* 0x000fe400078e0003 */
.L_x_5802:
[----:B------:R-:W-:Y:S05]  /*97e0*/  BSYNC B3 ;  /* 0x0000000000037941 */ /* 0x000fea0003800000 */
.L_x_5801:
[----:B------:R-:W-:-:S04]  /*97f0*/  DADD R4, R4, R42 ;  /* 0x0000000004047229 */ /* 0x000fc8000000002a */
[----:B------:R-:W0:-:S06]  /*9800*/  DSETP.GE.AND P0, PT, R44, c[0x2][0xe8], PT ;  /* 0x00803a002c00762a */ /* 0x000e0c0003f06000 */
[----:B0-----:R-:W-:Y:S02]  /*9810*/  FSEL R40, R4, RZ, !P0 ;  /* 0x000000ff04287208 */ /* 0x001fe40004000000 */
[----:B------:R-:W-:Y:S01]  /*9820*/  FSEL R41, R5, +QNAN , !P0 ;  /* 0x7ff0000005297808 */ /* 0x000fe20004000000 */
[----:B------:R-:W-:Y:S05]  /*9830*/  BRA `(.L_x_5803) ;  /* 0x000000b000007947 */ /* 0x000fea0003800000 */
.L_x_5800:
        /* <DEDUP_REMOVED lines=11> */
.L_x_5803:
[----:B------:R-:W-:Y:S05]  /*98f0*/  BSYNC B2 ;  /* 0x0000000000027941 */ /* 0x000fea0003800000 */
.L_x_5799:
        /* <DEDUP_REMOVED lines=31> */
.L_x_5805:
[----:B------:R-:W-:Y:S05]  /*9af0*/  BSYNC B2 ;  /* 0x0000000000027941 */ /* 0x000fea0003800000 */
.L_x_5804:
        /* <DEDUP_REMOVED lines=24> */
[----:B-123--:R-:W-:Y:S05]  /*9c80*/  CALL.REL.NOINC `($__internal_10_$__cuda_sm20_div_rn_f64_full) ;  /* 0x00013b3000007944 */ /* 0x00efea0003c00000 */
[----:B------:R-:W-:Y:S01]  /*9c90*/  IMAD.MOV.U32 R36, RZ, RZ, R40 ;  /* 0x000000ffff247224 */ /* 0x000fe200078e0028 */
[----:B------:R-:W-:Y:S02]  /*9ca0*/  MOV R37, R3 ;  /* 0x0000000300257202 */ /* 0x000fe40000000f00 */
.L_x_5807:
[----:B------:R-:W-:Y:S05]  /*9cb0*/  BSYNC B2 ;  /* 0x0000000000027941 */ /* 0x000fea0003800000 */
.L_x_5806:
        /* <DEDUP_REMOVED lines=21> */
[----:B------:R-:W-:Y:S01]  /*9e10*/  MOV R34, R40 ;  /* 0x0000002800227202 */ /* 0x000fe20000000f00 */
[----:B------:R-:W-:Y:S02]  /*9e20*/  IMAD.MOV.U32 R35, RZ, RZ, R3 ;  /* 0x000000ffff237224 */ /* 0x000fe400078e0003 */
.L_x_5809:
[----:B------:R-:W-:Y:S05]  /*9e30*/  BSYNC B2 ;  /* 0x0000000000027941 */ /* 0x000fea0003800000 */
.L_x_5808:
[----:B------:R-:W-:Y:S05]  /*9e40*/  BRA `(.L_x_5810) ;  /* 0x00000dc000007947 */ /* 0x000fea0003800000 */
.L_x_5793:
        /* <DEDUP_REMOVED lines=39> */
.L_x_5812:
[----:B------:R-:W-:Y:S05]  /*a0c0*/  BSYNC B0 ;  /* 0x0000000000007941 */ /* 0x000fea0003800000 */
.L_x_5811:
        /* <DEDUP_REMOVED lines=13> */
[----:B012---:R-:W-:Y:S05]  /*a1a0*/  CALL.REL.NOINC `($_ZN2at6native29vectorized_elementwise_kernelILi4EZZZNS0_16tanh_kernel_cudaERNS_18TensorIteratorBaseEENKUlvE_clEvENKUlvE_clEvEUlN3c107complexIdEEE_St5arrayIPcLm2EEEEviT0_T1_$__internal_trig_reduction_slowpathd) ;  /* 0x00013fd000007944 */ /* 0x007fea0003c00000 */
[----:B------:R-:W-:Y:S05]  /*a1b0*/  BRA `(.L_x_5815) ;  /* 0x0000002000007947 */ /* 0x000fea0003800000 */
.L_x_5814:
[----:B----4-:R4:W3:Y:S01]  /*a1c0*/  DMUL R4, RZ, R38 ;  /* 0x00000026ff047228 */ /* 0x0108e20000000000 */
[----:B------:R-:W-:-:S05]  /*a1d0*/  IMAD.MOV.U32 R3, RZ, RZ, RZ ;  /* 0x000000ffff037224 */ /* 0x000fca00078e00ff */
.L_x_5815:
[----:B------:R-:W-:Y:S05]  /*a1e0*/  BSYNC B2 ;  /* 0x0000000000027941 */ /* 0x000fea0003800000 */
.L_x_5813:
        /* <DEDUP_REMOVED lines=37> */
.L_x_5817:
[----:B------:R3:W4:Y:S01]  /*a440*/  DMUL R4, RZ, R38 ;  /* 0x00000026ff047228 */ /* 0x0007220000000000 */
[----:B------:R-:W-:-:S05]  /*a450*/  IMAD.MOV.U32 R3, RZ, RZ, RZ ;  /* 0x000000ffff037224 */ /* 0x000fca00078e00ff */
.L_x_5818:
[----:B------:R-:W-:Y:S05]  /*a460*/  BSYNC B2 ;  /* 0x0000000000027941 */ /* 0x000fea0003800000 */
.L_x_5816:
        /* <DEDUP_REMOVED lines=31> */
.L_x_5792:
[----:B------:R-:W4:-:S10]  /*a660*/  DADD R36, R38, -R38 ;  /* 0x0000000026247229 */ /* 0x000f140000000826 */
[----:B----4-:R-:W-:Y:S02]  /*a670*/  IMAD.MOV.U32 R34, RZ, RZ, R36 ;  /* 0x000000ffff227224 */ /* 0x010fe400078e0024 */
[----:B------:R-:W-:Y:S01]  /*a680*/  IMAD.MOV.U32 R35, RZ, RZ, R37 ;  /* 0x000000ffff237224 */ /* 0x000fe200078e0025 */
[----:B------:R-:W-:Y:S05]  /*a690*/  BRA `(.L_x_5810) ;  /* 0x0000057000007947 */ /* 0x000fea0003800000 */
.L_x_5791:
        /* <DEDUP_REMOVED lines=25> */
[----:B-123--:R-:W-:Y:S05]  /*a830*/  CALL.REL.NOINC `($_ZN2at6native29vectorized_elementwise_kernelILi4EZZZNS0_16tanh_kernel_cudaERNS_18TensorIteratorBaseEENKUlvE_clEvENKUlvE_clEvEUlN3c107complexIdEEE_St5arrayIPcLm2EEEEviT0_T1_$__internal_trig_reduction_slowpathd) ;  /* 0x0001394000007944 */ /* 0x00efea0003c00000 */
.L_x_5822:
[----:B------:R-:W-:Y:S05]  /*a840*/  BSYNC B3 ;  /* 0x0000000000037941 */ /* 0x000fea0003800000 */
.L_x_5821:
        /* <DEDUP_REMOVED lines=31> */
.L_x_5824:
[----:B------:R-:W-:Y:S05]  /*aa40*/  BSYNC B3 ;  /* 0x0000000000037941 */ /* 0x000fea0003800000 */
.L_x_5823:
        /* <DEDUP_REMOVED lines=24> */
.L_x_5820:
[----:B------:R-:W-:Y:S05]  /*abd0*/  BSYNC B2 ;  /* 0x0000000000027941 */ /* 0x000fea0003800000 */
.L_x_5819:
[----:B------:R-:W-:Y:S01]  /*abe0*/  MOV R37, R34 ;  /* 0x0000002200257202 */ /* 0x000fe20000000f00 */
[----:B------:R-:W-:Y:S01]  /*abf0*/  IMAD.MOV.U32 R34, RZ, RZ, RZ ;  /* 0x000000ffff227224 */ /* 0x000fe200078e00ff */
[----:B---3--:R-:W-:Y:S02]  /*ac00*/  LOP3.LUT R35, RZ, 0x80000000, R39, 0xb8, !PT ;  /* 0x80000000ff237812 */ /* 0x008fe400078eb827 */
.L_x_5810:
[----:B------:R-:W-:Y:S05]  /*ac10*/  BSYNC B1 ;  /* 0x0000000000017941 */ /* 0x000fea0003800000 */
.L_x_5790:
        /* <DEDUP_REMOVED lines=24> */
.L_x_5830:
[----:B------:R4:W0:Y:S01]  /*ada0*/  DMUL R4, RZ, R22 ;  /* 0x00000016ff047228 */ /* 0x0008220000000000 */
[----:B------:R-:W-:-:S05]  /*adb0*/  IMAD.MOV.U32 R3, RZ, RZ, RZ ;  /* 0x000000ffff037224 */ /* 0x000fca00078e00ff */
.L_x_5831:
[----:B------:R-:W-:Y:S05]  /*adc0*/  BSYNC B2 ;  /* 0x0000000000027941 */ /* 0x000fea0003800000 */
.L_x_5829:
        /* <DEDUP_REMOVED lines=35> */
.L_x_5833:
[----:B------:R-:W-:Y:S05]  /*b000*/  BSYNC B0 ;  /* 0x0000000000007941 */ /* 0x000fea0003800000 */
.L_x_5832:
        /* <DEDUP_REMOVED lines=67> */
.L_x_5837:
[----:B------:R-:W-:Y:S05]  /*b440*/  BSYNC B3 ;  /* 0x0000000000037941 */ /* 0x000fea0003800000 */
.L_x_5836:
[----:B------:R-:W-:-:S04]  /*b450*/  DADD R4, R4, R42 ;  /* 0x0000000004047229 */ /* 0x000fc8000000002a */
[----:B------:R-:W0:-:S06]  /*b460*/  DSETP.GE.AND P0, PT, R44, c[0x2][0xe8], PT ;  /* 0x00803a002c00762a */ /* 0x000e0c0003f06000 */
[----:B0-----:R-:W-:Y:S02]  /*b470*/  FSEL R40, R4, RZ, !P0 ;  /* 0x000000ff04287208 */ /* 0x001fe40004000000 */
[----:B------:R-:W-:Y:S01]  /*b480*/  FSEL R41, R5, +QNAN , !P0 ;  /* 0x7ff0000005297808 */ /* 0x000fe20004000000 */
[----:B------:R-:W-:Y:S05]  /*b490*/  BRA `(.L_x_5838) ;  /* 0x000000b000007947 */ /* 0x000fea0003800000 */
.L_x_5835:
        /* <DEDUP_REMOVED lines=11> */
.L_x_5838:
[----:B------:R-:W-:Y:S05]  /*b550*/  BSYNC B2 ;  /* 0x0000000000027941 */ /* 0x000fea0003800000 */
.L_x_5834:
        /* <DEDUP_REMOVED lines=31> */
.L_x_5840:
[----:B------:R-:W-:Y:S05]  /*b750*/  BSYNC B2 ;  /* 0x0000000000027941 */ /* 0x000fea0003800000 */
.L_x_5839:
        /* <DEDUP_REMOVED lines=27> */
.L_x_5842:
[----:B------:R-:W-:Y:S05]  /*b910*/  BSYNC B2 ;  /* 0x0000000000027941 */ /* 0x000fea0003800000 */
.L_x_5841:
        /* <DEDUP_REMOVED lines=22> */
.L_x_5844:
[----:B------:R-:W-:Y:S05]  /*ba80*/  BSYNC B2 ;  /* 0x0000000000027941 */ /* 0x000fea0003800000 */
.L_x_5843:
[----:B------:R-:W-:Y:S01]  /*ba90*/  IMAD.MOV.U32 R38, RZ, RZ, R40 ;  /* 0x000000ffff267224 */ /* 0x000fe200078e0028 */
[----:B------:R-:W-:Y:S01]  /*baa0*/  MOV R39, R41 ;  /* 0x0000002900277202 */ /* 0x000fe20000000f00 */
[----:B------:R-:W-:Y:S05]  /*bab0*/  BRA `(.L_x_5845) ;  /* 0x00000dc000007947 */ /* 0x000fea0003800000 */
.L_x_5828:
        /* <DEDUP_REMOVED lines=39> */
.L_x_5847:
[----:B------:R-:W-:Y:S05]  /*bd30*/  BSYNC B0 ;  /* 0x0000000000007941 */ /* 0x000fea0003800000 */
.L_x_5846:
        /* <DEDUP_REMOVED lines=13> */
[----:B012---:R-:W-:Y:S05]  /*be10*/  CALL.REL.NOINC `($_ZN2at6native29vectorized_elementwise_kernelILi4EZZZNS0_16tanh_kernel_cudaERNS_18TensorIteratorBaseEENKUlvE_clEvENKUlvE_clEvEUlN3c107complexIdEEE_St5arrayIPcLm2EEEEviT0_T1_$__internal_trig_reduction_slowpathd) ;  /* 0x0001236000007944 */ /* 0x007fea0003c00000 */
[----:B------:R-:W-:Y:S05]  /*be20*/  BRA `(.L_x_5850) ;  /* 0x0000002000007947 */ /* 0x000fea0003800000 */
.L_x_5849:
[----:B----4-:R4:W3:Y:S01]  /*be30*/  DMUL R4, RZ, R22 ;  /* 0x00000016ff047228 */ /* 0x0108e20000000000 */
[----:B------:R-:W-:-:S05]  /*be40*/  IMAD.MOV.U32 R3, RZ, RZ, RZ ;  /* 0x000000ffff037224 */ /* 0x000fca00078e00ff */
.L_x_5850:
[----:B------:R-:W-:Y:S05]  /*be50*/  BSYNC B2 ;  /* 0x0000000000027941 */ /* 0x000fea0003800000 */
.L_x_5848:
        /* <DEDUP_REMOVED lines=35> */
[----:B012---:R-:W-:Y:S05]  /*c090*/  CALL.REL.NOINC `($_ZN2at6native29vectorized_elementwise_kernelILi4EZZZNS0_16tanh_kernel_cudaERNS_18TensorIteratorBaseEENKUlvE_clEvENKUlvE_clEvEUlN3c107complexIdEEE_St5arrayIPcLm2EEEEviT0_T1_$__internal_trig_reduction_slowpathd) ;  /* 0x000120e000007944 */ /* 0x007fea0003c00000 */
[----:B------:R-:W-:Y:S05]  /*c0a0*/  BRA `(.L_x_5853) ;  /* 0x0000002000007947 */ /* 0x000fea0003800000 */
.L_x_5852:
[----:B------:R3:W4:Y:S01]  /*c0b0*/  DMUL R4, RZ, R22 ;  /* 0x00000016ff047228 */ /* 0x0007220000000000 */
[----:B------:R-:W-:-:S05]  /*c0c0*/  IMAD.MOV.U32 R3, RZ, RZ, RZ ;  /* 0x000000ffff037224 */ /* 0x000fca00078e00ff */
.L_x_5853:
[----:B------:R-:W-:Y:S05]  /*c0d0*/  BSYNC B2 ;  /* 0x0000000000027941 */ /* 0x000fea0003800000 */
.L_x_5851:
        /* <DEDUP_REMOVED lines=31> */
.L_x_5827:
[----:B------:R-:W4:-:S10]  /*c2d0*/  DADD R20, R22, -R22 ;  /* 0x0000000016147229 */ /* 0x000f140000000816 */
[----:B----4-:R-:W-:Y:S02]  /*c2e0*/  IMAD.MOV.U32 R38, RZ, RZ, R20 ;  /* 0x000000ffff267224 */ /* 0x010fe400078e0014 */
[----:B------:R-:W-:Y:S01]  /*c2f0*/  IMAD.MOV.U32 R39, RZ, RZ, R21 ;  /* 0x000000ffff277224 */ /* 0x000fe200078e0015 */
[----:B------:R-:W-:Y:S05]  /*c300*/  BRA `(.L_x_5845) ;  /* 0x0000057000007947 */ /* 0x000fea0003800000 */
.L_x_5826:
        /* <DEDUP_REMOVED lines=25> */
[----:B-123--:R-:W-:Y:S05]  /*c4a0*/  CALL.REL.NOINC `($_ZN2at6native29vectorized_elementwise_kernelILi4EZZZNS0_16tanh_kernel_cudaERNS_18TensorIteratorBaseEENKUlvE_clEvENKUlvE_clEvEUlN3c107complexIdEEE_St5arrayIPcLm2EEEEviT0_T1_$__internal_trig_reduction_slowpathd) ;  /* 0x00011cd000007944 */ /* 0x00efea0003c00000 */
.L_x_5857:
[----:B------:R-:W-:Y:S05]  /*c4b0*/  BSYNC B3 ;  /* 0x0000000000037941 */ /* 0x000fea0003800000 */
.L_x_5856:
        /* <DEDUP_REMOVED lines=31> */
.L_x_5859:
[----:B------:R-:W-:Y:S05]  /*c6b0*/  BSYNC B3 ;  /* 0x0000000000037941 */ /* 0x000fea0003800000 */
.L_x_5858:
        /* <DEDUP_REMOVED lines=24> */
.L_x_5855:
[----:B------:R-:W-:Y:S05]  /*c840*/  BSYNC B2 ;  /* 0x0000000000027941 */ /* 0x000fea0003800000 */
.L_x_5854:
[----:B------:R-:W-:Y:S01]  /*c850*/  IMAD.MOV.U32 R21, RZ, RZ, R38 ;  /* 0x000000ffff157224 */ /* 0x000fe200078e0026 */
[----:B---3--:R-:W-:Y:S02]  /*c860*/  LOP3.LUT R39, RZ, 0x80000000, R23, 0xb8, !PT ;  /* 0x80000000ff277812 */ /* 0x008fe400078eb817 */
[----:B------:R-:W-:Y:S02]  /*c870*/  MOV R38, RZ ;  /* 0x000000ff00267202 */ /* 0x000fe40000000f00 */
.L_x_5845:
[----:B------:R-:W-:Y:S05]  /*c880*/  BSYNC B1 ;  /* 0x0000000000017941 */ /* 0x000fea0003800000 */
.L_x_5825:
        /* <DEDUP_REMOVED lines=24> */
.L_x_5865:
[----:B------:R4:W0:Y:S01]  /*ca10*/  DMUL R4, RZ, R26 ;  /* 0x0000001aff047228 */ /* 0x0008220000000000 */
[----:B------:R-:W-:-:S05]  /*ca20*/  IMAD.MOV.U32 R3, RZ, RZ, RZ ;  /* 0x000000ffff037224 */ /* 0x000fca00078e00ff */
.L_x_5866:
[----:B------:R-:W-:Y:S05]  /*ca30*/  BSYNC B2 ;  /* 0x0000000000027941 */ /* 0x000fea0003800000 */
.L_x_5864:
        /* <DEDUP_REMOVED lines=35> */
.L_x_5868:
[----:B------:R-:W-:Y:S05]  /*cc70*/  BSYNC B0 ;  /* 0x0000000000007941 */ /* 0x000fea0003800000 */
.L_x_5867:
        /* <DEDUP_REMOVED lines=67> */
.L_x_5872:
[----:B------:R-:W-:Y:S05]  /*d0b0*/  BSYNC B3 ;  /* 0x0000000000037941 */ /* 0x000fea0003800000 */
.L_x_5871:
[----:B------:R-:W-:-:S04]  /*d0c0*/  DADD R4, R4, R42 ;  /* 0x0000000004047229 */ /* 0x000fc8000000002a */
[----:B------:R-:W0:-:S06]  /*d0d0*/  DSETP.GE.AND P0, PT, R44, c[0x2][0xe8], PT ;  /* 0x00803a002c00762a */ /* 0x000e0c0003f06000 */
[----:B0-----:R-:W-:Y:S02]  /*d0e0*/  FSEL R40, R4, RZ, !P0 ;  /* 0x000000ff04287208 */ /* 0x001fe40004000000 */
[----:B------:R-:W-:Y:S01]  /*d0f0*/  FSEL R41, R5, +QNAN , !P0 ;  /* 0x7ff0000005297808 */ /* 0x000fe20004000000 */
[----:B------:R-:W-:Y:S05]  /*d100*/  BRA `(.L_x_5873) ;  /* 0x000000b000007947 */ /* 0x000fea0003800000 */
.L_x_5870:
        /* <DEDUP_REMOVED lines=11> */
.L_x_5873:
[----:B------:R-:W-:Y:S05]  /*d1c0*/  BSYNC B2 ;  /* 0x0000000000027941 */ /* 0x000fea0003800000 */
.L_x_5869:
        /* <DEDUP_REMOVED lines=28> */
[----:B0123--:R-:W-:Y:S05]  /*d390*/  CALL.REL.NOINC `($__internal_11_$__cuda_sm20_dsqrt_rn_f64_mediumpath_v1) ;  /* 0x00010a9000007944 */ /* 0x00ffea0003c00000 */
[----:B------:R-:W-:Y:S02]  /*d3a0*/  IMAD.MOV.U32 R40, RZ, RZ, R5 ;  /* 0x000000ffff287224 */ /* 0x000fe400078e0005 */
[----:B------:R-:W-:-:S02]  /*d3b0*/  IMAD.MOV.U32 R41, RZ, RZ, R4 ;  /* 0x000000ffff297224 */ /* 0x000fc400078e0004 */
.L_x_5875:
[----:B------:R-:W-:Y:S05]  /*d3c0*/  BSYNC B2 ;  /* 0x0000000000027941 */ /* 0x000fea0003800000 */
.L_x_5874:
        /* <DEDUP_REMOVED lines=27> */
.L_x_5877:
[----:B------:R-:W-:Y:S05]  /*d580*/  BSYNC B2 ;  /* 0x0000000000027941 */ /* 0x000fea0003800000 */
.L_x_5876:
        /* <DEDUP_REMOVED lines=23> */
.L_x_5879:
[----:B------:R-:W-:Y:S05]  /*d700*/  BSYNC B2 ;  /* 0x0000000000027941 */ /* 0x000fea0003800000 */
.L_x_5878:
[----:B------:R-:W-:Y:S05]  /*d710*/  BRA `(.L_x_5880) ;  /* 0x00000dc000007947 */ /* 0x000fea0003800000 */
.L_x_5863:
        /* <DEDUP_REMOVED lines=39> */
.L_x_5882:
[----:B------:R-:W-:Y:S05]  /*d990*/  BSYNC B0 ;  /* 0x0000000000007941 */ /* 0x000fea0003800000 */
.L_x_5881:
        /* <DEDUP_REMOVED lines=15> */
.L_x_5884:
[----:B----4-:R4:W3:Y:S01]  /*da90*/  DMUL R4, RZ, R26 ;  /* 0x0000001aff047228 */ /* 0x0108e20000000000 */
[----:B------:R-:W-:-:S05]  /*daa0*/  IMAD.MOV.U32 R3, RZ, RZ, RZ ;  /* 0x000000ffff037224 */ /* 0x000fca00078e00ff */
.L_x_5885:
[----:B------:R-:W-:Y:S05]  /*dab0*/  BSYNC B2 ;  /* 0x0000000000027941 */ /* 0x000fea0003800000 */
.L_x_5883:
        /* <DEDUP_REMOVED lines=37> */
.L_x_5887:
[----:B------:R3:W4:Y:S01]  /*dd10*/  DMUL R4, RZ, R26 ;  /* 0x0000001aff047228 */ /* 0x0007220000000000 */
[----:B------:R-:W-:-:S05]  /*dd20*/  MOV R3, RZ ;  /* 0x000000ff00037202 */ /* 0x000fca0000000f00 */
.L_x_5888:
[----:B------:R-:W-:Y:S05]  /*dd30*/  BSYNC B2 ;  /* 0x0000000000027941 */ /* 0x000fea0003800000 */
.L_x_5886:
        /* <DEDUP_REMOVED lines=31> */
.L_x_5862:
[----:B------:R-:W4:-:S10]  /*df30*/  DADD R24, R26, -R26 ;  /* 0x000000001a187229 */ /* 0x000f14000000081a */
[----:B----4-:R-:W-:Y:S02]  /*df40*/  IMAD.MOV.U32 R22, RZ, RZ, R24 ;  /* 0x000000ffff167224 */ /* 0x010fe400078e0018 */
[----:B------:R-:W-:Y:S01]  /*df50*/  IMAD.MOV.U32 R23, RZ, RZ, R25 ;  /* 0x000000ffff177224 */ /* 0x000fe200078e0019 */
[----:B------:R-:W-:Y:S05]  /*df60*/  BRA `(.L_x_5880) ;  /* 0x0000057000007947 */ /* 0x000fea0003800000 */
.L_x_5861:
        /* <DEDUP_REMOVED lines=25> */
[----:B-123--:R-:W-:Y:S05]  /*e100*/  CALL.REL.NOINC `($_ZN2at6native29vectorized_elementwise_kernelILi4EZZZNS0_16tanh_kernel_cudaERNS_18TensorIteratorBaseEENKUlvE_clEvENKUlvE_clEvEUlN3c107complexIdEEE_St5arrayIPcLm2EEEEviT0_T1_$__internal_trig_reduction_slowpathd) ;  /* 0x0001007000007944 */ /* 0x00efea0003c00000 */
.L_x_5892:
[----:B------:R-:W-:Y:S05]  /*e110*/  BSYNC B3 ;  /* 0x0000000000037941 */ /* 0x000fea0003800000 */
.L_x_5891:
        /* <DEDUP_REMOVED lines=27> */
[----:B012---:R-:W-:Y:S05]  /*e2d0*/  CALL.REL.NOINC `($_ZN2at6native29vectorized_elementwise_kernelILi4EZZZNS0_16tanh_kernel_cudaERNS_18TensorIteratorBaseEENKUlvE_clEvENKUlvE_clEvEUlN3c107complexIdEEE_St5arrayIPcLm2EEEEviT0_T1_$__internal_trig_reduction_slowpathd) ;  /* 0x0000fea000007944 */ /* 0x007fea0003c00000 */
[----:B------:R-:W-:Y:S02]  /*e2e0*/  IMAD.MOV.U32 R23, RZ, RZ, R3 ;  /* 0x000000ffff177224 */ /* 0x000fe400078e0003 */
[----:B------:R-:W-:Y:S02]  /*e2f0*/  IMAD.MOV.U32 R60, RZ, RZ, R4 ;  /* 0x000000ffff3c7224 */ /* 0x000fe400078e0004 */
[----:B------:R-:W-:Y:S02]  /*e300*/  IMAD.MOV.U32 R61, RZ, RZ, R5 ;  /* 0x000000ffff3d7224 */ /* 0x000fe400078e0005 */
.L_x_5894:
[----:B------:R-:W-:Y:S05]  /*e310*/  BSYNC B3 ;  /* 0x0000000000037941 */ /* 0x000fea0003800000 */
.L_x_5893:
        /* <DEDUP_REMOVED lines=24> */
.L_x_5890:
[----:B------:R-:W-:Y:S05]  /*e4a0*/  BSYNC B2 ;  /* 0x0000000000027941 */ /* 0x000fea0003800000 */
.L_x_5889:
[----:B------:R-:W-:Y:S01]  /*e4b0*/  IMAD.MOV.U32 R25, RZ, RZ, R22 ;  /* 0x000000ffff197224 */ /* 0x000fe200078e0016 */
[----:B---3--:R-:W-:Y:S01]  /*e4c0*/  LOP3.LUT R23, RZ, 0x80000000, R27, 0xb8, !PT ;  /* 0x80000000ff177812 */ /* 0x008fe200078eb81b */
[----:B------:R-:W-:Y:S02]  /*e4d0*/  IMAD.MOV.U32 R22, RZ, RZ, RZ ;  /* 0x000000ffff167224 */ /* 0x000fe400078e00ff */
.L_x_5880:
[----:B------:R-:W-:Y:S05]  /*e4e0*/  BSYNC B1 ;  /* 0x0000000000017941 */ /* 0x000fea0003800000 */
.L_x_5860:
        /* <DEDUP_REMOVED lines=26> */
.L_x_5614:
        /* <DEDUP_REMOVED lines=89> */
[----:B0-----:R-:W-:Y:S05]  /*ec20*/  CALL.REL.NOINC `($_ZN2at6native29vectorized_elementwise_kernelILi4EZZZNS0_16tanh_kernel_cudaERNS_18TensorIteratorBaseEENKUlvE_clEvENKUlvE_clEvEUlN3c107complexIdEEE_St5arrayIPcLm2EEEEviT0_T1_$__internal_trig_reduction_slowpathd) ;  /* 0x0000f55000007944 */ /* 0x001fea0003c00000 */
[----:B------:R-:W-:Y:S05]  /*ec30*/  BRA `(.L_x_5902) ;  /* 0x0000002000007947 */ /* 0x000fea0003800000 */
.L_x_5901:
[----:B0-----:R0:W1:Y:S01]  /*ec40*/  DMUL R4, RZ, R34 ;  /* 0x00000022ff047228 */ /* 0x0010620000000000 */
[----:B------:R-:W-:-:S05]  /*ec50*/  IMAD.MOV.U32 R3, RZ, RZ, RZ ;  /* 0x000000ffff037224 */ /* 0x000fca00078e00ff */
.L_x_5902:
[----:B------:R-:W-:Y:S05]  /*ec60*/  BSYNC B2 ;  /* 0x0000000000027941 */ /* 0x000fea0003800000 */
.L_x_5900:
        /* <DEDUP_REMOVED lines=35> */
.L_x_5904:
[----:B------:R-:W-:Y:S05]  /*eea0*/  BSYNC B0 ;  /* 0x0000000000007941 */ /* 0x000fea0003800000 */
.L_x_5903:
        /* <DEDUP_REMOVED lines=63> */
[----:B-1----:R-:W-:Y:S05]  /*f2a0*/  CALL.REL.NOINC `($__internal_10_$__cuda_sm20_div_rn_f64_full) ;  /* 0x0000e51000007944 */ /* 0x002fea0003c00000 */
[----:B------:R-:W-:Y:S02]  /*f2b0*/  IMAD.MOV.U32 R30, RZ, RZ, R40 ;  /* 0x000000ffff1e7224 */ /* 0x000fe400078e0028 */
[----:B------:R-:W-:Y:S02]  /*f2c0*/  IMAD.MOV.U32 R31, RZ, RZ, R3 ;  /* 0x000000ffff1f7224 */ /* 0x000fe400078e0003 */
.L_x_5908:
[----:B------:R-:W-:Y:S05]  /*f2d0*/  BSYNC B3 ;  /* 0x0000000000037941 */ /* 0x000fea0003800000 */
.L_x_5907:
[----:B------:R-:W-:-:S04]  /*f2e0*/  DADD R4, R4, R30 ;  /* 0x0000000004047229 */ /* 0x000fc8000000001e */
[----:B------:R-:W0:-:S06]  /*f2f0*/  DSETP.GE.AND P0, PT, R28, c[0x2][0xe8], PT ;  /* 0x00803a001c00762a */ /* 0x000e0c0003f06000 */
[----:B0-----:R-:W-:Y:S02]  /*f300*/  FSEL R28, R4, RZ, !P0 ;  /* 0x000000ff041c7208 */ /* 0x001fe40004000000 */
[----:B------:R-:W-:Y:S01]  /*f310*/  FSEL R29, R5, +QNAN , !P0 ;  /* 0x7ff00000051d7808 */ /* 0x000fe20004000000 */
[----:B------:R-:W-:Y:S05]  /*f320*/  BRA `(.L_x_5909) ;  /* 0x000000b000007947 */ /* 0x000fea0003800000 */
.L_x_5906:
        /* <DEDUP_REMOVED lines=11> */
.L_x_5909:
[----:B------:R-:W-:Y:S05]  /*f3e0*/  BSYNC B2 ;  /* 0x0000000000027941 */ /* 0x000fea0003800000 */
.L_x_5905:
        /* <DEDUP_REMOVED lines=30> */
[----:B------:R-:W-:Y:S01]  /*f5d0*/  MOV R36, R5 ;  /* 0x0000000500247202 */ /* 0x000fe20000000f00 */
[----:B------:R-:W-:-:S02]  /*f5e0*/  IMAD.MOV.U32 R37, RZ, RZ, R4 ;  /* 0x000000ffff257224 */ /* 0x000fc400078e0004 */
.L_x_5911:
[----:B------:R-:W-:Y:S05]  /*f5f0*/  BSYNC B2 ;  /* 0x0000000000027941 */ /* 0x000fea0003800000 */
.L_x_5910:
        /* <DEDUP_REMOVED lines=23> */
[----:B------:R-:W-:Y:S05]  /*f770*/  CALL.REL.NOINC `($__internal_10_$__cuda_sm20_div_rn_f64_full) ;  /* 0x0000e04000007944 */ /* 0x000fea0003c00000 */
[----:B------:R-:W-:Y:S01]  /*f780*/  MOV R28, R40 ;  /* 0x00000028001c7202 */ /* 0x000fe20000000f00 */
[----:B------:R-:W-:Y:S02]  /*f790*/  IMAD.MOV.U32 R29, RZ, RZ, R3 ;  /* 0x000000ffff1d7224 */ /* 0x000fe400078e0003 */
.L_x_5913:
[----:B------:R-:W-:Y:S05]  /*f7a0*/  BSYNC B2 ;  /* 0x0000000000027941 */ /* 0x000fea0003800000 */
.L_x_5912:
        /* <DEDUP_REMOVED lines=20> */
[----:B------:R-:W-:Y:S05]  /*f8f0*/  CALL.REL.NOINC `($__internal_10_$__cuda_sm20_div_rn_f64_full) ;  /* 0x0000dec000007944 */ /* 0x000fea0003c00000 */
[----:B------:R-:W-:Y:S02]  /*f900*/  IMAD.MOV.U32 R30, RZ, RZ, R40 ;  /* 0x000000ffff1e7224 */ /* 0x000fe400078e0028 */
[----:B------:R-:W-:Y:S02]  /*f910*/  IMAD.MOV.U32 R31, RZ, RZ, R3 ;  /* 0x000000ffff1f7224 */ /* 0x000fe400078e0003 */
.L_x_5915:
[----:B------:R-:W-:Y:S05]  /*f920*/  BSYNC B2 ;  /* 0x0000000000027941 */ /* 0x000fea0003800000 */
.L_x_5914:
[----:B------:R-:W-:Y:S05]  /*f930*/  BRA `(.L_x_5896) ;  /* 0x00000e4000007947 */ /* 0x000fea0003800000 */
.L_x_5899:
        /* <DEDUP_REMOVED lines=39> */
.L_x_5917:
[----:B------:R-:W-:Y:S05]  /*fbb0*/  BSYNC B0 ;  /* 0x0000000000007941 */ /* 0x000fea0003800000 */
.L_x_5916:
        /* <DEDUP_REMOVED lines=13> */
[----:B012---:R-:W-:Y:S05]  /*fc90*/  CALL.REL.NOINC `($_ZN2at6native29vectorized_elementwise_kernelILi4EZZZNS0_16tanh_kernel_cudaERNS_18TensorIteratorBaseEENKUlvE_clEvENKUlvE_clEvEUlN3c107complexIdEEE_St5arrayIPcLm2EEEEviT0_T1_$__internal_trig_reduction_slowpathd) ;  /* 0x0000e4e000007944 */ /* 0x007fea0003c00000 */
[----:B------:R-:W-:Y:S02]  /*fca0*/  IMAD.MOV.U32 R40, RZ, RZ, R4 ;  /* 0x000000ffff287224 */ /* 0x000fe400078e0004 */
[----:B------:R-:W-:Y:S01]  /*fcb0*/  IMAD.MOV.U32 R41, RZ, RZ, R5 ;  /* 0x000000ffff297224 */ /* 0x000fe200078e0005 */
[----:B------:R-:W-:Y:S05]  /*fcc0*/  BRA `(.L_x_5920) ;  /* 0x0000002000007947 */ /* 0x000fea0003800000 */
.L_x_5919:
[----:B------:R2:W3:Y:S01]  /*fcd0*/  DMUL R40, RZ, R34 ;  /* 0x00000022ff287228 */ /* 0x0004e20000000000 */
[----:B------:R-:W-:-:S05]  /*fce0*/  IMAD.MOV.U32 R3, RZ, RZ, RZ ;  /* 0x000000ffff037224 */ /* 0x000fca00078e00ff */
.L_x_5920:
[----:B------:R-:W-:Y:S05]  /*fcf0*/  BSYNC B2 ;  /* 0x0000000000027941 */ /* 0x000fea0003800000 */
.L_x_5918:
        /* <DEDUP_REMOVED lines=37> */
.L_x_5922:
[----:B------:R2:W3:Y:S01]  /*ff50*/  DMUL R4, RZ, R34 ;  /* 0x00000022ff047228 */ /* 0x0004e20000000000 */
[----:B------:R-:W-:-:S05]  /*ff60*/  MOV R3, RZ ;  /* 0x000000ff00037202 */ /* 0x000fca0000000f00 */
.L_x_5923:
[----:B------:R-:W-:Y:S05]  /*ff70*/  BSYNC B2 ;  /* 0x0000000000027941 */ /* 0x000fea0003800000 */
.L_x_5921:
        /* <DEDUP_REMOVED lines=31> */
.L_x_5898:
[----:B------:R-:W1:-:S10]  /*10170*/  DADD R28, R34, -R34 ;  /* 0x00000000221c7229 */ /* 0x000e540000000822 */
[----:B-1----:R-:W-:Y:S02]  /*10180*/  IMAD.MOV.U32 R30, RZ, RZ, R28 ;  /* 0x000000ffff1e7224 */ /* 0x002fe400078e001c */
[----:B------:R-:W-:Y:S01]  /*10190*/  IMAD.MOV.U32 R31, RZ, RZ, R29 ;  /* 0x000000ffff1f7224 */ /* 0x000fe200078e001d */
[----:B------:R-:W-:Y:S05]  /*101a0*/  BRA `(.L_x_5896) ;  /* 0x000005d000007947 */ /* 0x000fea0003800000 */
.L_x_5897:
        /* <DEDUP_REMOVED lines=26> */
[----:B------:R-:W-:Y:S05]  /*10350*/  CALL.REL.NOINC `($_ZN2at6native29vectorized_elementwise_kernelILi4EZZZNS0_16tanh_kernel_cudaERNS_18TensorIteratorBaseEENKUlvE_clEvENKUlvE_clEvEUlN3c107complexIdEEE_St5arrayIPcLm2EEEEviT0_T1_$__internal_trig_reduction_slowpathd) ;  /* 0x0000de2000007944 */ /* 0x000fea0003c00000 */
[----:B------:R-:W-:Y:S02]  /*10360*/  IMAD.MOV.U32 R52, RZ, RZ, R4 ;  /* 0x000000ffff347224 */ /* 0x000fe400078e0004 */
[----:B------:R-:W-:Y:S02]  /*10370*/  IMAD.MOV.U32 R53, RZ, RZ, R5 ;  /* 0x000000ffff357224 */ /* 0x000fe400078e0005 */
.L_x_5927:
[----:B------:R-:W-:Y:S05]  /*10380*/  BSYNC B3 ;  /* 0x0000000000037941 */ /* 0x000fea0003800000 */
.L_x_5926:
        /* <DEDUP_REMOVED lines=30> */
[----:B------:R-:W-:Y:S05]  /*10570*/  CALL.REL.NOINC `($_ZN2at6native29vectorized_elementwise_kernelILi4EZZZNS0_16tanh_kernel_cudaERNS_18TensorIteratorBaseEENKUlvE_clEvENKUlvE_clEvEUlN3c107complexIdEEE_St5arrayIPcLm2EEEEviT0_T1_$__internal_trig_reduction_slowpathd) ;  /* 0x0000dc0000007944 */ /* 0x000fea0003c00000 */
[----:B------:R-:W-:Y:S01]  /*10580*/  IMAD.MOV.U32 R30, RZ, RZ, R4 ;  /* 0x000000ffff1e7224 */ /* 0x000fe200078e0004 */
[----:B------:R-:W-:Y:S02]  /*10590*/  MOV R31, R5 ;  /* 0x00000005001f7202 */ /* 0x000fe40000000f00 */
.L_x_5929:
[----:B012---:R-:W-:Y:S05]  /*105a0*/  BSYNC B3 ;  /* 0x0000000000037941 */ /* 0x007fea0003800000 */
.L_x_5928:
        /* <DEDUP_REMOVED lines=24> */
.L_x_5925:
[----:B------:R-:W-:Y:S05]  /*10730*/  BSYNC B2 ;  /* 0x0000000000027941 */ /* 0x000fea0003800000 */
.L_x_5924:
[----:B------:R-:W-:Y:S01]  /*10740*/  IMAD.MOV.U32 R29, RZ, RZ, R28 ;  /* 0x000000ffff1d7224 */ /* 0x000fe200078e001c */
[----:B01----:R-:W-:Y:S01]  /*10750*/  LOP3.LUT R31, RZ, 0x80000000, R35, 0xb8, !PT ;  /* 0x80000000ff1f7812 */ /* 0x003fe200078eb823 */
[----:B------:R-:W-:Y:S01]  /*10760*/  IMAD.MOV.U32 R30, RZ, RZ, RZ ;  /* 0x000000ffff1e7224 */ /* 0x000fe200078e00ff */
[----:B------:R-:W-:Y:S02]  /*10770*/  MOV R28, R32 ;  /* 0x00000020001c7202 */ /* 0x000fe40000000f00 */
.L_x_5896:
[----:B------:R-:W-:Y:S05]  /*10780*/  BSYNC B1 ;  /* 0x0000000000017941 */ /* 0x000fea0003800000 */
.L_x_5895:
        /* <DEDUP_REMOVED lines=28> */
[----:B01----:R-:W-:Y:S05]  /*10950*/  CALL.REL.NOINC `($_ZN2at6native29vectorized_elementwise_kernelILi4EZZZNS0_16tanh_kernel_cudaERNS_18TensorIteratorBaseEENKUlvE_clEvENKUlvE_clEvEUlN3c107complexIdEEE_St5arrayIPcLm2EEEEviT0_T1_$__internal_trig_reduction_slowpathd) ;  /* 0x0000d82000007944 */ /* 0x003fea0003c00000 */
[----:B------:R-:W-:Y:S05]  /*10960*/  BRA `(.L_x_5937) ;  /* 0x0000002000007947 */ /* 0x000fea0003800000 */
.L_x_5936:
[----:B0-----:R0:W2:Y:S01]  /*10970*/  DMUL R4, RZ, R10 ;  /* 0x0000000aff047228 */ /* 0x0010a20000000000 */
[----:B------:R-:W-:-:S05]  /*10980*/  IMAD.MOV.U32 R3, RZ, RZ, RZ ;  /* 0x000000ffff037224 */ /* 0x000fca00078e00ff */
.L_x_5937:
[----:B------:R-:W-:Y:S05]  /*10990*/  BSYNC B2 ;  /* 0x0000000000027941 */ /* 0x000fea0003800000 */
.L_x_5935:
        /* <DEDUP_REMOVED lines=35> */
.L_x_5939:
[----:B------:R-:W-:Y:S05]  /*10bd0*/  BSYNC B0 ;  /* 0x0000000000007941 */ /* 0x000fea0003800000 */
.L_x_5938:
        /* <DEDUP_REMOVED lines=63> */
[----:B-12---:R-:W-:Y:S05]  /*10fd0*/  CALL.REL.NOINC `($__internal_10_$__cuda_sm20_div_rn_f64_full) ;  /* 0x0000c7e000007944 */ /* 0x006fea0003c00000 */
[----:B------:R-:W-:Y:S01]  /*10fe0*/  IMAD.MOV.U32 R32, RZ, RZ, R40 ;  /* 0x000000ffff207224 */ /* 0x000fe200078e0028 */
[----:B------:R-:W-:Y:S02]  /*10ff0*/  MOV R33, R3 ;  /* 0x0000000300217202 */ /* 0x000fe40000000f00 */
.L_x_5943:
[----:B------:R-:W-:Y:S05]  /*11000*/  BSYNC B3 ;  /* 0x0000000000037941 */ /* 0x000fea0003800000 */
.L_x_5942:
[----:B------:R-:W-:-:S04]  /*11010*/  DADD R4, R4, R32 ;  /* 0x0000000004047229 */ /* 0x000fc80000000020 */
[----:B------:R-:W0:-:S06]  /*11020*/  DSETP.GE.AND P0, PT, R10, c[0x2][0xe8], PT ;  /* 0x00803a000a00762a */ /* 0x000e0c0003f06000 */
[----:B0-----:R-:W-:Y:S02]  /*11030*/  FSEL R10, R4, RZ, !P0 ;  /* 0x000000ff040a7208 */ /* 0x001fe40004000000 */
[----:B------:R-:W-:Y:S01]  /*11040*/  FSEL R11, R5, +QNAN , !P0 ;  /* 0x7ff00000050b7808 */ /* 0x000fe20004000000 */
[----:B------:R-:W-:Y:S05]  /*11050*/  BRA `(.L_x_5944) ;  /* 0x000000b000007947 */ /* 0x000fea0003800000 */
.L_x_5941:
        /* <DEDUP_REMOVED lines=11> */
.L_x_5944:
[----:B------:R-:W-:Y:S05]  /*11110*/  BSYNC B2 ;  /* 0x0000000000027941 */ /* 0x000fea0003800000 */
.L_x_5940:
        /* <DEDUP_REMOVED lines=32> */
.L_x_5946:
[----:B------:R-:W-:Y:S05]  /*11320*/  BSYNC B2 ;  /* 0x0000000000027941 */ /* 0x000fea0003800000 */
.L_x_5945:
        /* <DEDUP_REMOVED lines=23> */
[----:B-1----:R-:W-:Y:S05]  /*114a0*/  CALL.REL.NOINC `($__internal_10_$__cuda_sm20_div_rn_f64_full) ;  /* 0x0000c31000007944 */ /* 0x002fea0003c00000 */
[----:B------:R-:W-:Y:S02]  /*114b0*/  IMAD.MOV.U32 R32, RZ, RZ, R40 ;  /* 0x000000ffff207224 */ /* 0x000fe400078e0028 */
[----:B------:R-:W-:Y:S02]  /*114c0*/  IMAD.MOV.U32 R33, RZ, RZ, R3 ;  /* 0x000000ffff217224 */ /* 0x000fe400078e0003 */
.L_x_5948:
[----:B------:R-:W-:Y:S05]  /*114d0*/  BSYNC B2 ;  /* 0x0000000000027941 */ /* 0x000fea0003800000 */
.L_x_5947:
        /* <DEDUP_REMOVED lines=20> */
[----:B-1----:R-:W-:Y:S05]  /*11620*/  CALL.REL.NOINC `($__internal_10_$__cuda_sm20_div_rn_f64_full) ;  /* 0x0000c19000007944 */ /* 0x002fea0003c00000 */
[----:B------:R-:W-:Y:S02]  /*11630*/  IMAD.MOV.U32 R34, RZ, RZ, R40 ;  /* 0x000000ffff227224 */ /* 0x000fe400078e0028 */
[----:B------:R-:W-:Y:S02]  /*11640*/  IMAD.MOV.U32 R35, RZ, RZ, R3 ;  /* 0x000000ffff237224 */ /* 0x000fe400078e0003 */
.L_x_5950:
[----:B------:R-:W-:Y:S05]  /*11650*/  BSYNC B2 ;  /* 0x0000000000027941 */ /* 0x000fea0003800000 */
.L_x_5949:
[----:B------:R-:W-:Y:S05]  /*11660*/  BRA `(.L_x_5931) ;  /* 0x00000e3000007947 */ /* 0x000fea0003800000 */
.L_x_5934:
        /* <DEDUP_REMOVED lines=39> */
.L_x_5952:
[----:B------:R-:W-:Y:S05]  /*118e0*/  BSYNC B0 ;  /* 0x0000000000007941 */ /* 0x000fea0003800000 */
.L_x_5951:
        /* <DEDUP_REMOVED lines=13> */
[----:B0123--:R-:W-:Y:S05]  /*119c0*/  CALL.REL.NOINC `($_ZN2at6native29vectorized_elementwise_kernelILi4EZZZNS0_16tanh_kernel_cudaERNS_18TensorIteratorBaseEENKUlvE_clEvENKUlvE_clEvEUlN3c107complexIdEEE_St5arrayIPcLm2EEEEviT0_T1_$__internal_trig_reduction_slowpathd) ;  /* 0x0000c7b000007944 */ /* 0x00ffea0003c00000 */
[----:B------:R-:W-:Y:S01]  /*119d0*/  IMAD.MOV.U32 R40, RZ, RZ, R4 ;  /* 0x000000ffff287224 */ /* 0x000fe200078e0004 */
[----:B------:R-:W-:Y:S01]  /*119e0*/  MOV R41, R5 ;  /* 0x0000000500297202 */ /* 0x000fe20000000f00 */
[----:B------:R-:W-:Y:S05]  /*119f0*/  BRA `(.L_x_5955) ;  /* 0x0000002000007947 */ /* 0x000fea0003800000 */
.L_x_5954:
[----:B------:R3:W4:Y:S01]  /*11a00*/  DMUL R40, RZ, R10 ;  /* 0x0000000aff287228 */ /* 0x0007220000000000 */
[----:B------:R-:W-:-:S05]  /*11a10*/  IMAD.MOV.U32 R3, RZ, RZ, RZ ;  /* 0x000000ffff037224 */ /* 0x000fca00078e00ff */
.L_x_5955:
[----:B------:R-:W-:Y:S05]  /*11a20*/  BSYNC B2 ;  /* 0x0000000000027941 */ /* 0x000fea0003800000 */
.L_x_5953:
        /* <DEDUP_REMOVED lines=35> */
[----:B0123--:R-:W-:Y:S05]  /*11c60*/  CALL.REL.NOINC `($_ZN2at6native29vectorized_elementwise_kernelILi4EZZZNS0_16tanh_kernel_cudaERNS_18TensorIteratorBaseEENKUlvE_clEvENKUlvE_clEvEUlN3c107complexIdEEE_St5arrayIPcLm2EEEEviT0_T1_$__internal_trig_reduction_slowpathd) ;  /* 0x0000c51000007944 */ /* 0x00ffea0003c00000 */
[----:B------:R-:W-:Y:S05]  /*11c70*/  BRA `(.L_x_5958) ;  /* 0x0000002000007947 */ /* 0x000fea0003800000 */
.L_x_5957:
[----:B------:R3:W4:Y:S01]  /*11c80*/  DMUL R4, RZ, R10 ;  /* 0x0000000aff047228 */ /* 0x0007220000000000 */
[----:B------:R-:W-:-:S05]  /*11c90*/  IMAD.MOV.U32 R3, RZ, RZ, RZ ;  /* 0x000000ffff037224 */ /* 0x000fca00078e00ff */
.L_x_5958:
[----:B------:R-:W-:Y:S05]  /*11ca0*/  BSYNC B2 ;  /* 0x0000000000027941 */ /* 0x000fea0003800000 */
.L_x_5956:
        /* <DEDUP_REMOVED lines=31> */
.L_x_5933:
[----:B------:R-:W2:-:S10]  /*11ea0*/  DADD R32, R10, -R10 ;  /* 0x000000000a207229 */ /* 0x000e94000000080a */
[----:B--2---:R-:W-:Y:S02]  /*11eb0*/  IMAD.MOV.U32 R34, RZ, RZ, R32 ;  /* 0x000000ffff227224 */ /* 0x004fe400078e0020 */
[----:B------:R-:W-:Y:S01]  /*11ec0*/  IMAD.MOV.U32 R35, RZ, RZ, R33 ;  /* 0x000000ffff237224 */ /* 0x000fe200078e0021 */
[----:B------:R-:W-:Y:S05]  /*11ed0*/  BRA `(.L_x_5931) ;  /* 0x000005c000007947 */ /* 0x000fea0003800000 */
.L_x_5932:
        /* <DEDUP_REMOVED lines=27> */
[----:B-1----:R-:W-:Y:S05]  /*12090*/  CALL.REL.NOINC `($_ZN2at6native29vectorized_elementwise_kernelILi4EZZZNS0_16tanh_kernel_cudaERNS_18TensorIteratorBaseEENKUlvE_clEvENKUlvE_clEvEUlN3c107complexIdEEE_St5arrayIPcLm2EEEEviT0_T1_$__internal_trig_reduction_slowpathd) ;  /* 0x0000c0e000007944 */ /* 0x002fea0003c00000 */
[----:B------:R-:W-:Y:S01]  /*120a0*/  MOV R52, R4 ;  /* 0x0000000400347202 */ /* 0x000fe20000000f00 */
[----:B------:R-:W-:Y:S02]  /*120b0*/  IMAD.MOV.U32 R53, RZ, RZ, R5 ;  /* 0x000000ffff357224 */ /* 0x000fe400078e0005 */
.L_x_5962:
[----:B------:R-:W-:Y:S05]  /*120c0*/  BSYNC B3 ;  /* 0x0000000000037941 */ /* 0x000fea0003800000 */
.L_x_5961:
        /* <DEDUP_REMOVED lines=27> */
[----:B01----:R-:W-:Y:S05]  /*12280*/  CALL.REL.NOINC `($_ZN2at6native29vectorized_elementwise_kernelILi4EZZZNS0_16tanh_kernel_cudaERNS_18TensorIteratorBaseEENKUlvE_clEvENKUlvE_clEvEUlN3c107complexIdEEE_St5arrayIPcLm2EEEEviT0_T1_$__internal_trig_reduction_slowpathd) ;  /* 0x0000bef000007944 */ /* 0x003fea0003c00000 */
[----:B------:R-:W-:Y:S02]  /*12290*/  IMAD.MOV.U32 R33, RZ, RZ, R3 ;  /* 0x000000ffff217224 */ /* 0x000fe400078e0003 */
[----:B------:R-:W-:Y:S02]  /*122a0*/  IMAD.MOV.U32 R34, RZ, RZ, R4 ;  /* 0x000000ffff227224 */ /* 0x000fe400078e0004 */
[----:B------:R-:W-:Y:S02]  /*122b0*/  IMAD.MOV.U32 R35, RZ, RZ, R5 ;  /* 0x000000ffff237224 */ /* 0x000fe400078e0005 */
.L_x_5964:
[----:B------:R-:W-:Y:S05]  /*122c0*/  BSYNC B3 ;  /* 0x0000000000037941 */ /* 0x000fea0003800000 */
.L_x_5963:
        /* <DEDUP_REMOVED lines=24> */
.L_x_5960:
[----:B------:R-:W-:Y:S05]  /*12450*/  BSYNC B2 ;  /* 0x0000000000027941 */ /* 0x000fea0003800000 */
.L_x_5959:
[----:B------:R-:W-:Y:S01]  /*12460*/  IMAD.MOV.U32 R33, RZ, RZ, R32 ;  /* 0x000000ffff217224 */ /* 0x000fe200078e0020 */
[----:B0-2---:R-:W-:Y:S01]  /*12470*/  LOP3.LUT R35, RZ, 0x80000000, R11, 0xb8, !PT ;  /* 0x80000000ff237812 */ /* 0x005fe200078eb80b */
[----:B------:R-:W-:Y:S02]  /*12480*/  IMAD.MOV.U32 R32, RZ, RZ, R8 ;  /* 0x000000ffff207224 */ /* 0x000fe400078e0008 */
[----:B------:R-:W-:Y:S02]  /*12490*/  IMAD.MOV.U32 R34, RZ, RZ, RZ ;  /* 0x000000ffff227224 */ /* 0x000fe400078e00ff */
.L_x_5931:
[----:B------:R-:W-:Y:S05]  /*124a0*/  BSYNC B1 ;  /* 0x0000000000017941 */ /* 0x000fea0003800000 */
.L_x_5930:
        /* <DEDUP_REMOVED lines=29> */
[----:B012---:R-:W-:Y:S05]  /*12680*/  CALL.REL.NOINC `($_ZN2at6native29vectorized_elementwise_kernelILi4EZZZNS0_16tanh_kernel_cudaERNS_18TensorIteratorBaseEENKUlvE_clEvENKUlvE_clEvEUlN3c107complexIdEEE_St5arrayIPcLm2EEEEviT0_T1_$__internal_trig_reduction_slowpathd) ;  /* 0x0000baf000007944 */ /* 0x007fea0003c00000 */
[----:B------:R-:W-:Y:S05]  /*12690*/  BRA `(.L_x_5972) ;  /* 0x0000002000007947 */ /* 0x000fea0003800000 */
.L_x_5971:
[----:B------:R0:W3:Y:S01]  /*126a0*/  DMUL R4, RZ, R46 ;  /* 0x0000002eff047228 */ /* 0x0000e20000000000 */
[----:B------:R-:W-:-:S05]  /*126b0*/  IMAD.MOV.U32 R3, RZ, RZ, RZ ;  /* 0x000000ffff037224 */ /* 0x000fca00078e00ff */
.L_x_5972:
[----:B------:R-:W-:Y:S05]  /*126c0*/  BSYNC B2 ;  /* 0x0000000000027941 */ /* 0x000fea0003800000 */
.L_x_5970:
        /* <DEDUP_REMOVED lines=35> */
.L_x_5974:
[----:B------:R-:W-:Y:S05]  /*12900*/  BSYNC B0 ;  /* 0x0000000000007941 */ /* 0x000fea0003800000 */
.L_x_5973:
        /* <DEDUP_REMOVED lines=65> */
[----:B------:R-:W-:Y:S02]  /*12d20*/  IMAD.MOV.U32 R38, RZ, RZ, R40 ;  /* 0x000000ffff267224 */ /* 0x000fe400078e0028 */
[----:B------:R-:W-:Y:S02]  /*12d30*/  IMAD.MOV.U32 R39, RZ, RZ, R3 ;  /* 0x000000ffff277224 */ /* 0x000fe400078e0003 */
.L_x_5978:
[----:B------:R-:W-:Y:S05]  /*12d40*/  BSYNC B3 ;  /* 0x0000000000037941 */ /* 0x000fea0003800000 */
.L_x_5977:
[----:B------:R-:W-:-:S04]  /*12d50*/  DADD R4, R4, R38 ;  /* 0x0000000004047229 */ /* 0x000fc80000000026 */
[----:B------:R-:W0:-:S06]  /*12d60*/  DSETP.GE.AND P0, PT, R36, c[0x2][0xe8], PT ;  /* 0x00803a002400762a */ /* 0x000e0c0003f06000 */
[----:B0-----:R-:W-:Y:S02]  /*12d70*/  FSEL R36, R4, RZ, !P0 ;  /* 0x000000ff04247208 */ /* 0x001fe40004000000 */
[----:B------:R-:W-:Y:S01]  /*12d80*/  FSEL R37, R5, +QNAN , !P0 ;  /* 0x7ff0000005257808 */ /* 0x000fe20004000000 */
[----:B------:R-:W-:Y:S05]  /*12d90*/  BRA `(.L_x_5979) ;  /* 0x000000b000007947 */ /* 0x000fea0003800000 */
.L_x_5976:
        /* <DEDUP_REMOVED lines=11> */
.L_x_5979:
[----:B------:R-:W-:Y:S05]  /*12e50*/  BSYNC B2 ;  /* 0x0000000000027941 */ /* 0x000fea0003800000 */
.L_x_5975:
        /* <DEDUP_REMOVED lines=28> */
[----:B-12---:R-:W-:Y:S05]  /*13020*/  CALL.REL.NOINC `($__internal_11_$__cuda_sm20_dsqrt_rn_f64_mediumpath_v1) ;  /* 0x0000ae0000007944 */ /* 0x006fea0003c00000 */
[----:B------:R-:W-:Y:S01]  /*13030*/  MOV R40, R5 ;  /* 0x0000000500287202 */ /* 0x000fe20000000f00 */
[----:B------:R-:W-:-:S02]  /*13040*/  IMAD.MOV.U32 R41, RZ, RZ, R4 ;  /* 0x000000ffff297224 */ /* 0x000fc400078e0004 */
.L_x_5981:
[----:B------:R-:W-:Y:S05]  /*13050*/  BSYNC B2 ;  /* 0x0000000000027941 */ /* 0x000fea0003800000 */
.L_x_5980:
        /* <DEDUP_REMOVED lines=23> */
[----:B-12---:R-:W-:Y:S05]  /*131d0*/  CALL.REL.NOINC `($__internal_10_$__cuda_sm20_div_rn_f64_full) ;  /* 0x0000a5e000007944 */ /* 0x006fea0003c00000 */
[----:B------:R-:W-:Y:S01]  /*131e0*/  MOV R36, R40 ;  /* 0x0000002800247202 */ /* 0x000fe20000000f00 */
[----:B------:R-:W-:Y:S02]  /*131f0*/  IMAD.MOV.U32 R37, RZ, RZ, R3 ;  /* 0x000000ffff257224 */ /* 0x000fe400078e0003 */
.L_x_5983:
[----:B------:R-:W-:Y:S05]  /*13200*/  BSYNC B2 ;  /* 0x0000000000027941 */ /* 0x000fea0003800000 */
.L_x_5982:
        /* <DEDUP_REMOVED lines=20> */
[----:B-12---:R-:W-:Y:S05]  /*13350*/  CALL.REL.NOINC `($__internal_10_$__cuda_sm20_div_rn_f64_full) ;  /* 0x0000a46000007944 */ /* 0x006fea0003c00000 */
[----:B------:R-:W-:Y:S02]  /*13360*/  IMAD.MOV.U32 R38, RZ, RZ, R40 ;  /* 0x000000ffff267224 */ /* 0x000fe400078e0028 */
[----:B------:R-:W-:Y:S02]  /*13370*/  IMAD.MOV.U32 R39, RZ, RZ, R3 ;  /* 0x000000ffff277224 */ /* 0x000fe400078e0003 */
.L_x_5985:
[----:B------:R-:W-:Y:S05]  /*13380*/  BSYNC B2 ;  /* 0x0000000000027941 */ /* 0x000fea0003800000 */
.L_x_5984:
[----:B------:R-:W-:Y:S05]  /*13390*/  BRA `(.L_x_5966) ;  /* 0x00000e5000007947 */ /* 0x000fea0003800000 */
.L_x_5969:
        /* <DEDUP_REMOVED lines=39> */
.L_x_5987:
[----:B------:R-:W-:Y:S05]  /*13610*/  BSYNC B0 ;  /* 0x0000000000007941 */ /* 0x000fea0003800000 */
.L_x_5986:
        /* <DEDUP_REMOVED lines=13> */
[----:B01234-:R-:W-:Y:S05]  /*136f0*/  CALL.REL.NOINC `($_ZN2at6native29vectorized_elementwise_kernelILi4EZZZNS0_16tanh_kernel_cudaERNS_18TensorIteratorBaseEENKUlvE_clEvENKUlvE_clEvEUlN3c107complexIdEEE_St5arrayIPcLm2EEEEviT0_T1_$__internal_trig_reduction_slowpathd) ;  /* 0x0000aa8000007944 */ /* 0x01ffea0003c00000 */
[----:B------:R-:W-:Y:S02]  /*13700*/  IMAD.MOV.U32 R60, RZ, RZ, R4 ;  /* 0x000000ffff3c7224 */ /* 0x000fe400078e0004 */
[----:B------:R-:W-:Y:S01]  /*13710*/  IMAD.MOV.U32 R61, RZ, RZ, R5 ;  /* 0x000000ffff3d7224 */ /* 0x000fe200078e0005 */
[----:B------:R-:W-:Y:S05]  /*13720*/  BRA `(.L_x_5990) ;  /* 0x0000002000007947 */ /* 0x000fea0003800000 */
.L_x_5989:
[----:B------:R4:W0:Y:S01]  /*13730*/  DMUL R60, RZ, R46 ;  /* 0x0000002eff3c7228 */ /* 0x0008220000000000 */
[----:B------:R-:W-:-:S05]  /*13740*/  IMAD.MOV.U32 R3, RZ, RZ, RZ ;  /* 0x000000ffff037224 */ /* 0x000fca00078e00ff */
.L_x_5990:
[----:B------:R-:W-:Y:S05]  /*13750*/  BSYNC B2 ;  /* 0x0000000000027941 */ /* 0x000fea0003800000 */
.L_x_5988:
        /* <DEDUP_REMOVED lines=35> */
[----:B01234-:R-:W-:Y:S05]  /*13990*/  CALL.REL.NOINC `($_ZN2at6native29vectorized_elementwise_kernelILi4EZZZNS0_16tanh_kernel_cudaERNS_18TensorIteratorBaseEENKUlvE_clEvENKUlvE_clEvEUlN3c107complexIdEEE_St5arrayIPcLm2EEEEviT0_T1_$__internal_trig_reduction_slowpathd) ;  /* 0x0000a7e000007944 */ /* 0x01ffea0003c00000 */
[----:B------:R-:W-:Y:S01]  /*139a0*/  MOV R52, R4 ;  /* 0x0000000400347202 */ /* 0x000fe20000000f00 */
[----:B------:R-:W-:Y:S01]  /*139b0*/  IMAD.MOV.U32 R53, RZ, RZ, R5 ;  /* 0x000000ffff357224 */ /* 0x000fe200078e0005 */
[----:B------:R-:W-:Y:S05]  /*139c0*/  BRA `(.L_x_5993) ;  /* 0x0000002000007947 */ /* 0x000fea0003800000 */
.L_x_5992:
[----:B------:R3:W4:Y:S01]  /*139d0*/  DMUL R52, RZ, R46 ;  /* 0x0000002eff347228 */ /* 0x0007220000000000 */
[----:B------:R-:W-:-:S05]  /*139e0*/  IMAD.MOV.U32 R3, RZ, RZ, RZ ;  /* 0x000000ffff037224 */ /* 0x000fca00078e00ff */
.L_x_5993:
[----:B------:R-:W-:Y:S05]  /*139f0*/  BSYNC B2 ;  /* 0x0000000000027941 */ /* 0x000fea0003800000 */
.L_x_5991:
        /* <DEDUP_REMOVED lines=31> */
.L_x_5968:
[----:B------:R-:W0:-:S10]  /*13bf0*/  DADD R36, R46, -R46 ;  /* 0x000000002e247229 */ /* 0x000e14000000082e */
[----:B0-----:R-:W-:Y:S02]  /*13c00*/  IMAD.MOV.U32 R38, RZ, RZ, R36 ;  /* 0x000000ffff267224 */ /* 0x001fe400078e0024 */
[----:B------:R-:W-:Y:S01]  /*13c10*/  IMAD.MOV.U32 R39, RZ, RZ, R37 ;  /* 0x000000ffff277224 */ /* 0x000fe200078e0025 */
[----:B------:R-:W-:Y:S05]  /*13c20*/  BRA `(.L_x_5966) ;  /* 0x000005c000007947 */ /* 0x000fea0003800000 */
.L_x_5967:
        /* <DEDUP_REMOVED lines=28> */
[----:B------:R-:W-:Y:S01]  /*13df0*/  MOV R56, R4 ;  /* 0x0000000400387202 */ /* 0x000fe20000000f00 */
[----:B------:R-:W-:Y:S02]  /*13e00*/  IMAD.MOV.U32 R57, RZ, RZ, R5 ;  /* 0x000000ffff397224 */ /* 0x000fe400078e0005 */
.L_x_5997:
[----:B------:R-:W-:Y:S05]  /*13e10*/  BSYNC B3 ;  /* 0x0000000000037941 */ /* 0x000fea0003800000 */
.L_x_5996:
        /* <DEDUP_REMOVED lines=31> */
.L_x_5999:
[----:B------:R-:W-:Y:S05]  /*14010*/  BSYNC B3 ;  /* 0x0000000000037941 */ /* 0x000fea0003800000 */
.L_x_5998:
        /* <DEDUP_REMOVED lines=24> */
.L_x_5995:
[----:B------:R-:W-:Y:S05]  /*141a0*/  BSYNC B2 ;  /* 0x0000000000027941 */ /* 0x000fea0003800000 */
.L_x_5994:
[----:B---3--:R-:W-:Y:S01]  /*141b0*/  LOP3.LUT R39, RZ, 0x80000000, R47, 0xb8, !PT ;  /* 0x80000000ff277812 */ /* 0x008fe200078eb82f */
[----:B------:R-:W-:Y:S02]  /*141c0*/  IMAD.MOV.U32 R36, RZ, RZ, R44 ;  /* 0x000000ffff247224 */ /* 0x000fe400078e002c */
[----:B------:R-:W-:Y:S02]  /*141d0*/  IMAD.MOV.U32 R37, RZ, RZ, R8 ;  /* 0x000000ffff257224 */ /* 0x000fe400078e0008 */
[----:B------:R-:W-:Y:S02]  /*141e0*/  IMAD.MOV.U32 R38, RZ, RZ, RZ ;  /* 0x000000ffff267224 */ /* 0x000fe400078e00ff */
.L_x_5966:
[----:B------:R-:W-:Y:S05]  /*141f0*/  BSYNC B1 ;  /* 0x0000000000017941 */ /* 0x000fea0003800000 */
.L_x_5965:
        /* <DEDUP_REMOVED lines=27> */
[----:B0123--:R-:W-:Y:S05]  /*143b0*/  CALL.REL.NOINC `($_ZN2at6native29vectorized_elementwise_kernelILi4EZZZNS0_16tanh_kernel_cudaERNS_18TensorIteratorBaseEENKUlvE_clEvENKUlvE_clEvEUlN3c107complexIdEEE_St5arrayIPcLm2EEEEviT0_T1_$__internal_trig_reduction_slowpathd) ;  /* 0x00009dc000007944 */ /* 0x00ffea0003c00000 */
[----:B------:R-:W-:Y:S05]  /*143c0*/  BRA `(.L_x_6007) ;  /* 0x0000002000007947 */ /* 0x000fea0003800000 */
.L_x_6006:
[----:B------:R0:W4:Y:S01]  /*143d0*/  DMUL R4, RZ, R50 ;  /* 0x00000032ff047228 */ /* 0x0001220000000000 */
[----:B------:R-:W-:-:S05]  /*143e0*/  IMAD.MOV.U32 R3, RZ, RZ, RZ ;  /* 0x000000ffff037224 */ /* 0x000fca00078e00ff */
.L_x_6007:
[----:B------:R-:W-:Y:S05]  /*143f0*/  BSYNC B2 ;  /* 0x0000000000027941 */ /* 0x000fea0003800000 */
.L_x_6005:
        /* <DEDUP_REMOVED lines=35> */
.L_x_6009:
[----:B------:R-:W-:Y:S05]  /*14630*/  BSYNC B0 ;  /* 0x0000000000007941 */ /* 0x000fea0003800000 */
.L_x_6008:
        /* <DEDUP_REMOVED lines=67> */
.L_x_6013:
[----:B------:R-:W-:Y:S05]  /*14a70*/  BSYNC B3 ;  /* 0x0000000000037941 */ /* 0x000fea0003800000 */
.L_x_6012:
[----:B------:R-:W-:-:S04]  /*14a80*/  DADD R4, R4, R42 ;  /* 0x0000000004047229 */ /* 0x000fc8000000002a */
[----:B------:R-:W0:-:S06]  /*14a90*/  DSETP.GE.AND P0, PT, R10, c[0x2][0xe8], PT ;  /* 0x00803a000a00762a */ /* 0x000e0c0003f06000 */
[----:B0-----:R-:W-:Y:S02]  /*14aa0*/  FSEL R10, R4, RZ, !P0 ;  /* 0x000000ff040a7208 */ /* 0x001fe40004000000 */
[----:B------:R-:W-:Y:S01]  /*14ab0*/  FSEL R11, R5, +QNAN , !P0 ;  /* 0x7ff00000050b7808 */ /* 0x000fe20004000000 */
[----:B------:R-:W-:Y:S05]  /*14ac0*/  BRA `(.L_x_6014) ;  /* 0x000000b000007947 */ /* 0x000fea0003800000 */
.L_x_6011:
        /* <DEDUP_REMOVED lines=11> */
.L_x_6014:
[----:B------:R-:W-:Y:S05]  /*14b80*/  BSYNC B2 ;  /* 0x0000000000027941 */ /* 0x000fea0003800000 */
.L_x_6010:
        /* <DEDUP_REMOVED lines=31> */
.L_x_6016:
[----:B------:R-:W-:Y:S05]  /*14d80*/  BSYNC B2 ;  /* 0x0000000000027941 */ /* 0x000fea0003800000 */
.L_x_6015:
        /* <DEDUP_REMOVED lines=27> */
.L_x_6018:
[----:B------:R-:W-:Y:S05]  /*14f40*/  BSYNC B2 ;  /* 0x0000000000027941 */ /* 0x000fea0003800000 */
.L_x_6017:
        /* <DEDUP_REMOVED lines=23> */
.L_x_6020:
[----:B------:R-:W-:Y:S05]  /*150c0*/  BSYNC B2 ;  /* 0x0000000000027941 */ /* 0x000fea0003800000 */
.L_x_6019:
[----:B------:R-:W-:Y:S05]  /*150d0*/  BRA `(.L_x_6001) ;  /* 0x00000e3000007947 */ /* 0x000fea0003800000 */
.L_x_6004:
        /* <DEDUP_REMOVED lines=39> */
.L_x_6022:
[----:B------:R-:W-:Y:S05]  /*15350*/  BSYNC B0 ;  /* 0x0000000000007941 */ /* 0x000fea0003800000 */
.L_x_6021:
        /* <DEDUP_REMOVED lines=17> */
.L_x_6024:
[----:B------:R0:W4:Y:S01]  /*15470*/  DMUL R44, RZ, R50 ;  /* 0x00000032ff2c7228 */ /* 0x0001220000000000 */
[----:B------:R-:W-:-:S05]  /*15480*/  MOV R3, RZ ;  /* 0x000000ff00037202 */ /* 0x000fca0000000f00 */
.L_x_6025:
[----:B------:R-:W-:Y:S05]  /*15490*/  BSYNC B2 ;  /* 0x0000000000027941 */ /* 0x000fea0003800000 */
.L_x_6023:
        /* <DEDUP_REMOVED lines=35> */
[----:B0123--:R-:W-:Y:S05]  /*156d0*/  CALL.REL.NOINC `($_ZN2at6native29vectorized_elementwise_kernelILi4EZZZNS0_16tanh_kernel_cudaERNS_18TensorIteratorBaseEENKUlvE_clEvENKUlvE_clEvEUlN3c107complexIdEEE_St5arrayIPcLm2EEEEviT0_T1_$__internal_trig_reduction_slowpathd) ;  /* 0x00008aa000007944 */ /* 0x00ffea0003c00000 */
[----:B------:R-:W-:Y:S05]  /*156e0*/  BRA `(.L_x_6028) ;  /* 0x0000002000007947 */ /* 0x000fea0003800000 */
.L_x_6027:
[----:B------:R3:W4:Y:S01]  /*156f0*/  DMUL R4, RZ, R50 ;  /* 0x00000032ff047228 */ /* 0x0007220000000000 */
[----:B------:R-:W-:-:S05]  /*15700*/  IMAD.MOV.U32 R3, RZ, RZ, RZ ;  /* 0x000000ffff037224 */ /* 0x000fca00078e00ff */
.L_x_6028:
[----:B------:R-:W-:Y:S05]  /*15710*/  BSYNC B2 ;  /* 0x0000000000027941 */ /* 0x000fea0003800000 */
.L_x_6026:
        /* <DEDUP_REMOVED lines=31> */
.L_x_6003:
[----:B------:R-:W0:-:S10]  /*15910*/  DADD R8, R50, -R50 ;  /* 0x0000000032087229 */ /* 0x000e140000000832 */
[----:B0-----:R-:W-:Y:S02]  /*15920*/  IMAD.MOV.U32 R10, RZ, RZ, R8 ;  /* 0x000000ffff0a7224 */ /* 0x001fe400078e0008 */
[----:B------:R-:W-:Y:S01]  /*15930*/  IMAD.MOV.U32 R11, RZ, RZ, R9 ;  /* 0x000000ffff0b7224 */ /* 0x000fe200078e0009 */
[----:B------:R-:W-:Y:S05]  /*15940*/  BRA `(.L_x_6001) ;  /* 0x000005c000007947 */ /* 0x000fea0003800000 */
.L_x_6002:
        /* <DEDUP_REMOVED lines=28> */
[----:B------:R-:W-:Y:S01]  /*15b10*/  IMAD.MOV.U32 R52, RZ, RZ, R4 ;  /* 0x000000ffff347224 */ /* 0x000fe200078e0004 */
[----:B------:R-:W-:Y:S02]  /*15b20*/  MOV R53, R5 ;  /* 0x0000000500357202 */ /* 0x000fe40000000f00 */
.L_x_6032:
[----:B------:R-:W-:Y:S05]  /*15b30*/  BSYNC B3 ;  /* 0x0000000000037941 */ /* 0x000fea0003800000 */
.L_x_6031:
        /* <DEDUP_REMOVED lines=31> */
.L_x_6034:
[----:B------:R-:W-:Y:S05]  /*15d30*/  BSYNC B3 ;  /* 0x0000000000037941 */ /* 0x000fea0003800000 */
.L_x_6033:
        /* <DEDUP_REMOVED lines=24> */
.L_x_6030:
[----:B------:R-:W-:Y:S05]  /*15ec0*/  BSYNC B2 ;  /* 0x0000000000027941 */ /* 0x000fea0003800000 */
.L_x_6029:
[----:B------:R-:W-:Y:S01]  /*15ed0*/  IMAD.MOV.U32 R9, RZ, RZ, R8 ;  /* 0x000000ffff097224 */ /* 0x000fe200078e0008 */
[----:B0--3--:R-:W-:Y:S01]  /*15ee0*/  LOP3.LUT R11, RZ, 0x80000000, R51, 0xb8, !PT ;  /* 0x80000000ff0b7812 */ /* 0x009fe200078eb833 */
[----:B------:R-:W-:Y:S02]  /*15ef0*/  IMAD.MOV.U32 R8, RZ, RZ, R48 ;  /* 0x000000ffff087224 */ /* 0x000fe400078e0030 */
[----:B------:R-:W-:Y:S02]  /*15f00*/  IMAD.MOV.U32 R10, RZ, RZ, RZ ;  /* 0x000000ffff0a7224 */ /* 0x000fe400078e00ff */
.L_x_6001:
[----:B------:R-:W-:Y:S05]  /*15f10*/  BSYNC B1 ;  /* 0x0000000000017941 */ /* 0x000fea0003800000 */
.L_x_6000:
        /* <DEDUP_REMOVED lines=29> */
[----:B0123--:R-:W-:Y:S05]  /*160f0*/  CALL.REL.NOINC `($_ZN2at6native29vectorized_elementwise_kernelILi4EZZZNS0_16tanh_kernel_cudaERNS_18TensorIteratorBaseEENKUlvE_clEvENKUlvE_clEvEUlN3c107complexIdEEE_St5arrayIPcLm2EEEEviT0_T1_$__internal_trig_reduction_slowpathd) ;  /* 0x0000808000007944 */ /* 0x00ffea0003c00000 */
[----:B------:R-:W-:Y:S05]  /*16100*/  BRA `(.L_x_6042) ;  /* 0x0000002000007947 */ /* 0x000fea0003800000 */
.L_x_6041:
[----:B------:R4:W0:Y:S01]  /*16110*/  DMUL R4, RZ, R14 ;  /* 0x0000000eff047228 */ /* 0x0008220000000000 */
[----:B------:R-:W-:-:S05]  /*16120*/  IMAD.MOV.U32 R3, RZ, RZ, RZ ;  /* 0x000000ffff037224 */ /* 0x000fca00078e00ff */
.L_x_6042:
[----:B------:R-:W-:Y:S05]  /*16130*/  BSYNC B2 ;  /* 0x0000000000027941 */ /* 0x000fea0003800000 */
.L_x_6040:
        /* <DEDUP_REMOVED lines=35> */
.L_x_6044:
[----:B------:R-:W-:Y:S05]  /*16370*/  BSYNC B0 ;  /* 0x0000000000007941 */ /* 0x000fea0003800000 */
.L_x_6043:
        /* <DEDUP_REMOVED lines=67> */
.L_x_6048:
[----:B------:R-:W-:Y:S05]  /*167b0*/  BSYNC B3 ;  /* 0x0000000000037941 */ /* 0x000fea0003800000 */
.L_x_6047:
[----:B------:R-:W-:-:S04]  /*167c0*/  DADD R4, R4, R42 ;  /* 0x0000000004047229 */ /* 0x000fc8000000002a */
[----:B------:R-:W0:-:S06]  /*167d0*/  DSETP.GE.AND P0, PT, R44, c[0x2][0xe8], PT ;  /* 0x00803a002c00762a */ /* 0x000e0c0003f06000 */
[----:B0-----:R-:W-:Y:S02]  /*167e0*/  FSEL R40, R4, RZ, !P0 ;  /* 0x000000ff04287208 */ /* 0x001fe40004000000 */
[----:B------:R-:W-:Y:S01]  /*167f0*/  FSEL R41, R5, +QNAN , !P0 ;  /* 0x7ff0000005297808 */ /* 0x000fe20004000000 */
[----:B------:R-:W-:Y:S05]  /*16800*/  BRA `(.L_x_6049) ;  /* 0x000000b000007947 */ /* 0x000fea0003800000 */
.L_x_6046:
        /* <DEDUP_REMOVED lines=11> */
.L_x_6049:
[----:B------:R-:W-:Y:S05]  /*168c0*/  BSYNC B2 ;  /* 0x0000000000027941 */ /* 0x000fea0003800000 */
.L_x_6045:
        /* <DEDUP_REMOVED lines=28> */
[----:B-123--:R-:W-:Y:S05]  /*16a90*/  CALL.REL.NOINC `($__internal_11_$__cuda_sm20_dsqrt_rn_f64_mediumpath_v1) ;  /* 0x0000739000007944 */ /* 0x00efea0003c00000 */
[----:B------:R-:W-:Y:S01]  /*16aa0*/  IMAD.MOV.U32 R40, RZ, RZ, R5 ;  /* 0x000000ffff287224 */ /* 0x000fe200078e0005 */
[----:B------:R-:W-:-:S02]  /*16ab0*/  MOV R41, R4 ;  /* 0x0000000400297202 */ /* 0x000fc40000000f00 */
.L_x_6051:
[----:B------:R-:W-:Y:S05]  /*16ac0*/  BSYNC B2 ;  /* 0x0000000000027941 */ /* 0x000fea0003800000 */
.L_x_6050:
        /* <DEDUP_REMOVED lines=25> */
[----:B------:R-:W-:Y:S02]  /*16c60*/  MOV R41, R3 ;  /* 0x0000000300297202 */ /* 0x000fe40000000f00 */
.L_x_6053:
[----:B------:R-:W-:Y:S05]  /*16c70*/  BSYNC B2 ;  /* 0x0000000000027941 */ /* 0x000fea0003800000 */
.L_x_6052:
        /* <DEDUP_REMOVED lines=25> */
.L_x_6055:
[----:B------:R-:W-:Y:S05]  /*16e10*/  BSYNC B2 ;  /* 0x0000000000027941 */ /* 0x000fea0003800000 */
.L_x_6054:
[----:B------:R-:W-:Y:S05]  /*16e20*/  BRA `(.L_x_6036) ;  /* 0x00000e5000007947 */ /* 0x000fea0003800000 */
.L_x_6039:
        /* <DEDUP_REMOVED lines=39> */
.L_x_6057:
[----:B------:R-:W-:Y:S05]  /*170a0*/  BSYNC B0 ;  /* 0x0000000000007941 */ /* 0x000fea0003800000 */
.L_x_6056:
        /* <DEDUP_REMOVED lines=17> */
.L_x_6059:
[----:B------:R0:W4:Y:S01]  /*171c0*/  DMUL R60, RZ, R14 ;  /* 0x0000000eff3c7228 */ /* 0x0001220000000000 */
[----:B------:R-:W-:-:S05]  /*171d0*/  MOV R3, RZ ;  /* 0x000000ff00037202 */ /* 0x000fca0000000f00 */
.L_x_6060:
[----:B------:R-:W-:Y:S05]  /*171e0*/  BSYNC B2 ;  /* 0x0000000000027941 */ /* 0x000fea0003800000 */
.L_x_6058:
        /* <DEDUP_REMOVED lines=35> */
[----:B01234-:R-:W-:Y:S05]  /*17420*/  CALL.REL.NOINC `($_ZN2at6native29vectorized_elementwise_kernelILi4EZZZNS0_16tanh_kernel_cudaERNS_18TensorIteratorBaseEENKUlvE_clEvENKUlvE_clEvEUlN3c107complexIdEEE_St5arrayIPcLm2EEEEviT0_T1_$__internal_trig_reduction_slowpathd) ;  /* 0x00006d5000007944 */ /* 0x01ffea0003c00000 */
[----:B------:R-:W-:Y:S02]  /*17430*/  IMAD.MOV.U32 R52, RZ, RZ, R4 ;  /* 0x000000ffff347224 */ /* 0x000fe400078e0004 */
[----:B------:R-:W-:Y:S01]  /*17440*/  IMAD.MOV.U32 R53, RZ, RZ, R5 ;  /* 0x000000ffff357224 */ /* 0x000fe200078e0005 */
[----:B------:R-:W-:Y:S05]  /*17450*/  BRA `(.L_x_6063) ;  /* 0x0000002000007947 */ /* 0x000fea0003800000 */
.L_x_6062:
[----:B------:R3:W4:Y:S01]  /*17460*/  DMUL R52, RZ, R14 ;  /* 0x0000000eff347228 */ /* 0x0007220000000000 */
[----:B------:R-:W-:-:S05]  /*17470*/  IMAD.MOV.U32 R3, RZ, RZ, RZ ;  /* 0x000000ffff037224 */ /* 0x000fca00078e00ff */
.L_x_6063:
[----:B------:R-:W-:Y:S05]  /*17480*/  BSYNC B2 ;  /* 0x0000000000027941 */ /* 0x000fea0003800000 */
.L_x_6061:
        /* <DEDUP_REMOVED lines=31> */
.L_x_6038:
[----:B------:R-:W4:-:S10]  /*17680*/  DADD R48, R14, -R14 ;  /* 0x000000000e307229 */ /* 0x000f14000000080e */
[----:B----4-:R-:W-:Y:S02]  /*17690*/  IMAD.MOV.U32 R50, RZ, RZ, R48 ;  /* 0x000000ffff327224 */ /* 0x010fe400078e0030 */
[----:B------:R-:W-:Y:S01]  /*176a0*/  IMAD.MOV.U32 R51, RZ, RZ, R49 ;  /* 0x000000ffff337224 */ /* 0x000fe200078e0031 */
[----:B------:R-:W-:Y:S05]  /*176b0*/  BRA `(.L_x_6036) ;  /* 0x000005c000007947 */ /* 0x000fea0003800000 */
.L_x_6037:
        /* <DEDUP_REMOVED lines=28> */
[----:B------:R-:W-:Y:S02]  /*17880*/  IMAD.MOV.U32 R56, RZ, RZ, R4 ;  /* 0x000000ffff387224 */ /* 0x000fe400078e0004 */
[----:B------:R-:W-:Y:S02]  /*17890*/  IMAD.MOV.U32 R57, RZ, RZ, R5 ;  /* 0x000000ffff397224 */ /* 0x000fe400078e0005 */
.L_x_6067:
[----:B------:R-:W-:Y:S05]  /*178a0*/  BSYNC B3 ;  /* 0x0000000000037941 */ /* 0x000fea0003800000 */
.L_x_6066:
        /* <DEDUP_REMOVED lines=31> */
.L_x_6069:
[----:B------:R-:W-:Y:S05]  /*17aa0*/  BSYNC B3 ;  /* 0x0000000000037941 */ /* 0x000fea0003800000 */
.L_x_6068:
        /* <DEDUP_REMOVED lines=24> */
.L_x_6065:
[----:B------:R-:W-:Y:S05]  /*17c30*/  BSYNC B2 ;  /* 0x0000000000027941 */ /* 0x000fea0003800000 */
.L_x_6064:
[----:B---3--:R-:W-:Y:S01]  /*17c40*/  LOP3.LUT R51, RZ, 0x80000000, R15, 0xb8, !PT ;  /* 0x80000000ff337812 */ /* 0x008fe200078eb80f */
[----:B------:R-:W-:Y:S01]  /*17c50*/  IMAD.MOV.U32 R48, RZ, RZ, R12 ;  /* 0x000000ffff307224 */ /* 0x000fe200078e000c */
[----:B------:R-:W-:Y:S01]  /*17c60*/  MOV R49, R44 ;  /* 0x0000002c00317202 */ /* 0x000fe20000000f00 */
[----:B------:R-:W-:Y:S02]  /*17c70*/  IMAD.MOV.U32 R50, RZ, RZ, RZ ;  /* 0x000000ffff327224 */ /* 0x000fe400078e00ff */
.L_x_6036:
[----:B------:R-:W-:Y:S05]  /*17c80*/  BSYNC B1 ;  /* 0x0000000000017941 */ /* 0x000fea0003800000 */
.L_x_6035:
        /* <DEDUP_REMOVED lines=27> */
[----:B0123--:R-:W-:Y:S05]  /*17e40*/  CALL.REL.NOINC `($_ZN2at6native29vectorized_elementwise_kernelILi4EZZZNS0_16tanh_kernel_cudaERNS_18TensorIteratorBaseEENKUlvE_clEvENKUlvE_clEvEUlN3c107complexIdEEE_St5arrayIPcLm2EEEEviT0_T1_$__internal_trig_reduction_slowpathd) ;  /* 0x0000633000007944 */ /* 0x00ffea0003c00000 */
[----:B------:R-:W-:Y:S05]  /*17e50*/  BRA `(.L_x_6077) ;  /* 0x0000002000007947 */ /* 0x000fea0003800000 */
.L_x_6076:
[----:B------:R0:W4:Y:S01]  /*17e60*/  DMUL R4, RZ, R18 ;  /* 0x00000012ff047228 */ /* 0x0001220000000000 */
[----:B------:R-:W-:-:S05]  /*17e70*/  IMAD.MOV.U32 R3, RZ, RZ, RZ ;  /* 0x000000ffff037224 */ /* 0x000fca00078e00ff */
.L_x_6077:
[----:B------:R-:W-:Y:S05]  /*17e80*/  BSYNC B2 ;  /* 0x0000000000027941 */ /* 0x000fea0003800000 */
.L_x_6075:
        /* <DEDUP_REMOVED lines=35> */
.L_x_6079:
[----:B------:R-:W-:Y:S05]  /*180c0*/  BSYNC B0 ;  /* 0x0000000000007941 */ /* 0x000fea0003800000 */
.L_x_6078:
        /* <DEDUP_REMOVED lines=67> */
.L_x_6083:
[----:B------:R-:W-:Y:S05]  /*18500*/  BSYNC B3 ;  /* 0x0000000000037941 */ /* 0x000fea0003800000 */
.L_x_6082:
[----:B------:R-:W-:-:S04]  /*18510*/  DADD R4, R4, R18 ;  /* 0x0000000004047229 */ /* 0x000fc80000000012 */
[----:B------:R-:W0:-:S06]  /*18520*/  DSETP.GE.AND P0, PT, R14, c[0x2][0xe8], PT ;  /* 0x00803a000e00762a */ /* 0x000e0c0003f06000 */
[----:B0-----:R-:W-:Y:S02]  /*18530*/  FSEL R14, R4, RZ, !P0 ;  /* 0x000000ff040e7208 */ /* 0x001fe40004000000 */
[----:B------:R-:W-:Y:S01]  /*18540*/  FSEL R15, R5, +QNAN , !P0 ;  /* 0x7ff00000050f7808 */ /* 0x000fe20004000000 */
[----:B------:R-:W-:Y:S05]  /*18550*/  BRA `(.L_x_6084) ;  /* 0x000000b000007947 */ /* 0x000fea0003800000 */
.L_x_6081:
        /* <DEDUP_REMOVED lines=11> */
.L_x_6084:
[----:B------:R-:W-:Y:S05]  /*18610*/  BSYNC B2 ;  /* 0x0000000000027941 */ /* 0x000fea0003800000 */
.L_x_6080:
        /* <DEDUP_REMOVED lines=31> */
.L_x_6086:
[----:B------:R-:W-:Y:S05]  /*18810*/  BSYNC B2 ;  /* 0x0000000000027941 */ /* 0x000fea0003800000 */
.L_x_6085:
        /* <DEDUP_REMOVED lines=26> */
.L_x_6088:
[----:B------:R-:W-:Y:S05]  /*189c0*/  BSYNC B2 ;  /* 0x0000000000027941 */ /* 0x000fea0003800000 */
.L_x_6087:
        /* <DEDUP_REMOVED lines=25> */
.L_x_6090:
[----:B------:R-:W-:Y:S05]  /*18b60*/  BSYNC B2 ;  /* 0x0000000000027941 */ /* 0x000fea0003800000 */
.L_x_6089:
[----:B------:R-:W-:Y:S05]  /*18b70*/  BRA `(.L_x_6071) ;  /* 0x00000e3000007947 */ /* 0x000fea0003800000 */
.L_x_6074:
        /* <DEDUP_REMOVED lines=39> */
.L_x_6092:
[----:B------:R-:W-:Y:S05]  /*18df0*/  BSYNC B0 ;  /* 0x0000000000007941 */ /* 0x000fea0003800000 */
.L_x_6091:
        /* <DEDUP_REMOVED lines=13> */
[----:B01234-:R-:W-:Y:S05]  /*18ed0*/  CALL.REL.NOINC `($_ZN2at6native29vectorized_elementwise_kernelILi4EZZZNS0_16tanh_kernel_cudaERNS_18TensorIteratorBaseEENKUlvE_clEvENKUlvE_clEvEUlN3c107complexIdEEE_St5arrayIPcLm2EEEEviT0_T1_$__internal_trig_reduction_slowpathd) ;  /* 0x000052a000007944 */ /* 0x01ffea0003c00000 */
[----:B------:R-:W-:Y:S02]  /*18ee0*/  IMAD.MOV.U32 R44, RZ, RZ, R4 ;  /* 0x000000ffff2c7224 */ /* 0x000fe400078e0004 */
[----:B------:R-:W-:Y:S01]  /*18ef0*/  IMAD.MOV.U32 R45, RZ, RZ, R5 ;  /* 0x000000ffff2d7224 */ /* 0x000fe200078e0005 */
[----:B------:R-:W-:Y:S05]  /*18f00*/  BRA `(.L_x_6095) ;  /* 0x0000002000007947 */ /* 0x000fea0003800000 */
.L_x_6094:
[----:B------:R0:W4:Y:S01]  /*18f10*/  DMUL R44, RZ, R18 ;  /* 0x00000012ff2c7228 */ /* 0x0001220000000000 */
[----:B------:R-:W-:-:S05]  /*18f20*/  IMAD.MOV.U32 R3, RZ, RZ, RZ ;  /* 0x000000ffff037224 */ /* 0x000fca00078e00ff */
.L_x_6095:
[----:B------:R-:W-:Y:S05]  /*18f30*/  BSYNC B2 ;  /* 0x0000000000027941 */ /* 0x000fea0003800000 */
.L_x_6093:
        /* <DEDUP_REMOVED lines=37> */
.L_x_6097:
[----:B------:R3:W4:Y:S01]  /*19190*/  DMUL R4, RZ, R18 ;  /* 0x00000012ff047228 */ /* 0x0007220000000000 */
[----:B------:R-:W-:-:S05]  /*191a0*/  IMAD.MOV.U32 R3, RZ, RZ, RZ ;  /* 0x000000ffff037224 */ /* 0x000fca00078e00ff */
.L_x_6098:
[----:B------:R-:W-:Y:S05]  /*191b0*/  BSYNC B2 ;  /* 0x0000000000027941 */ /* 0x000fea0003800000 */
.L_x_6096:
        /* <DEDUP_REMOVED lines=31> */
.L_x_6073:
[----:B------:R-:W0:-:S10]  /*193b0*/  DADD R44, R18, -R18 ;  /* 0x00000000122c7229 */ /* 0x000e140000000812 */
[----:B0-----:R-:W-:Y:S02]  /*193c0*/  IMAD.MOV.U32 R46, RZ, RZ, R44 ;  /* 0x000000ffff2e7224 */ /* 0x001fe400078e002c */
[----:B------:R-:W-:Y:S01]  /*193d0*/  IMAD.MOV.U32 R47, RZ, RZ, R45 ;  /* 0x000000ffff2f7224 */ /* 0x000fe200078e002d */
[----:B------:R-:W-:Y:S05]  /*193e0*/  BRA `(.L_x_6071) ;  /* 0x000005c000007947 */ /* 0x000fea0003800000 */
.L_x_6072:
        /* <DEDUP_REMOVED lines=28> */
[----:B------:R-:W-:Y:S02]  /*195b0*/  IMAD.MOV.U32 R52, RZ, RZ, R4 ;  /* 0x000000ffff347224 */ /* 0x000fe400078e0004 */
[----:B------:R-:W-:Y:S02]  /*195c0*/  IMAD.MOV.U32 R53, RZ, RZ, R5 ;  /* 0x000000ffff357224 */ /* 0x000fe400078e0005 */
.L_x_6102:
[----:B------:R-:W-:Y:S05]  /*195d0*/  BSYNC B3 ;  /* 0x0000000000037941 */ /* 0x000fea0003800000 */
.L_x_6101:
        /* <DEDUP_REMOVED lines=28> */
[----:B------:R-:W-:Y:S01]  /*197a0*/  MOV R45, R3 ;  /* 0x00000003002d7202 */ /* 0x000fe20000000f00 */
[----:B------:R-:W-:Y:S02]  /*197b0*/  IMAD.MOV.U32 R46, RZ, RZ, R4 ;  /* 0x000000ffff2e7224 */ /* 0x000fe400078e0004 */
[----:B------:R-:W-:Y:S02]  /*197c0*/  IMAD.MOV.U32 R47, RZ, RZ, R5 ;  /* 0x000000ffff2f7224 */ /* 0x000fe400078e0005 */
.L_x_6104:
[----:B------:R-:W-:Y:S05]  /*197d0*/  BSYNC B3 ;  /* 0x0000000000037941 */ /* 0x000fea0003800000 */
.L_x_6103:
        /* <DEDUP_REMOVED lines=24> */
.L_x_6100:
[----:B------:R-:W-:Y:S05]  /*19960*/  BSYNC B2 ;  /* 0x0000000000027941 */ /* 0x000fea0003800000 */
.L_x_6099:
[----:B------:R-:W-:Y:S01]  /*19970*/  IMAD.MOV.U32 R45, RZ, RZ, R44 ;  /* 0x000000ffff2d7224 */ /* 0x000fe200078e002c */
[----:B0--3--:R-:W-:Y:S01]  /*19980*/  LOP3.LUT R47, RZ, 0x80000000, R19, 0xb8, !PT ;  /* 0x80000000ff2f7812 */ /* 0x009fe200078eb813 */
[----:B------:R-:W-:Y:S02]  /*19990*/  IMAD.MOV.U32 R44, RZ, RZ, R16 ;  /* 0x000000ffff2c7224 */ /* 0x000fe400078e0010 */
[----:B------:R-:W-:Y:S02]  /*199a0*/  IMAD.MOV.U32 R46, RZ, RZ, RZ ;  /* 0x000000ffff2e7224 */ /* 0x000fe400078e00ff */
.L_x_6071:
[----:B------:R-:W-:Y:S05]  /*199b0*/  BSYNC B1 ;  /* 0x0000000000017941 */ /* 0x000fea0003800000 */
.L_x_6070:
        /* <DEDUP_REMOVED lines=31> */
.L_x_6111:
[----:B------:R0:W4:Y:S01]  /*19bb0*/  DMUL R4, RZ, R22 ;  /* 0x00000016ff047228 */ /* 0x0001220000000000 */
[----:B------:R-:W-:-:S05]  /*19bc0*/  IMAD.MOV.U32 R3, RZ, RZ, RZ ;  /* 0x000000ffff037224 */ /* 0x000fca00078e00ff */
.L_x_6112:
[----:B------:R-:W-:Y:S05]  /*19bd0*/  BSYNC B2 ;  /* 0x0000000000027941 */ /* 0x000fea0003800000 */
.L_x_6110:
        /* <DEDUP_REMOVED lines=35> */
.L_x_6114:
[----:B------:R-:W-:Y:S05]  /*19e10*/  BSYNC B0 ;  /* 0x0000000000007941 */ /* 0x000fea0003800000 */
.L_x_6113:
        /* <DEDUP_REMOVED lines=67> */
.L_x_6118:
[----:B------:R-:W-:Y:S05]  /*1a250*/  BSYNC B3 ;  /* 0x0000000000037941 */ /* 0x000fea0003800000 */
.L_x_6117:
[----:B------:R-:W-:-:S04]  /*1a260*/  DADD R4, R4, R18 ;  /* 0x0000000004047229 */ /* 0x000fc80000000012 */
[----:B------:R-:W0:-:S06]  /*1a270*/  DSETP.GE.AND P0, PT, R16, c[0x2][0xe8], PT ;  /* 0x00803a001000762a */ /* 0x000e0c0003f06000 */
[----:B0-----:R-:W-:Y:S02]  /*1a280*/  FSEL R16, R4, RZ, !P0 ;  /* 0x000000ff04107208 */ /* 0x001fe40004000000 */
[----:B------:R-:W-:Y:S01]  /*1a290*/  FSEL R17, R5, +QNAN , !P0 ;  /* 0x7ff0000005117808 */ /* 0x000fe20004000000 */
[----:B------:R-:W-:Y:S05]  /*1a2a0*/  BRA `(.L_x_6119) ;  /* 0x000000b000007947 */ /* 0x000fea0003800000 */
.L_x_6116:
        /* <DEDUP_REMOVED lines=11> */
.L_x_6119:
[----:B------:R-:W-:Y:S05]  /*1a360*/  BSYNC B2 ;  /* 0x0000000000027941 */ /* 0x000fea0003800000 */
.L_x_6115:
        /* <DEDUP_REMOVED lines=28> */
[----:B-1234-:R-:W-:Y:S05]  /*1a530*/  CALL.REL.NOINC `($__internal_11_$__cuda_sm20_dsqrt_rn_f64_mediumpath_v1) ;  /* 0x000038f000007944 */ /* 0x01efea0003c00000 */
[----:B------:R-:W-:Y:S02]  /*1a540*/  IMAD.MOV.U32 R22, RZ, RZ, R5 ;  /* 0x000000ffff167224 */ /* 0x000fe400078e0005 */
[----:B------:R-:W-:-:S02]  /*1a550*/  IMAD.MOV.U32 R23, RZ, RZ, R4 ;  /* 0x000000ffff177224 */ /* 0x000fc400078e0004 */
.L_x_6121:
[----:B------:R-:W-:Y:S05]  /*1a560*/  BSYNC B2 ;  /* 0x0000000000027941 */ /* 0x000fea0003800000 */
.L_x_6120:
        /* <DEDUP_REMOVED lines=23> */
[----:B-123--:R-:W-:Y:S05]  /*1a6e0*/  CALL.REL.NOINC `($__internal_10_$__cuda_sm20_div_rn_f64_full) ;  /* 0x000030d000007944 */ /* 0x00efea0003c00000 */
[----:B------:R-:W-:Y:S02]  /*1a6f0*/  IMAD.MOV.U32 R12, RZ, RZ, R40 ;  /* 0x000000ffff0c7224 */ /* 0x000fe400078e0028 */
[----:B------:R-:W-:Y:S02]  /*1a700*/  IMAD.MOV.U32 R13, RZ, RZ, R3 ;  /* 0x000000ffff0d7224 */ /* 0x000fe400078e0003 */
.L_x_6123:
[----:B------:R-:W-:Y:S05]  /*1a710*/  BSYNC B2 ;  /* 0x0000000000027941 */ /* 0x000fea0003800000 */
.L_x_6122:
        /* <DEDUP_REMOVED lines=22> */
.L_x_6125:
[----:B------:R-:W-:Y:S05]  /*1a880*/  BSYNC B2 ;  /* 0x0000000000027941 */ /* 0x000fea0003800000 */
.L_x_6124:
[----:B------:R-:W-:Y:S01]  /*1a890*/  MOV R14, R40 ;  /* 0x00000028000e7202 */ /* 0x000fe20000000f00 */
[----:B------:R-:W-:Y:S01]  /*1a8a0*/  IMAD.MOV.U32 R15, RZ, RZ, R41 ;  /* 0x000000ffff0f7224 */ /* 0x000fe200078e0029 */
[----:B------:R-:W-:Y:S05]  /*1a8b0*/  BRA `(.L_x_6106) ;  /* 0x00000e1000007947 */ /* 0x000fea0003800000 */
.L_x_6109:
        /* <DEDUP_REMOVED lines=39> */
.L_x_6127:
[----:B------:R-:W-:Y:S05]  /*1ab30*/  BSYNC B0 ;  /* 0x0000000000007941 */ /* 0x000fea0003800000 */
.L_x_6126:
        /* <DEDUP_REMOVED lines=15> */
.L_x_6129:
[----:B0-----:R0:W4:Y:S01]  /*1ac30*/  DMUL R4, RZ, R22 ;  /* 0x00000016ff047228 */ /* 0x0011220000000000 */
[----:B------:R-:W-:-:S05]  /*1ac40*/  IMAD.MOV.U32 R3, RZ, RZ, RZ ;  /* 0x000000ffff037224 */ /* 0x000fca00078e00ff */
.L_x_6130:
[----:B------:R-:W-:Y:S05]  /*1ac50*/  BSYNC B2 ;  /* 0x0000000000027941 */ /* 0x000fea0003800000 */
.L_x_6128:
        /* <DEDUP_REMOVED lines=37> */
.L_x_6132:
[----:B------:R3:W4:Y:S01]  /*1aeb0*/  DMUL R4, RZ, R22 ;  /* 0x00000016ff047228 */ /* 0x0007220000000000 */
[----:B------:R-:W-:-:S05]  /*1aec0*/  IMAD.MOV.U32 R3, RZ, RZ, RZ ;  /* 0x000000ffff037224 */ /* 0x000fca00078e00ff */
.L_x_6133:
[----:B------:R-:W-:Y:S05]  /*1aed0*/  BSYNC B2 ;  /* 0x0000000000027941 */ /* 0x000fea0003800000 */
.L_x_6131:
        /* <DEDUP_REMOVED lines=31> */
.L_x_6108:
[----:B------:R-:W0:-:S10]  /*1b0d0*/  DADD R12, R22, -R22 ;  /* 0x00000000160c7229 */ /* 0x000e140000000816 */
[----:B0-----:R-:W-:Y:S02]  /*1b0e0*/  IMAD.MOV.U32 R14, RZ, RZ, R12 ;  /* 0x000000ffff0e7224 */ /* 0x001fe400078e000c */
[----:B------:R-:W-:Y:S01]  /*1b0f0*/  IMAD.MOV.U32 R15, RZ, RZ, R13 ;  /* 0x000000ffff0f7224 */ /* 0x000fe200078e000d */
[----:B------:R-:W-:Y:S05]  /*1b100*/  BRA `(.L_x_6106) ;  /* 0x000005c000007947 */ /* 0x000fea0003800000 */
.L_x_6107:
        /* <DEDUP_REMOVED lines=30> */
.L_x_6137:
[----:B------:R-:W-:Y:S05]  /*1b2f0*/  BSYNC B3 ;  /* 0x0000000000037941 */ /* 0x000fea0003800000 */
.L_x_6136:
        /* <DEDUP_REMOVED lines=31> */
.L_x_6139:
[----:B------:R-:W-:Y:S05]  /*1b4f0*/  BSYNC B3 ;  /* 0x0000000000037941 */ /* 0x000fea0003800000 */
.L_x_6138:
        /* <DEDUP_REMOVED lines=24> */
.L_x_6135:
[----:B------:R-:W-:Y:S05]  /*1b680*/  BSYNC B2 ;  /* 0x0000000000027941 */ /* 0x000fea0003800000 */
.L_x_6134:
[----:B---3--:R-:W-:Y:S01]  /*1b690*/  LOP3.LUT R15, RZ, 0x80000000, R23, 0xb8, !PT ;  /* 0x80000000ff0f7812 */ /* 0x008fe200078eb817 */
[----:B------:R-:W-:Y:S02]  /*1b6a0*/  IMAD.MOV.U32 R12, RZ, RZ, R20 ;  /* 0x000000ffff0c7224 */ /* 0x000fe400078e0014 */
[----:B------:R-:W-:Y:S02]  /*1b6b0*/  IMAD.MOV.U32 R13, RZ, RZ, R59 ;  /* 0x000000ffff0d7224 */ /* 0x000fe400078e003b */
[----:B------:R-:W-:Y:S02]  /*1b6c0*/  IMAD.MOV.U32 R14, RZ, RZ, RZ ;  /* 0x000000ffff0e7224 */ /* 0x000fe400078e00ff */
.L_x_6106:
[----:B------:R-:W-:Y:S05]  /*1b6d0*/  BSYNC B1 ;  /* 0x0000000000017941 */ /* 0x000fea0003800000 */
.L_x_6105:
        /* <DEDUP_REMOVED lines=29> */
.L_x_6146:
[----:B------:R4:W0:Y:S01]  /*1b8b0*/  DMUL R4, RZ, R26 ;  /* 0x0000001aff047228 */ /* 0x0008220000000000 */
[----:B------:R-:W-:-:S05]  /*1b8c0*/  IMAD.MOV.U32 R3, RZ, RZ, RZ ;  /* 0x000000ffff037224 */ /* 0x000fca00078e00ff */
.L_x_6147:
[----:B------:R-:W-:Y:S05]  /*1b8d0*/  BSYNC B2 ;  /* 0x0000000000027941 */ /* 0x000fea0003800000 */
.L_x_6145:
        /* <DEDUP_REMOVED lines=35> */
.L_x_6149:
[----:B------:R-:W-:Y:S05]  /*1bb10*/  BSYNC B0 ;  /* 0x0000000000007941 */ /* 0x000fea0003800000 */
.L_x_6148:
        /* <DEDUP_REMOVED lines=67> */
.L_x_6153:
[----:B------:R-:W-:Y:S05]  /*1bf50*/  BSYNC B3 ;  /* 0x0000000000037941 */ /* 0x000fea0003800000 */
.L_x_6152:
[----:B------:R-:W-:-:S04]  /*1bf60*/  DADD R4, R4, R20 ;  /* 0x0000000004047229 */ /* 0x000fc80000000014 */
[----:B------:R-:W0:-:S06]  /*1bf70*/  DSETP.GE.AND P0, PT, R18, c[0x2][0xe8], PT ;  /* 0x00803a001200762a */ /* 0x000e0c0003f06000 */
[----:B0-----:R-:W-:Y:S02]  /*1bf80*/  FSEL R18, R4, RZ, !P0 ;  /* 0x000000ff04127208 */ /* 0x001fe40004000000 */
[----:B------:R-:W-:Y:S01]  /*1bf90*/  FSEL R19, R5, +QNAN , !P0 ;  /* 0x7ff0000005137808 */ /* 0x000fe20004000000 */
[----:B------:R-:W-:Y:S05]  /*1bfa0*/  BRA `(.L_x_6154) ;  /* 0x000000b000007947 */ /* 0x000fea0003800000 */
.L_x_6151:
        /* <DEDUP_REMOVED lines=11> */
.L_x_6154:
[----:B------:R-:W-:Y:S05]  /*1c060*/  BSYNC B2 ;  /* 0x0000000000027941 */ /* 0x000fea0003800000 */
.L_x_6150:
        /* <DEDUP_REMOVED lines=28> */
[----:B0123--:R-:W-:Y:S05]  /*1c230*/  CALL.REL.NOINC `($__internal_11_$__cuda_sm20_dsqrt_rn_f64_mediumpath_v1) ;  /* 0x00001bf000007944 */ /* 0x00ffea0003c00000 */
[----:B------:R-:W-:-:S04]  /*1c240*/  LOP3.LUT R5, R5, R4, RZ, 0x3c, !PT ;  /* 0x0000000405057212 */ /* 0x000fc800078e3cff */
[----:B------:R-:W-:-:S04]  /*1c250*/  LOP3.LUT R4, R5, R4, RZ, 0x3c, !PT ;  /* 0x0000000405047212 */ /* 0x000fc800078e3cff */
[----:B------:R-:W-:Y:S02]  /*1c260*/  LOP3.LUT R5, R5, R4, RZ, 0x3c, !PT ;  /* 0x0000000405057212 */ /* 0x000fe400078e3cff */
.L_x_6156:
[----:B------:R-:W-:Y:S05]  /*1c270*/  BSYNC B2 ;  /* 0x0000000000027941 */ /* 0x000fea0003800000 */
.L_x_6155:
        /* <DEDUP_REMOVED lines=23> */
[----:B-123--:R-:W-:Y:S05]  /*1c3f0*/  CALL.REL.NOINC `($__internal_10_$__cuda_sm20_div_rn_f64_full) ;  /* 0x000013c000007944 */ /* 0x00efea0003c00000 */
[----:B------:R-:W-:Y:S01]  /*1c400*/  MOV R4, R40 ;  /* 0x0000002800047202 */ /* 0x000fe20000000f00 */
[----:B------:R-:W-:Y:S02]  /*1c410*/  IMAD.MOV.U32 R5, RZ, RZ, R3 ;  /* 0x000000ffff057224 */ /* 0x000fe400078e0003 */
.L_x_6158:
[----:B------:R-:W-:Y:S05]  /*1c420*/  BSYNC B2 ;  /* 0x0000000000027941 */ /* 0x000fea0003800000 */
.L_x_6157:
        /* <DEDUP_REMOVED lines=22> */
.L_x_6160:
[----:B------:R-:W-:Y:S05]  /*1c590*/  BSYNC B2 ;  /* 0x0000000000027941 */ /* 0x000fea0003800000 */
.L_x_6159:
[----:B------:R-:W-:Y:S02]  /*1c5a0*/  IMAD.MOV.U32 R6, RZ, RZ, R40 ;  /* 0x000000ffff067224 */ /* 0x000fe400078e0028 */
[----:B------:R-:W-:Y:S01]  /*1c5b0*/  IMAD.MOV.U32 R7, RZ, RZ, R41 ;  /* 0x000000ffff077224 */ /* 0x000fe200078e0029 */
[----:B------:R-:W-:Y:S05]  /*1c5c0*/  BRA `(.L_x_6141) ;  /* 0x00000e1000007947 */ /* 0x000fea0003800000 */
.L_x_6144:
        /* <DEDUP_REMOVED lines=39> */
.L_x_6162:
[----:B------:R-:W-:Y:S05]  /*1c840*/  BSYNC B0 ;  /* 0x0000000000007941 */ /* 0x000fea0003800000 */
.L_x_6161:
        /* <DEDUP_REMOVED lines=17> */
.L_x_6164:
[----:B------:R0:W4:Y:S01]  /*1c960*/  DMUL R40, RZ, R26 ;  /* 0x0000001aff287228 */ /* 0x0001220000000000 */
[----:B------:R-:W-:-:S05]  /*1c970*/  IMAD.MOV.U32 R3, RZ, RZ, RZ ;  /* 0x000000ffff037224 */ /* 0x000fca00078e00ff */
.L_x_6165:
[----:B------:R-:W-:Y:S05]  /*1c980*/  BSYNC B2 ;  /* 0x0000000000027941 */ /* 0x000fea0003800000 */
.L_x_6163:
        /* <DEDUP_REMOVED lines=37> */
.L_x_6167:
[----:B------:R3:W4:Y:S01]  /*1cbe0*/  DMUL R4, RZ, R26 ;  /* 0x0000001aff047228 */ /* 0x0007220000000000 */
[----:B------:R-:W-:-:S05]  /*1cbf0*/  IMAD.MOV.U32 R3, RZ, RZ, RZ ;  /* 0x000000ffff037224 */ /* 0x000fca00078e00ff */
.L_x_6168:
[----:B------:R-:W-:Y:S05]  /*1cc00*/  BSYNC B2 ;  /* 0x0000000000027941 */ /* 0x000fea0003800000 */
.L_x_6166:
        /* <DEDUP_REMOVED lines=31> */
.L_x_6143:
[----:B------:R-:W4:-:S10]  /*1ce00*/  DADD R4, R26, -R26 ;  /* 0x000000001a047229 */ /* 0x000f14000000081a */
[----:B----4-:R-:W-:Y:S02]  /*1ce10*/  IMAD.MOV.U32 R6, RZ, RZ, R4 ;  /* 0x000000ffff067224 */ /* 0x010fe400078e0004 */
[----:B------:R-:W-:Y:S01]  /*1ce20*/  IMAD.MOV.U32 R7, RZ, RZ, R5 ;  /* 0x000000ffff077224 */ /* 0x000fe200078e0005 */
[----:B------:R-:W-:Y:S05]  /*1ce30*/  BRA `(.L_x_6141) ;  /* 0x000005a000007947 */ /* 0x000fea0003800000 */
.L_x_6142:
        /* <DEDUP_REMOVED lines=28> */
.L_x_6172:
[----:B------:R-:W-:Y:S05]  /*1d000*/  BSYNC B3 ;  /* 0x0000000000037941 */ /* 0x000fea0003800000 */
.L_x_6171:
        /* <DEDUP_REMOVED lines=31> */
.L_x_6174:
[----:B------:R-:W-:Y:S05]  /*1d200*/  BSYNC B3 ;  /* 0x0000000000037941 */ /* 0x000fea0003800000 */
.L_x_6173:
        /* <DEDUP_REMOVED lines=24> */
.L_x_6170:
[----:B------:R-:W-:Y:S05]  /*1d390*/  BSYNC B2 ;  /* 0x0000000000027941 */ /* 0x000fea0003800000 */
.L_x_6169:
[----:B------:R-:W-:Y:S01]  /*1d3a0*/  IMAD.MOV.U32 R5, RZ, RZ, R6 ;  /* 0x000000ffff057224 */ /* 0x000fe200078e0006 */
[----:B---3--:R-:W-:Y:S01]  /*1d3b0*/  LOP3.LUT R7, RZ, 0x80000000, R27, 0xb8, !PT ;  /* 0x80000000ff077812 */ /* 0x008fe200078eb81b */
[----:B------:R-:W-:Y:S01]  /*1d3c0*/  IMAD.MOV.U32 R6, RZ, RZ, RZ ;  /* 0x000000ffff067224 */ /* 0x000fe200078e00ff */
[----:B------:R-:W-:Y:S02]  /*1d3d0*/  MOV R4, R24 ;  /* 0x0000001800047202 */ /* 0x000fe40000000f00 */
.L_x_6141:
[----:B------:R-:W-:Y:S05]  /*1d3e0*/  BSYNC B1 ;  /* 0x0000000000017941 */ /* 0x000fea0003800000 */
.L_x_6140:
        /* <DEDUP_REMOVED lines=23> */
.L_x_6177:
[----:B------:R-:W-:-:S13]  /*1d560*/  ISETP.GE.AND P0, PT, R3, R0, PT ;  /* 0x000000000300720c */ /* 0x000fda0003f06270 */
[----:B------:R-:W-:Y:S05]  /*1d570*/  @P0 BRA `(.L_x_6179) ;  /* 0x000000c000000947 */ /* 0x000fea0003800000 */
[----:B-1----:R-:W-:Y:S01]  /*1d580*/  HFMA2.MMA R17, -RZ, RZ, 0, 9.5367431640625e-07 ;  /* 0x00000010ff117435 */ /* 0x002fe200000001ff */
[----:B------:R-:W-:Y:S01]  /*1d590*/  IMAD.IADD R16, R2, 0x1, R3 ;  /* 0x0000000102107824 */ /* 0x000fe200078e0203 */
[----:B------:R-:W-:-:S08]  /*1d5a0*/  IADD3 R3, R3, 0x80, RZ ;  /* 0x0000008003037810 */ /* 0x000fd00007ffe0ff */
[----:B------:R-:W-:-:S05]  /*1d5b0*/  IMAD.WIDE.U32 R16, R16, R17, c[0x0][0x168] ;  /* 0x00005a0010107625 */ /* 0x000fca00078e0011 */
[----:B---3--:R1:W-:Y:S02]  /*1d5c0*/  STG.E.128 [R16.64], R8 ;  /* 0x0000000810007986 */ /* 0x0083e4000c101d06 */
.L_x_6178:
[----:B------:R-:W-:-:S13]  /*1d5d0*/  ISETP.GE.AND P0, PT, R3, R0, PT ;  /* 0x000000000300720c */ /* 0x000fda0003f06270 */
[----:B------:R-:W-:Y:S05]  /*1d5e0*/  @P0 BRA `(.L_x_6180) ;  /* 0x000000d000000947 */ /* 0x000fea0003800000 */
[----:B-1----:R-:W-:Y:S01]  /*1d5f0*/  IMAD.IADD R8, R2, 0x1, R3 ;  /* 0x0000000102087824 */ /* 0x002fe200078e0203 */
[----:B------:R-:W-:Y:S01]  /*1d600*/  IADD3 R3, R3, 0x80, RZ ;  /* 0x0000008003037810 */ /* 0x000fe20007ffe0ff */
[----:B------:R-:W-:-:S04]  /*1d610*/  IMAD.MOV.U32 R9, RZ, RZ, 0x10 ;  /* 0x00000010ff097424 */ /* 0x000fc800078e00ff */
[----:B------:R-:W-:-:S05]  /*1d620*/  IMAD.WIDE.U32 R8, R8, R9, c[0x0][0x168] ;  /* 0x00005a0008087625 */ /* 0x000fca00078e0009 */
[----:B---3--:R1:W-:Y:S02]  /*1d630*/  STG.E.128 [R8.64], R48 ;  /* 0x0000003008007986 */ /* 0x0083e4000c101d06 */
.L_x_6179:
        /* <DEDUP_REMOVED lines=8> */
.L_x_6180:
[----:B------:R-:W-:Y:S05]  /*1d6c0*/  BSYNC B1 ;  /* 0x0000000000017941 */ /* 0x000fea0003800000 */
.L_x_6176:
[----:B------:R-:W-:-:S13]  /*1d6d0*/  ISETP.GE.AND P0, PT, R3, R0, PT ;  /* 0x000000000300720c */ /* 0x000fda0003f06270 */
[----:B-1----:R-:W-:Y:S01]  /*1d6e0*/  @!P0 IADD3 R8, R2, R3, RZ ;  /* 0x0000000302088210 */ /* 0x002fe20007ffe0ff */
[----:B------:R-:W-:Y:S01]  /*1d6f0*/  @!P0 IMAD.MOV.U32 R9, RZ, RZ, 0x10 ;  /* 0x00000010ff098424 */ /* 0x000fe200078e00ff */
[----:B------:R-:W-:-:S03]  /*1d700*/  @!P0 IADD3 R3, R3, 0x80, RZ ;  /* 0x0000008003038810 */ /* 0x000fc60007ffe0ff */
[----:B------:R-:W-:-:S05]  /*1d710*/  @!P0 IMAD.WIDE.U32 R8, R8, R9, c[0x0][0x168] ;  /* 0x00005a0008088625 */ /* 0x000fca00078e0009 */
[----:B---3--:R1:W-:Y:S02]  /*1d720*/  @!P0 STG.E.128 [R8.64], R12 ;  /* 0x0000000c08008986 */ /* 0x0083e4000c101d06 */
.L_x_6181:
[----:B------:R-:W-:Y:S05]  /*1d730*/  BSYNC B0 ;  /* 0x0000000000007941 */ /* 0x000fea0003800000 */
.L_x_6175:
        /* <DEDUP_REMOVED lines=8> */
        .weak           $__internal_10_$__cuda_sm20_div_rn_f64_full
        .type           $__internal_10_$__cuda_sm20_div_rn_f64_full,@function
        .size           $__internal_10_$__cuda_sm20_div_rn_f64_full,($__internal_11_$__cuda_sm20_dsqrt_rn_f64_mediumpath_v1 - $__internal_10_$__cuda_sm20_div_rn_f64_full)
$__internal_10_$__cuda_sm20_div_rn_f64_full:
        /* <DEDUP_REMOVED lines=73> */
.L_x_6183:
        /* <DEDUP_REMOVED lines=17> */
.L_x_6186:
[----:B------:R-:W-:Y:S01]  /*1dd60*/  LOP3.LUT R3, R55, 0x80000, RZ, 0xfc, !PT ;  /* 0x0008000037037812 */ /* 0x000fe200078efcff */
[----:B------:R-:W-:-:S04]  /*1dd70*/  IMAD.MOV.U32 R64, RZ, RZ, R54 ;  /* 0x000000ffff407224 */ /* 0x000fc800078e0036 */
[----:B------:R-:W-:Y:S01]  /*1dd80*/  IMAD.MOV.U32 R65, RZ, RZ, R3 ;  /* 0x000000ffff417224 */ /* 0x000fe200078e0003 */
[----:B------:R-:W-:Y:S05]  /*1dd90*/  BRA `(.L_x_6184) ;  /* 0x0000003000007947 */ /* 0x000fea0003800000 */
.L_x_6185:
[----:B------:R-:W-:Y:S02]  /*1dda0*/  LOP3.LUT R3, R59, 0x80000, RZ, 0xfc, !PT ;  /* 0x000800003b037812 */ /* 0x000fe400078efcff */
[----:B------:R-:W-:-:S03]  /*1ddb0*/  MOV R64, R58 ;  /* 0x0000003a00407202 */ /* 0x000fc60000000f00 */
[----:B------:R-:W-:Y:S02]  /*1ddc0*/  IMAD.MOV.U32 R65, RZ, RZ, R3 ;  /* 0x000000ffff417224 */ /* 0x000fe400078e0003 */
.L_x_6184:
[----:B------:R-:W-:Y:S05]  /*1ddd0*/  BSYNC B0 ;  /* 0x0000000000007941 */ /* 0x000fea0003800000 */
.L_x_6182:
[----:B------:R-:W-:Y:S01]  /*1dde0*/  HFMA2.MMA R43, -RZ, RZ, 0, 0 ;  /* 0x00000000ff2b7435 */ /* 0x000fe200000001ff */
[----:B------:R-:W-:Y:S02]  /*1ddf0*/  IMAD.MOV.U32 R42, RZ, RZ, R41 ;  /* 0x000000ffff2a7224 */ /* 0x000fe400078e0029 */
[----:B------:R-:W-:Y:S02]  /*1de00*/  IMAD.MOV.U32 R40, RZ, RZ, R64 ;  /* 0x000000ffff287224 */ /* 0x000fe400078e0040 */
[----:B------:R-:W-:Y:S01]  /*1de10*/  IMAD.MOV.U32 R3, RZ, RZ, R65 ;  /* 0x000000ffff037224 */ /* 0x000fe200078e0041 */
[----:B------:R-:W-:Y:S06]  /*1de20*/  RET.REL.NODEC R42 `(_ZN2at6native29vectorized_elementwise_kernelILi4EZZZNS0_16tanh_kernel_cudaERNS_18TensorIteratorBaseEENKUlvE_clEvENKUlvE_clEvEUlN3c107complexIdEEE_St5arrayIPcLm2EEEEviT0_T1_) ;  /* 0xfffe21d02a007950 */ /* 0x000fec0003c3ffff */
        .weak           $__internal_11_$__cuda_sm20_dsqrt_rn_f64_mediumpath_v1
        .type           $__internal_11_$__cuda_sm20_dsqrt_rn_f64_mediumpath_v1,@function
        .size           $__internal_11_$__cuda_sm20_dsqrt_rn_f64_mediumpath_v1,($_ZN2at6native29vectorized_elementwise_kernelILi4EZZZNS0_16tanh_kernel_cudaERNS_18TensorIteratorBaseEENKUlvE_clEvENKUlvE_clEvEUlN3c107complexIdEEE_St5arrayIPcLm2EEEEviT0_T1_$__internal_trig_reduction_slowpathd - $__internal_11_$__cuda_sm20_dsqrt_rn_f64_mediumpath_v1)
$__internal_11_$__cuda_sm20_dsqrt_rn_f64_mediumpath_v1:
        /* <DEDUP_REMOVED lines=21> */
.L_x_6188:
        /* <DEDUP_REMOVED lines=25> */
.L_x_6190:
[----:B------:R0:W1:-:S06]  /*1e110*/  DADD R40, R54, R54 ;  /* 0x0000000036287229 */ /* 0x00004c0000000036 */
.L_x_6189:
[----:B------:R-:W-:Y:S05]  /*1e120*/  BSYNC B0 ;  /* 0x0000000000007941 */ /* 0x000fea0003800000 */
.L_x_6187:
[----:B-1----:R-:W-:Y:S01]  /*1e130*/  IMAD.MOV.U32 R5, RZ, RZ, R40 ;  /* 0x000000ffff057224 */ /* 0x002fe200078e0028 */
[----:B------:R-:W-:Y:S01]  /*1e140*/  MOV R4, R41 ;  /* 0x0000002900047202 */ /* 0x000fe20000000f00 */
[----:B------:R-:W-:Y:S02]  /*1e150*/  IMAD.MOV.U32 R40, RZ, RZ, R3 ;  /* 0x000000ffff287224 */ /* 0x000fe400078e0003 */
[----:B------:R-:W-:-:S04]  /*1e160*/  IMAD.MOV.U32 R41, RZ, RZ, 0x0 ;  /* 0x00000000ff297424 */ /* 0x000fc800078e00ff */
[----:B------:R-:W-:Y:S05]  /*1e170*/  RET.REL.NODEC R40 `(_ZN2at6native29vectorized_elementwise_kernelILi4EZZZNS0_16tanh_kernel_cudaERNS_18TensorIteratorBaseEENKUlvE_clEvENKUlvE_clEvEUlN3c107complexIdEEE_St5arrayIPcLm2EEEEviT0_T1_) ;  /* 0xfffe1e8028007950 */ /* 0x000fea0003c3ffff */
        .type           $_ZN2at6native29vectorized_elementwise_kernelILi4EZZZNS0_16tanh_kernel_cudaERNS_18TensorIteratorBaseEENKUlvE_clEvENKUlvE_clEvEUlN3c107complexIdEEE_St5arrayIPcLm2EEEEviT0_T1_$__internal_trig_reduction_slowpathd,@function
        .size           $_ZN2at6native29vectorized_elementwise_kernelILi4EZZZNS0_16tanh_kernel_cudaERNS_18TensorIteratorBaseEENKUlvE_clEvENKUlvE_clEvEUlN3c107complexIdEEE_St5arrayIPcLm2EEEEviT0_T1_$__internal_trig_reduction_slowpathd,(.L_x_6214 - $_ZN2at6native29vectorized_elementwise_kernelILi4EZZZNS0_16tanh_kernel_cudaERNS_18TensorIteratorBaseEENKUlvE_clEvENKUlvE_clEvEUlN3c107complexIdEEE_St5arrayIPcLm2EEEEviT0_T1_$__internal_trig_reduction_slowpathd)
$_ZN2at6native29vectorized_elementwise_kernelILi4EZZZNS0_16tanh_kernel_cudaERNS_18TensorIteratorBaseEENKUlvE_clEvENKUlvE_clEvEUlN3c107complexIdEEE_St5arrayIPcLm2EEEEviT0_T1_$__internal_trig_reduction_slowpathd:
        /* <DEDUP_REMOVED lines=30> */
.L_x_6194:
        /* <DEDUP_REMOVED lines=28> */
.L_x_6193:
[----:B------:R-:W-:Y:S05]  /*1e520*/  BSYNC B0 ;  /* 0x0000000000007941 */ /* 0x000fea0003800000 */
.L_x_6192:
        /* <DEDUP_REMOVED lines=90> */
.L_x_6191:
[----:B------:R-:W-:Y:S02]  /*1ead0*/  IMAD.MOV.U32 R43, RZ, RZ, 0x0 ;  /* 0x00000000ff2b7424 */ /* 0x000fe400078e00ff */
[----:B------:R-:W-:Y:S02]  /*1eae0*/  IMAD.MOV.U32 R5, RZ, RZ, R40 ;  /* 0x000000ffff057224 */ /* 0x000fe400078e0028 */
[----:B------:R-:W-:Y:S05]  /*1eaf0*/  RET.REL.NODEC R42 `(_ZN2at6native29vectorized_elementwise_kernelILi4EZZZNS0_16tanh_kernel_cudaERNS_18TensorIteratorBaseEENKUlvE_clEvENKUlvE_clEvEUlN3c107complexIdEEE_St5arrayIPcLm2EEEEviT0_T1_) ;  /* 0xfffe15002a007950 */ /* 0x000fea0003c3ffff */
.L_x_6195:
        /* <DEDUP_REMOVED lines=16> */
.L_x_6214:


//--------------------- .text._ZN2at6native29vectorized_elementwise_kernelILi8EZZZNS0_16tanh_kernel_cudaERNS_18TensorIteratorBaseEENKUlvE_clEvENKUlvE_clEvEUlN3c107complexIdEEE_St5arrayIPcLm2EEEEviT0_T1_ --------------------------
	.section	.text._ZN2at6native29vectorized_elementwise_kernelILi8EZZZNS0_16tanh_kernel_cudaERNS_18TensorIteratorBaseEENKUlvE_clEvENKUlvE_clEvEUlN3c107complexIdEEE_St5arrayIPcLm2EEEEviT0_T1_,"ax",@progbits
	.sectioninfo	@"SHI_REGISTERS=4"
	.align	128
        .global         _ZN2at6native29vectorized_elementwise_kernelILi8EZZZNS0_16tanh_kernel_cudaERNS_18TensorIteratorBaseEENKUlvE_clEvENKUlvE_clEvEUlN3c107complexIdEEE_St5arrayIPcLm2EEEEviT0_T1_
        .type           _ZN2at6native29vectorized_elementwise_kernelILi8EZZZNS0_16tanh_kernel_cudaERNS_18TensorIteratorBaseEENKUlvE_clEvENKUlvE_clEvEUlN3c107complexIdEEE_St5arrayIPcLm2EEEEviT0_T1_,@function
        .size           _ZN2at6native29vectorized_elementwise_kernelILi8EZZZNS0_16tanh_kernel_cudaERNS_18TensorIteratorBaseEENKUlvE_clEvENKUlvE_clEvEUlN3c107complexIdEEE_St5arrayIPcLm2EEEEviT0_T1_,(.L_x_6263 - _ZN2at6native29vectorized_elementwise_kernelILi8EZZZNS0_16tanh_kernel_cudaERNS_18TensorIteratorBaseEENKUlvE_clEvENKUlvE_clEvEUlN3c107complexIdEEE_St5arrayIPcLm2EEEEviT0_T1_)
        .other          _ZN2at6native29vectorized_elementwise_kernelILi8EZZZNS0_16tanh_kernel_cudaERNS_18TensorIteratorBaseEENKUlvE_clEvENKUlvE_clEvEUlN3c107complexIdEEE_St5arrayIPcLm2EEEEviT0_T1_,@"STO_CUDA_ENTRY STV_DEFAULT"
_ZN2at6native29vectorized_elementwise_kernelILi8EZZZNS0_16tanh_kernel_cudaERNS_18TensorIteratorBaseEENKUlvE_clEvENKUlvE_clEvEUlN3c107complexIdEEE_St5arrayIPcLm2EEEEviT0_T1_:
.text._ZN2at6native29vectorized_elementwise_kernelILi8EZZZNS0_16tanh_kernel_cudaERNS_18TensorIteratorBaseEENKUlvE_clEvENKUlvE_clEvEUlN3c107complexIdEEE_St5arrayIPcLm2EEEEviT0_T1_:
[----:B------:R-:W-:Y:S02]  /*0000*/  MOV R1, c[0x0][0x28] ;  /* 0x00000a0000017a02 */ /* 0x000fe40000000f00 */
[----:B------:R-:W-:Y:S05]  /*0010*/  EXIT ;  /* 0x000000000000794d */ /* 0x000fea0003800000 */
.L_x_6196:
        /* <DEDUP_REMOVED lines=14> */
.L_x_6263:


//--------------------- .nv.global.init           --------------------------
	.section	.nv.global.init,"aw",@progbits
	.align	16
.nv.global.init:
	.type		__cudart_sin_cos_coeffs,@object
	.size		__cudart_sin_cos_coeffs,(__cudart_i2opi_d - __cudart_sin_cos_coeffs)
__cudart_sin_cos_coeffs:
        /* <DEDUP_REMOVED lines=8> */
	.type		__cudart_i2opi_d,@object
	.size		__cudart_i2opi_d,($str$6 - __cudart_i2opi_d)
__cudart_i2opi_d:
        /* <DEDUP_REMOVED lines=9> */
	.type		$str$6,@object
	.size		$str$6,(__unnamed_1 - $str$6)
$str$6:
        /*0110*/ 	.byte	0x66, 0x61, 0x6c, 0x73, 0x65, 0x00
	.type		__unnamed_1,@object
	.size		__unnamed_1,(__unnamed_9 - __unnamed_1)
__unnamed_1:
        /*0116*/ 	.byte	0x66, 0x65, 0x74, 0x63, 0x68, 0x5f, 0x61, 0x6e, 0x64, 0x5f, 0x63, 0x61, 0x73, 0x74, 0x00
	.type		__unnamed_9,@object
	.size		__unnamed_9,(__unnamed_13 - __unnamed_9)
__unnamed_9:
        /*0125*/ 	.byte	0x66, 0x65, 0x74, 0x63, 0x68, 0x5f, 0x61, 0x6e, 0x64, 0x5f, 0x63, 0x61, 0x73, 0x74, 0x00
	.type		__unnamed_13,@object
	.size		__unnamed_13,(__unnamed_5 - __unnamed_13)
__unnamed_13:
        /*0134*/ 	.byte	0x66, 0x65, 0x74, 0x63, 0x68, 0x5f, 0x61, 0x6e, 0x64, 0x5f, 0x63, 0x61, 0x73, 0x74, 0x00
	.type		__unnamed_5,@object
	.size		__unnamed_5,(__unnamed_11 - __unnamed_5)
__unnamed_5:
        /*0143*/ 	.byte	0x66, 0x65, 0x74, 0x63, 0x68, 0x5f, 0x61, 0x6e, 0x64, 0x5f, 0x63, 0x61, 0x73, 0x74, 0x00
	.type		__unnamed_11,@object
	.size		__unnamed_11,(__unnamed_3 - __unnamed_11)
__unnamed_11:
        /*0152*/ 	.byte	0x66, 0x65, 0x74, 0x63, 0x68, 0x5f, 0x61, 0x6e, 0x64, 0x5f, 0x63, 0x61, 0x73, 0x74, 0x00
	.type		__unnamed_3,@object
	.size		__unnamed_3,(__unnamed_7 - __unnamed_3)
__unnamed_3:
        /*0161*/ 	.byte	0x66, 0x65, 0x74, 0x63, 0x68, 0x5f, 0x61, 0x6e, 0x64, 0x5f, 0x63, 0x61, 0x73, 0x74, 0x00
	.type		__unnamed_7,@object
	.size		__unnamed_7,(__unnamed_2 - __unnamed_7)
__unnamed_7:
        /*0170*/ 	.byte	0x66, 0x65, 0x74, 0x63, 0x68, 0x5f, 0x61, 0x6e, 0x64, 0x5f, 0x63, 0x61, 0x73, 0x74, 0x00
	.type		__unnamed_2,@object
	.size		__unnamed_2,(__unnamed_10 - __unnamed_2)
__unnamed_2:
        /*017f*/ 	.byte	0x63, 0x61, 0x73, 0x74, 0x5f, 0x61, 0x6e, 0x64, 0x5f, 0x73, 0x74, 0x6f, 0x72, 0x65, 0x00
	.type		__unnamed_10,@object
	.size		__unnamed_10,(__unnamed_14 - __unnamed_10)
__unnamed_10:
        /*018e*/ 	.byte	0x63, 0x61, 0x73, 0x74, 0x5f, 0x61, 0x6e, 0x64, 0x5f, 0x73, 0x74, 0x6f, 0x72, 0x65, 0x00
	.type		__unnamed_14,@object
	.size		__unnamed_14,(__unnamed_6 - __unnamed_14)
__unnamed_14:
        /*019d*/ 	.byte	0x63, 0x61, 0x73, 0x74, 0x5f, 0x61, 0x6e, 0x64, 0x5f, 0x73, 0x74, 0x6f, 0x72, 0x65, 0x00
	.type		__unnamed_6,@object
	.size		__unnamed_6,(__unnamed_12 - __unnamed_6)
__unnamed_6:
        /*01ac*/ 	.byte	0x63, 0x61, 0x73, 0x74, 0x5f, 0x61, 0x6e, 0x64, 0x5f, 0x73, 0x74, 0x6f, 0x72, 0x65, 0x00
	.type		__unnamed_12,@object
	.size		__unnamed_12,(__unnamed_4 - __unnamed_12)
__unnamed_12:
        /*01bb*/ 	.byte	0x63, 0x61, 0x73, 0x74, 0x5f, 0x61, 0x6e, 0x64, 0x5f, 0x73, 0x74, 0x6f, 0x72, 0x65, 0x00
	.type		__unnamed_4,@object
	.size		__unnamed_4,(__unnamed_8 - __unnamed_4)
__unnamed_4:
        /*01ca*/ 	.byte	0x63, 0x61, 0x73, 0x74, 0x5f, 0x61, 0x6e, 0x64, 0x5f, 0x73, 0x74, 0x6f, 0x72, 0x65, 0x00
	.type		__unnamed_8,@object
	.size		__unnamed_8,($str$7 - __unnamed_8)
__unnamed_8:
        /*01d9*/ 	.byte	0x63, 0x61, 0x73, 0x74, 0x5f, 0x61, 0x6e, 0x64, 0x5f, 0x73, 0x74, 0x6f, 0x72, 0x65, 0x00
	.type		$str$7,@object
	.size		$str$7,(.L_43 - $str$7)
$str$7:
        /*01e8*/ 	.byte	0x2f, 0x72, 0x6f, 0x6f, 0x74, 0x2f, 0x2e, 0x70, 0x79, 0x65, 0x6e, 0x76, 0x2f, 0x76, 0x65, 0x72
        /*01f8*/ 	.byte	0x73, 0x69, 0x6f, 0x6e, 0x73, 0x2f, 0x33, 0x2e, 0x31, 0x33, 0x2e, 0x31, 0x32, 0x2f, 0x6c, 0x69
        /*0208*/ 	.byte	0x62, 0x2f, 0x70, 0x79, 0x74, 0x68, 0x6f, 0x6e, 0x33, 0x2e, 0x31, 0x33, 0x2f, 0x73, 0x69, 0x74
        /*0218*/ 	.byte	0x65, 0x2d, 0x70, 0x61, 0x63, 0x6b, 0x61, 0x67, 0x65, 0x73, 0x2f, 0x74, 0x6f, 0x72, 0x63, 0x68
        /*0228*/ 	.byte	0x2f, 0x69, 0x6e, 0x63, 0x6c, 0x75, 0x64, 0x65, 0x2f, 0x63, 0x31, 0x30, 0x2f, 0x63, 0x6f, 0x72
        /*0238*/ 	.byte	0x65, 0x2f, 0x44, 0x79, 0x6e, 0x61, 0x6d, 0x69, 0x63, 0x43, 0x61, 0x73, 0x74, 0x2e, 0x68, 0x00
.L_43:


//--------------------- .nv.global                --------------------------
	.section	.nv.global,"aw",@nobits
.nv.global:
	.type		_ZN58_INTERNAL_c5cf20fd_27_UnaryGeometricTanhKernel_cu_5bec5f124cuda3std3__48in_placeE,@object
	.size		_ZN58_INTERNAL_c5cf20fd_27_UnaryGeometricTanhKernel_cu_5bec5f124cuda3std3__48in_placeE,(_ZN58_INTERNAL_c5cf20fd_27_UnaryGeometricTanhKernel_cu_5bec5f124cuda3std6ranges3__45__cpo8distanceE - _ZN58_INTERNAL_c5cf20fd_27_UnaryGeometricTanhKernel_cu_5bec5f124cuda3std3__48in_placeE)
_ZN58_INTERNAL_c5cf20fd_27_UnaryGeometricTanhKernel_cu_5bec5f124cuda3std3__48in_placeE:
	.zero		1
	.type		_ZN58_INTERNAL_c5cf20fd_27_UnaryGeometricTanhKernel_cu_5bec5f124cuda3std6ranges3__45__cpo8distanceE,@object
	.size		_ZN58_INTERNAL_c5cf20fd_27_UnaryGeometricTanhKernel_cu_5bec5f124cuda3std6ranges3__45__cpo8distanceE,(_ZN58_INTERNAL_c5cf20fd_27_UnaryGeometricTanhKernel_cu_5bec5f124cuda3std3__45__cpo6cbeginE - _ZN58_INTERNAL_c5cf20fd_27_UnaryGeometricTanhKernel_cu_5bec5f124cuda3std6ranges3__45__cpo8distanceE)
_ZN58_INTERNAL_c5cf20fd_27_UnaryGeometricTanhKernel_cu_5bec5f124cuda3std6ranges3__45__cpo8distanceE:
	.zero		1
	.type		_ZN58_INTERNAL_c5cf20fd_27_UnaryGeometricTanhKernel_cu_5bec5f124cuda3std3__45__cpo6cbeginE,@object
	.size		_ZN58_INTERNAL_c5cf20fd_27_UnaryGeometricTanhKernel_cu_5bec5f124cuda3std3__45__cpo6cbeginE,(_ZN58_INTERNAL_c5cf20fd_27_UnaryGeometricTanhKernel_cu_5bec5f124cuda3std6ranges3__45__cpo7advanceE - _ZN58_INTERNAL_c5cf20fd_27_UnaryGeometricTanhKernel_cu_5bec5f124cuda3std3__45__cpo6cbeginE)
_ZN58_INTERNAL_c5cf20fd_27_UnaryGeometricTanhKernel_cu_5bec5f124cuda3std3__45__cpo6cbeginE:
	.zero		1
	.type		_ZN58_INTERNAL_c5cf20fd_27_UnaryGeometricTanhKernel_cu_5bec5f124cuda3std6ranges3__45__cpo7advanceE,@object
	.size		_ZN58_INTERNAL_c5cf20fd_27_UnaryGeometricTanhKernel_cu_5bec5f124cuda3std6ranges3__45__cpo7advanceE,(_ZN58_INTERNAL_c5cf20fd_27_UnaryGeometricTanhKernel_cu_5bec5f124cuda3std3__45__cpo7crbeginE - _ZN58_INTERNAL_c5cf20fd_27_UnaryGeometricTanhKernel_cu_5bec5f124cuda3std6ranges3__45__cpo7advanceE)
_ZN58_INTERNAL_c5cf20fd_27_UnaryGeometricTanhKernel_cu_5bec5f124cuda3std6ranges3__45__cpo7advanceE:
	.zero		1
	.type		_ZN58_INTERNAL_c5cf20fd_27_UnaryGeometricTanhKernel_cu_5bec5f124cuda3std3__45__cpo7crbeginE,@object
	.size		_ZN58_INTERNAL_c5cf20fd_27_UnaryGeometricTanhKernel_cu_5bec5f124cuda3std3__45__cpo7crbeginE,(_ZN58_INTERNAL_c5cf20fd_27_UnaryGeometricTanhKernel_cu_5bec5f124cuda3std6ranges3__45__cpo4dataE - _ZN58_INTERNAL_c5cf20fd_27_UnaryGeometricTanhKernel_cu_5bec5f124cuda3std3__45__cpo7crbeginE)
_ZN58_INTERNAL_c5cf20fd_27_UnaryGeometricTanhKernel_cu_5bec5f124cuda3std3__45__cpo7crbeginE:
	.zero		1
	.type		_ZN58_INTERNAL_c5cf20fd_27_UnaryGeometricTanhKernel_cu_5bec5f124cuda3std6ranges3__45__cpo4dataE,@object
	.size		_ZN58_INTERNAL_c5cf20fd_27_UnaryGeometricTanhKernel_cu_5bec5f124cuda3std6ranges3__45__cpo4dataE,(_ZN58_INTERNAL_c5cf20fd_27_UnaryGeometricTanhKernel_cu_5bec5f124cuda3std6ranges3__45__cpo5beginE - _ZN58_INTERNAL_c5cf20fd_27_UnaryGeometricTanhKernel_cu_5bec5f124cuda3std6ranges3__45__cpo4dataE)
_ZN58_INTERNAL_c5cf20fd_27_UnaryGeometricTanhKernel_cu_5bec5f124cuda3std6ranges3__45__cpo4dataE:
	.zero		1
	.type		_ZN58_INTERNAL_c5cf20fd_27_UnaryGeometricTanhKernel_cu_5bec5f124cuda3std6ranges3__45__cpo5beginE,@object
	.size		_ZN58_INTERNAL_c5cf20fd_27_UnaryGeometricTanhKernel_cu_5bec5f124cuda3std6ranges3__45__cpo5beginE,(_ZN58_INTERNAL_c5cf20fd_27_UnaryGeometricTanhKernel_cu_5bec5f124cuda3std3__460_GLOBAL__N__c5cf20fd_27_UnaryGeometricTanhKernel_cu_5bec5f126ignoreE - _ZN58_INTERNAL_c5cf20fd_27_UnaryGeometricTanhKernel_cu_5bec5f124cuda3std6ranges3__45__cpo5beginE)
_ZN58_INTERNAL_c5cf20fd_27_UnaryGeometricTanhKernel_cu_5bec5f124cuda3std6ranges3__45__cpo5beginE:
	.zero		1
	.type		_ZN58_INTERNAL_c5cf20fd_27_UnaryGeometricTanhKernel_cu_5bec5f124cuda3std3__460_GLOBAL__N__c5cf20fd_27_UnaryGeometricTanhKernel_cu_5bec5f126ignoreE,@object
	.size		_ZN58_INTERNAL_c5cf20fd_27_UnaryGeometricTanhKernel_cu_5bec5f124cuda3std3__460_GLOBAL__N__c5cf20fd_27_UnaryGeometricTanhKernel_cu_5bec5f126ignoreE,(_ZN58_INTERNAL_c5cf20fd_27_UnaryGeometricTanhKernel_cu_5bec5f124cuda3std6ranges3__45__cpo4sizeE - _ZN58_INTERNAL_c5cf20fd_27_UnaryGeometricTanhKernel_cu_5bec5f124cuda3std3__460_GLOBAL__N__c5cf20fd_27_UnaryGeometricTanhKernel_cu_5bec5f126ignoreE)
_ZN58_INTERNAL_c5cf20fd_27_UnaryGeometricTanhKernel_cu_5bec5f124cuda3std3__460_GLOBAL__N__c5cf20fd_27_UnaryGeometricTanhKernel_cu_5bec5f126ignoreE:
	.zero		1
	.type		_ZN58_INTERNAL_c5cf20fd_27_UnaryGeometricTanhKernel_cu_5bec5f124cuda3std6ranges3__45__cpo4sizeE,@object
	.size		_ZN58_INTERNAL_c5cf20fd_27_UnaryGeometricTanhKernel_cu_5bec5f124cuda3std6ranges3__45__cpo4sizeE,(_ZN58_INTERNAL_c5cf20fd_27_UnaryGeometricTanhKernel_cu_5bec5f124cuda3std3__45__cpo5beginE - _ZN58_INTERNAL_c5cf20fd_27_UnaryGeometricTanhKernel_cu_5bec5f124cuda3std6ranges3__45__cpo4sizeE)
_ZN58_INTERNAL_c5cf20fd_27_UnaryGeometricTanhKernel_cu_5bec5f124cuda3std6ranges3__45__cpo4sizeE:
	.zero		1
	.type		_ZN58_INTERNAL_c5cf20fd_27_UnaryGeometricTanhKernel_cu_5bec5f124cuda3std3__45__cpo5beginE,@object
	.size		_ZN58_INTERNAL_c5cf20fd_27_UnaryGeometricTanhKernel_cu_5bec5f124cuda3std3__45__cpo5beginE,(_ZN58_INTERNAL_c5cf20fd_27_UnaryGeometricTanhKernel_cu_5bec5f124cuda3std6ranges3__45__cpo6cbeginE - _ZN58_INTERNAL_c5cf20fd_27_UnaryGeometricTanhKernel_cu_5bec5f124cuda3std3__45__cpo5beginE)
_ZN58_INTERNAL_c5cf20fd_27_UnaryGeometricTanhKernel_cu_5bec5f124cuda3std3__45__cpo5beginE:
	.zero		1
	.type		_ZN58_INTERNAL_c5cf20fd_27_UnaryGeometricTanhKernel_cu_5bec5f124cuda3std6ranges3__45__cpo6cbeginE,@object
	.size		_ZN58_INTERNAL_c5cf20fd_27_UnaryGeometricTanhKernel_cu_5bec5f124cuda3std6ranges3__45__cpo6cbeginE,(_ZN58_INTERNAL_c5cf20fd_27_UnaryGeometricTanhKernel_cu_5bec5f124cuda3std3__45__cpo6rbeginE - _ZN58_INTERNAL_c5cf20fd_27_UnaryGeometricTanhKernel_cu_5bec5f124cuda3std6ranges3__45__cpo6cbeginE)
_ZN58_INTERNAL_c5cf20fd_27_UnaryGeometricTanhKernel_cu_5bec5f124cuda3std6ranges3__45__cpo6cbeginE:
	.zero		1
	.type		_ZN58_INTERNAL_c5cf20fd_27_UnaryGeometricTanhKernel_cu_5bec5f124cuda3std3__45__cpo6rbeginE,@object
	.size		_ZN58_INTERNAL_c5cf20fd_27_UnaryGeometricTanhKernel_cu_5bec5f124cuda3std3__45__cpo6rbeginE,(_ZN58_INTERNAL_c5cf20fd_27_UnaryGeometricTanhKernel_cu_5bec5f124cuda3std6ranges3__45__cpo4nextE - _ZN58_INTERNAL_c5cf20fd_27_UnaryGeometricTanhKernel_cu_5bec5f124cuda3std3__45__cpo6rbeginE)
_ZN58_INTERNAL_c5cf20fd_27_UnaryGeometricTanhKernel_cu_5bec5f124cuda3std3__45__cpo6rbeginE:
	.zero		1
	.type		_ZN58_INTERNAL_c5cf20fd_27_UnaryGeometricTanhKernel_cu_5bec5f124cuda3std6ranges3__45__cpo4nextE,@object
	.size		_ZN58_INTERNAL_c5cf20fd_27_UnaryGeometricTanhKernel_cu_5bec5f124cuda3std6ranges3__45__cpo4nextE,(_ZN58_INTERNAL_c5cf20fd_27_UnaryGeometricTanhKernel_cu_5bec5f124cuda3std6ranges3__45__cpo4swapE - _ZN58_INTERNAL_c5cf20fd_27_UnaryGeometricTanhKernel_cu_5bec5f124cuda3std6ranges3__45__cpo4nextE)
_ZN58_INTERNAL_c5cf20fd_27_UnaryGeometricTanhKernel_cu_5bec5f124cuda3std6ranges3__45__cpo4nextE:
	.zero		1
	.type		_ZN58_INTERNAL_c5cf20fd_27_UnaryGeometricTanhKernel_cu_5bec5f124cuda3std6ranges3__45__cpo4swapE,@object
	.size		_ZN58_INTERNAL_c5cf20fd_27_UnaryGeometricTanhKernel_cu_5bec5f124cuda3std6ranges3__45__cpo4swapE,(_ZN58_INTERNAL_c5cf20fd_27_UnaryGeometricTanhKernel_cu_5bec5f124cuda3std3__420unreachable_sentinelE - _ZN58_INTERNAL_c5cf20fd_27_UnaryGeometricTanhKernel_cu_5bec5f124cuda3std6ranges3__45__cpo4swapE)
_ZN58_INTERNAL_c5cf20fd_27_UnaryGeometricTanhKernel_cu_5bec5f124cuda3std6ranges3__45__cpo4swapE:
	.zero		1
	.type		_ZN58_INTERNAL_c5cf20fd_27_UnaryGeometricTanhKernel_cu_5bec5f124cuda3std3__420unreachable_sentinelE,@object
	.size		_ZN58_INTERNAL_c5cf20fd_27_UnaryGeometricTanhKernel_cu_5bec5f124cuda3std3__420unreachable_sentinelE,(_ZN58_INTERNAL_c5cf20fd_27_UnaryGeometricTanhKernel_cu_5bec5f126thrust23THRUST_300001_SM_800_NS6system6detail10sequential3seqE - _ZN58_INTERNAL_c5cf20fd_27_UnaryGeometricTanhKernel_cu_5bec5f124cuda3std3__420unreachable_sentinelE)
_ZN58_INTERNAL_c5cf20fd_27_UnaryGeometricTanhKernel_cu_5bec5f124cuda3std3__420unreachable_sentinelE:
	.zero		1
	.type		_ZN58_INTERNAL_c5cf20fd_27_UnaryGeometricTanhKernel_cu_5bec5f126thrust23THRUST_300001_SM_800_NS6system6detail10sequential3seqE,@object
	.size		_ZN58_INTERNAL_c5cf20fd_27_UnaryGeometricTanhKernel_cu_5bec5f126thrust23THRUST_300001_SM_800_NS6system6detail10sequential3seqE,(_ZN58_INTERNAL_c5cf20fd_27_UnaryGeometricTanhKernel_cu_5bec5f124cuda3std3__45__cpo4cendE - _ZN58_INTERNAL_c5cf20fd_27_UnaryGeometricTanhKernel_cu_5bec5f126thrust23THRUST_300001_SM_800_NS6system6detail10sequential3seqE)
_ZN58_INTERNAL_c5cf20fd_27_UnaryGeometricTanhKernel_cu_5bec5f126thrust23THRUST_300001_SM_800_NS6system6detail10sequential3seqE:
	.zero		1
	.type		_ZN58_INTERNAL_c5cf20fd_27_UnaryGeometricTanhKernel_cu_5bec5f124cuda3std3__45__cpo4cendE,@object
	.size		_ZN58_INTERNAL_c5cf20fd_27_UnaryGeometricTanhKernel_cu_5bec5f124cuda3std3__45__cpo4cendE,(_ZN58_INTERNAL_c5cf20fd_27_UnaryGeometricTanhKernel_cu_5bec5f124cuda3std6ranges3__45__cpo9iter_swapE - _ZN58_INTERNAL_c5cf20fd_27_UnaryGeometricTanhKernel_cu_5bec5f124cuda3std3__45__cpo4cendE)
_ZN58_INTERNAL_c5cf20fd_27_UnaryGeometricTanhKernel_cu_5bec5f124cuda3std3__45__cpo4cendE:
	.zero		1
	.type		_ZN58_INTERNAL_c5cf20fd_27_UnaryGeometricTanhKernel_cu_5bec5f124cuda3std6ranges3__45__cpo9iter_swapE,@object
	.size		_ZN58_INTERNAL_c5cf20fd_27_UnaryGeometricTanhKernel_cu_5bec5f124cuda3std6ranges3__45__cpo9iter_swapE,(_ZN58_INTERNAL_c5cf20fd_27_UnaryGeometricTanhKernel_cu_5bec5f124cuda3std3__45__cpo5crendE - _ZN58_INTERNAL_c5cf20fd_27_UnaryGeometricTanhKernel_cu_5bec5f124cuda3std6ranges3__45__cpo9iter_swapE)
_ZN58_INTERNAL_c5cf20fd_27_UnaryGeometricTanhKernel_cu_5bec5f124cuda3std6ranges3__45__cpo9iter_swapE:
	.zero		1
	.type		_ZN58_INTERNAL_c5cf20fd_27_UnaryGeometricTanhKernel_cu_5bec5f124cuda3std3__45__cpo5crendE,@object
	.size		_ZN58_INTERNAL_c5cf20fd_27_UnaryGeometricTanhKernel_cu_5bec5f124cuda3std3__45__cpo5crendE,(_ZN58_INTERNAL_c5cf20fd_27_UnaryGeometricTanhKernel_cu_5bec5f124cuda3std6ranges3__45__cpo5cdataE - _ZN58_INTERNAL_c5cf20fd_27_UnaryGeometricTanhKernel_cu_5bec5f124cuda3std3__45__cpo5crendE)
_ZN58_INTERNAL_c5cf20fd_27_UnaryGeometricTanhKernel_cu_5bec5f124cuda3std3__45__cpo5crendE:
	.zero		1
	.type		_ZN58_INTERNAL_c5cf20fd_27_UnaryGeometricTanhKernel_cu_5bec5f124cuda3std6ranges3__45__cpo5cdataE,@object
	.size		_ZN58_INTERNAL_c5cf20fd_27_UnaryGeometricTanhKernel_cu_5bec5f124cuda3std6ranges3__45__cpo5cdataE,(_ZN58_INTERNAL_c5cf20fd_27_UnaryGeometricTanhKernel_cu_5bec5f124cuda3std6ranges3__45__cpo3endE - _ZN58_INTERNAL_c5cf20fd_27_UnaryGeometricTanhKernel_cu_5bec5f124cuda3std6ranges3__45__cpo5cdataE)
_ZN58_INTERNAL_c5cf20fd_27_UnaryGeometricTanhKernel_cu_5bec5f124cuda3std6ranges3__45__cpo5cdataE:
	.zero		1
	.type		_ZN58_INTERNAL_c5cf20fd_27_UnaryGeometricTanhKernel_cu_5bec5f124cuda3std6ranges3__45__cpo3endE,@object
	.size		_ZN58_INTERNAL_c5cf20fd_27_UnaryGeometricTanhKernel_cu_5bec5f124cuda3std6ranges3__45__cpo3endE,(_ZN58_INTERNAL_c5cf20fd_27_UnaryGeometricTanhKernel_cu_5bec5f124cuda3std3__419piecewise_constructE - _ZN58_INTERNAL_c5cf20fd_27_UnaryGeometricTanhKernel_cu_5bec5f124cuda3std6ranges3__45__cpo3endE)
_ZN58_INTERNAL_c5cf20fd_27_UnaryGeometricTanhKernel_cu_5bec5f124cuda3std6ranges3__45__cpo3endE:
	.zero		1
	.type		_ZN58_INTERNAL_c5cf20fd_27_UnaryGeometricTanhKernel_cu_5bec5f124cuda3std3__419piecewise_constructE,@object
	.size		_ZN58_INTERNAL_c5cf20fd_27_UnaryGeometricTanhKernel_cu_5bec5f124cuda3std3__419piecewise_constructE,(_ZN58_INTERNAL_c5cf20fd_27_UnaryGeometricTanhKernel_cu_5bec5f124cuda3std6ranges3__45__cpo5ssizeE - _ZN58_INTERNAL_c5cf20fd_27_UnaryGeometricTanhKernel_cu_5bec5f124cuda3std3__419piecewise_constructE)
_ZN58_INTERNAL_c5cf20fd_27_UnaryGeometricTanhKernel_cu_5bec5f124cuda3std3__419piecewise_constructE:
	.zero		1
	.type		_ZN58_INTERNAL_c5cf20fd_27_UnaryGeometricTanhKernel_cu_5bec5f124cuda3std6ranges3__45__cpo5ssizeE,@object
	.size		_ZN58_INTERNAL_c5cf20fd_27_UnaryGeometricTanhKernel_cu_5bec5f124cuda3std6ranges3__45__cpo5ssizeE,(_ZN58_INTERNAL_c5cf20fd_27_UnaryGeometricTanhKernel_cu_5bec5f124cuda3std3__45__cpo3endE - _ZN58_INTERNAL_c5cf20fd_27_UnaryGeometricTanhKernel_cu_5bec5f124cuda3std6ranges3__45__cpo5ssizeE)
_ZN58_INTERNAL_c5cf20fd_27_UnaryGeometricTanhKernel_cu_5bec5f124cuda3std6ranges3__45__cpo5ssizeE:
	.zero		1
	.type		_ZN58_INTERNAL_c5cf20fd_27_UnaryGeometricTanhKernel_cu_5bec5f124cuda3std3__45__cpo3endE,@object
	.size		_ZN58_INTERNAL_c5cf20fd_27_UnaryGeometricTanhKernel_cu_5bec5f124cuda3std3__45__cpo3endE,(_ZN58_INTERNAL_c5cf20fd_27_UnaryGeometricTanhKernel_cu_5bec5f124cuda3std6ranges3__45__cpo4cendE - _ZN58_INTERNAL_c5cf20fd_27_UnaryGeometricTanhKernel_cu_5bec5f124cuda3std3__45__cpo3endE)
_ZN58_INTERNAL_c5cf20fd_27_UnaryGeometricTanhKernel_cu_5bec5f124cuda3std3__45__cpo3endE:
	.zero		1
	.type		_ZN58_INTERNAL_c5cf20fd_27_UnaryGeometricTanhKernel_cu_5bec5f124cuda3std6ranges3__45__cpo4cendE,@object
	.size		_ZN58_INTERNAL_c5cf20fd_27_UnaryGeometricTanhKernel_cu_5bec5f124cuda3std6ranges3__45__cpo4cendE,(_ZN58_INTERNAL_c5cf20fd_27_UnaryGeometricTanhKernel_cu_5bec5f124cuda3std3__45__cpo4rendE - _ZN58_INTERNAL_c5cf20fd_27_UnaryGeometricTanhKernel_cu_5bec5f124cuda3std6ranges3__45__cpo4cendE)
_ZN58_INTERNAL_c5cf20fd_27_UnaryGeometricTanhKernel_cu_5bec5f124cuda3std6ranges3__45__cpo4cendE:
	.zero		1
	.type		_ZN58_INTERNAL_c5cf20fd_27_UnaryGeometricTanhKernel_cu_5bec5f124cuda3std3__45__cpo4rendE,@object
	.size		_ZN58_INTERNAL_c5cf20fd_27_UnaryGeometricTanhKernel_cu_5bec5f124cuda3std3__45__cpo4rendE,(_ZN58_INTERNAL_c5cf20fd_27_UnaryGeometricTanhKernel_cu_5bec5f124cuda3std6ranges3__45__cpo4prevE - _ZN58_INTERNAL_c5cf20fd_27_UnaryGeometricTanhKernel_cu_5bec5f124cuda3std3__45__cpo4rendE)
_ZN58_INTERNAL_c5cf20fd_27_UnaryGeometricTanhKernel_cu_5bec5f124cuda3std3__45__cpo4rendE:
	.zero		1
	.type		_ZN58_INTERNAL_c5cf20fd_27_UnaryGeometricTanhKernel_cu_5bec5f124cuda3std6ranges3__45__cpo4prevE,@object
	.size		_ZN58_INTERNAL_c5cf20fd_27_UnaryGeometricTanhKernel_cu_5bec5f124cuda3std6ranges3__45__cpo4prevE,(_ZN58_INTERNAL_c5cf20fd_27_UnaryGeometricTanhKernel_cu_5bec5f124cuda3std6ranges3__45__cpo9iter_moveE - _ZN58_INTERNAL_c5cf20fd_27_UnaryGeometricTanhKernel_cu_5bec5f124cuda3std6ranges3__45__cpo4prevE)
_ZN58_INTERNAL_c5cf20fd_27_UnaryGeometricTanhKernel_cu_5bec5f124cuda3std6ranges3__45__cpo4prevE:
	.zero		1
	.type		_ZN58_INTERNAL_c5cf20fd_27_UnaryGeometricTanhKernel_cu_5bec5f124cuda3std6ranges3__45__cpo9iter_moveE,@object
	.size		_ZN58_INTERNAL_c5cf20fd_27_UnaryGeometricTanhKernel_cu_5bec5f124cuda3std6ranges3__45__cpo9iter_moveE,(.L_27 - _ZN58_INTERNAL_c5cf20fd_27_UnaryGeometricTanhKernel_cu_5bec5f124cuda3std6ranges3__45__cpo9iter_moveE)
_ZN58_INTERNAL_c5cf20fd_27_UnaryGeometricTanhKernel_cu_5bec5f124cuda3std6ranges3__45__cpo9iter_moveE:
	.zero		1
.L_27:


//--------------------- SYMBOLS --------------------------

	.type		__assertfail,@function
